def matmul_kernel(
    a_ptr,
    b_ptr,
    c_ptr,
    M,
    N,
    K,
    stride_am,
    stride_ak,
    stride_bk,
    stride_bn,
    stride_cm,
    stride_cn,
    BLOCK_M: tl.constexpr,
    BLOCK_N: tl.constexpr,
    BLOCK_K: tl.constexpr,
    GROUP_M: tl.constexpr,
):
    pid = tl.program_id(axis=0)
    num_pid_m = tl.cdiv(M, BLOCK_M)
    num_pid_n = tl.cdiv(N, BLOCK_N)
    num_pid_in_group = GROUP_M * num_pid_n
    group_id = pid // num_pid_in_group
    first_pid_m = group_id * GROUP_M
    group_size_m = min(num_pid_m - first_pid_m, GROUP_M)
    pid_m = first_pid_m + ((pid % num_pid_in_group) % group_size_m)
    pid_n = (pid % num_pid_in_group) // group_size_m

    offs_am = (pid_m * BLOCK_M + tl.arange(0, BLOCK_M)) % M
    offs_bn = (pid_n * BLOCK_N + tl.arange(0, BLOCK_N)) % N
    offs_k = tl.arange(0, BLOCK_K)
    a_ptrs = a_ptr + offs_am[:, None] * stride_am + offs_k[None, :] * stride_ak
    b_ptrs = b_ptr + offs_k[:, None] * stride_bk + offs_bn[None, :] * stride_bn

    acc = tl.zeros((BLOCK_M, BLOCK_N), dtype=tl.float32)
    for kk in range(0, tl.cdiv(K, BLOCK_K)):
        a = tl.load(a_ptrs, mask=offs_k[None, :] < K - kk * BLOCK_K, other=0.0)
        b = tl.load(b_ptrs, mask=offs_k[:, None] < K - kk * BLOCK_K, other=0.0)
        acc = tl.dot(a, b, acc)
        a_ptrs += BLOCK_K * stride_ak
        b_ptrs += BLOCK_K * stride_bk

    c = acc.to(c_ptr.dtype.element_ty)
    offs_cm = pid_m * BLOCK_M + tl.arange(0, BLOCK_M)
    offs_cn = pid_n * BLOCK_N + tl.arange(0, BLOCK_N)
    c_ptrs = c_ptr + offs_cm[:, None] * stride_cm + offs_cn[None, :] * stride_cn
    mask = (offs_cm[:, None] < M) & (offs_cn[None, :] < N)
    tl.store(c_ptrs, c, mask=mask)

# config = {"BLOCK_K": 128, "BLOCK_M": 256, "BLOCK_N": 64, "GROUP_M": 4, "arch": "sm_100", "dtype": "fp32", "num_ctas": 1, "num_stages": 3, "num_warps": 4}
# arch = sm_100


// ===== COMPILED SASS (sm_100a) =====

	.target	sm_100a

	.elftype	@"ET_EXEC"


//--------------------- .note.nv.tkinfo           --------------------------
	.section	.note.nv.tkinfo,"",@"SHT_NOTE"
	.sectionflags	@"SHF_NOTE_NV_TKINFO"
	.tkinfo
        /*0018*/ 	.word	0x00000081
        /*0030*/ 	.string	""
        /*0030*/ 	.string	"ptxas-blackwell"
        /*0030*/ 	.string	"Cuda compilation tools, release 12.9, V12.9.86"
        /*0030*/ 	.string	"Build cuda_12.9.r12.9/compiler.36037853_0"
        /*0030*/ 	.string	"-v  -suppress-debug-info  -lineinfo  -arch sm_100a "



//--------------------- .note.nv.cuver            --------------------------
	.section	.note.nv.cuver,"",@"SHT_NOTE"
	.sectionflags	@"SHF_NOTE_NV_CUVER"
        /*0018*/ 	.short	0x0001
        /*001a*/ 	.short	0x0064
        /*001c*/ 	.short	0x0001
        /*001e*/ 	.short	0x0000
        /*0020*/ 	.short	0x0001
        /*0022*/ 	.short	0x0000


//--------------------- .nv.info                  --------------------------
	.section	.nv.info,"",@"SHT_CUDA_INFO"
	.align	4


	//----- nvinfo : EIATTR_REGCOUNT
	.align		4
        /*0000*/ 	.byte	0x04, 0x2f
        /*0002*/ 	.short	(.L_4 - .L_3)
	.align		4
.L_3:
        /*0004*/ 	.word	index@(matmul_kernel)
        /*0008*/ 	.word	0x000000ff


	//----- nvinfo : EIATTR_FRAME_SIZE
	.align		4
.L_4:
        /*000c*/ 	.byte	0x04, 0x11
        /*000e*/ 	.short	(.L_6 - .L_5)
	.align		4
.L_5:
        /*0010*/ 	.word	index@($__internal_2_$__cuda_sm10x_tcgen05_guardrail_trap_unallocated_columns_being_dealloced)
        /*0014*/ 	.word	0x00000e80


	//----- nvinfo : EIATTR_FRAME_SIZE
	.align		4
.L_6:
        /*0018*/ 	.byte	0x04, 0x11
        /*001a*/ 	.short	(.L_8 - .L_7)
	.align		4
.L_7:
        /*001c*/ 	.word	index@($__internal_1_$__cuda_sm10x_tcgen05_guardrail_trap_phase_invalid_during_alloc)
        /*0020*/ 	.word	0x00000e80


	//----- nvinfo : EIATTR_FRAME_SIZE
	.align		4
.L_8:
        /*0024*/ 	.byte	0x04, 0x11
        /*0026*/ 	.short	(.L_10 - .L_9)
	.align		4
.L_9:
        /*0028*/ 	.word	index@($__internal_0_$__cuda_sm10x_tcgen05_guardrail_trap_col_being_dealloced_not_returned_by_alloc)
        /*002c*/ 	.word	0x00000e80


	//----- nvinfo : EIATTR_FRAME_SIZE
	.align		4
.L_10:
        /*0030*/ 	.byte	0x04, 0x11
        /*0032*/ 	.short	(.L_12 - .L_11)
	.align		4
.L_11:
        /*0034*/ 	.word	index@(matmul_kernel)
        /*0038*/ 	.word	0x00000e80


	//----- nvinfo : EIATTR_MIN_STACK_SIZE
	.align		4
.L_12:
        /*003c*/ 	.byte	0x04, 0x12
        /*003e*/ 	.short	(.L_14 - .L_13)
	.align		4
.L_13:
        /*0040*/ 	.word	index@(matmul_kernel)
        /*0044*/ 	.word	0x00000e80
.L_14:


//--------------------- .nv.info.matmul_kernel    --------------------------
	.section	.nv.info.matmul_kernel,"",@"SHT_CUDA_INFO"
	.sectionflags	@""
	.align	4


	//----- nvinfo : EIATTR_CUDA_API_VERSION
	.align		4
        /*0000*/ 	.byte	0x04, 0x37
        /*0002*/ 	.short	(.L_16 - .L_15)
.L_15:
        /*0004*/ 	.word	0x00000081


	//----- nvinfo : EIATTR_KPARAM_INFO
	.align		4
.L_16:
        /*0008*/ 	.byte	0x04, 0x17
        /*000a*/ 	.short	(.L_18 - .L_17)
.L_17:
        /*000c*/ 	.word	0x00000000
        /*0010*/ 	.short	0x000d
        /*0012*/ 	.short	0x0048
        /*0014*/ 	.byte	0x00, 0xf4, 0x21, 0x00


	//----- nvinfo : EIATTR_KPARAM_INFO
	.align		4
.L_18:
        /*0018*/ 	.byte	0x04, 0x17
        /*001a*/ 	.short	(.L_20 - .L_19)
.L_19:
        /*001c*/ 	.word	0x00000000
        /*0020*/ 	.short	0x000c
        /*0022*/ 	.short	0x0040
        /*0024*/ 	.byte	0x00, 0xf4, 0x21, 0x00


	//----- nvinfo : EIATTR_KPARAM_INFO
	.align		4
.L_20:
        /*0028*/ 	.byte	0x04, 0x17
        /*002a*/ 	.short	(.L_22 - .L_21)
.L_21:
        /*002c*/ 	.word	0x00000000
        /*0030*/ 	.short	0x000b
        /*0032*/ 	.short	0x0038
        /*0034*/ 	.byte	0x00, 0xf0, 0x11, 0x00


	//----- nvinfo : EIATTR_KPARAM_INFO
	.align		4
.L_22:
        /*0038*/ 	.byte	0x04, 0x17
        /*003a*/ 	.short	(.L_24 - .L_23)
.L_23:
        /*003c*/ 	.word	0x00000000
        /*0040*/ 	.short	0x000a
        /*0042*/ 	.short	0x0034
        /*0044*/ 	.byte	0x00, 0xf0, 0x11, 0x00


	//----- nvinfo : EIATTR_KPARAM_INFO
	.align		4
.L_24:
        /*0048*/ 	.byte	0x04, 0x17
        /*004a*/ 	.short	(.L_26 - .L_25)
.L_25:
        /*004c*/ 	.word	0x00000000
        /*0050*/ 	.short	0x0009
        /*0052*/ 	.short	0x0030
        /*0054*/ 	.byte	0x00, 0xf0, 0x11, 0x00


	//----- nvinfo : EIATTR_KPARAM_INFO
	.align		4
.L_26:
        /*0058*/ 	.byte	0x04, 0x17
        /*005a*/ 	.short	(.L_28 - .L_27)
.L_27:
        /*005c*/ 	.word	0x00000000
        /*0060*/ 	.short	0x0008
        /*0062*/ 	.short	0x002c
        /*0064*/ 	.byte	0x00, 0xf0, 0x11, 0x00


	//----- nvinfo : EIATTR_KPARAM_INFO
	.align		4
.L_28:
        /*0068*/ 	.byte	0x04, 0x17
        /*006a*/ 	.short	(.L_30 - .L_29)
.L_29:
        /*006c*/ 	.word	0x00000000
        /*0070*/ 	.short	0x0007
        /*0072*/ 	.short	0x0028
        /*0074*/ 	.byte	0x00, 0xf0, 0x11, 0x00


	//----- nvinfo : EIATTR_KPARAM_INFO
	.align		4
.L_30:
        /*0078*/ 	.byte	0x04, 0x17
        /*007a*/ 	.short	(.L_32 - .L_31)
.L_31:
        /*007c*/ 	.word	0x00000000
        /*0080*/ 	.short	0x0006
        /*0082*/ 	.short	0x0024
        /*0084*/ 	.byte	0x00, 0xf0, 0x11, 0x00


	//----- nvinfo : EIATTR_KPARAM_INFO
	.align		4
.L_32:
        /*0088*/ 	.byte	0x04, 0x17
        /*008a*/ 	.short	(.L_34 - .L_33)
.L_33:
        /*008c*/ 	.word	0x00000000
        /*0090*/ 	.short	0x0005
        /*0092*/ 	.short	0x0020
        /*0094*/ 	.byte	0x00, 0xf0, 0x11, 0x00


	//----- nvinfo : EIATTR_KPARAM_INFO
	.align		4
.L_34:
        /*0098*/ 	.byte	0x04, 0x17
        /*009a*/ 	.short	(.L_36 - .L_35)
.L_35:
        /*009c*/ 	.word	0x00000000
        /*00a0*/ 	.short	0x0004
        /*00a2*/ 	.short	0x001c
        /*00a4*/ 	.byte	0x00, 0xf0, 0x11, 0x00


	//----- nvinfo : EIATTR_KPARAM_INFO
	.align		4
.L_36:
        /*00a8*/ 	.byte	0x04, 0x17
        /*00aa*/ 	.short	(.L_38 - .L_37)
.L_37:
        /*00ac*/ 	.word	0x00000000
        /*00b0*/ 	.short	0x0003
        /*00b2*/ 	.short	0x0018
        /*00b4*/ 	.byte	0x00, 0xf0, 0x11, 0x00


	//----- nvinfo : EIATTR_KPARAM_INFO
	.align		4
.L_38:
        /*00b8*/ 	.byte	0x04, 0x17
        /*00ba*/ 	.short	(.L_40 - .L_39)
.L_39:
        /*00bc*/ 	.word	0x00000000
        /*00c0*/ 	.short	0x0002
        /*00c2*/ 	.short	0x0010
        /*00c4*/ 	.byte	0x00, 0xf4, 0x21, 0x00


	//----- nvinfo : EIATTR_KPARAM_INFO
	.align		4
.L_40:
        /*00c8*/ 	.byte	0x04, 0x17
        /*00ca*/ 	.short	(.L_42 - .L_41)
.L_41:
        /*00cc*/ 	.word	0x00000000
        /*00d0*/ 	.short	0x0001
        /*00d2*/ 	.short	0x0008
        /*00d4*/ 	.byte	0x00, 0xf4, 0x21, 0x00


	//----- nvinfo : EIATTR_KPARAM_INFO
	.align		4
.L_42:
        /*00d8*/ 	.byte	0x04, 0x17
        /*00da*/ 	.short	(.L_44 - .L_43)
.L_43:
        /*00dc*/ 	.word	0x00000000
        /*00e0*/ 	.short	0x0000
        /*00e2*/ 	.short	0x0000
        /*00e4*/ 	.byte	0x00, 0xf4, 0x21, 0x00


	//----- nvinfo : EIATTR_AT_ENTRY_FRAGMENTS
	.align		4
.L_44:
        /*00e8*/ 	.byte	0x04, 0x4f
        /*00ea*/ 	.short	(.L_46 - .L_45)


	//   ....[0]....
.L_45:
        /*00ec*/ 	.word	0x00000004


	//----- nvinfo : EIATTR_RESERVED_SMEM_USED
	.align		4
.L_46:
        /*00f0*/ 	.byte	0x01, 0x41
	.zero		2


	//----- nvinfo : EIATTR_SPARSE_MMA_MASK
	.align		4
        /*00f4*/ 	.byte	0x03, 0x50
        /*00f6*/ 	.short	0x0000


	//----- nvinfo : EIATTR_TCGEN05_1CTA_USED
	.align		4
        /*00f8*/ 	.byte	0x01, 0x51
	.zero		2


	//----- nvinfo : EIATTR_MAXREG_COUNT
	.align		4
        /*00fc*/ 	.byte	0x03, 0x1b
        /*00fe*/ 	.short	0x00ff


	//----- nvinfo : EIATTR_NUM_BARRIERS
	.align		4
        /*0100*/ 	.byte	0x02, 0x4c
        /*0102*/ 	.byte	0x01
	.zero		1


	//----- nvinfo : EIATTR_ANNOTATIONS
	.align		4
        /*0104*/ 	.byte	0x04, 0x55
        /*0106*/ 	.short	(.L_48 - .L_47)


	//   ....[0]....
.L_47:
        /*0108*/ 	.word	0x00000001
        /*010c*/ 	.byte	0x00, 0x0d, 0x00, 0x00, 0x01, 0x00, 0x00, 0x00, 0x80, 0x0d, 0x00, 0x00, 0x01, 0x00, 0x00, 0x00
        /* <DEDUP_REMOVED lines=1864> */
        /*759c*/ 	.byte	0x90, 0xe6, 0x02, 0x00


	//----- nvinfo : EIATTR_INT_WARP_WIDE_INSTR_OFFSETS
	.align		4
.L_48:
        /*75a0*/ 	.byte	0x04, 0x31
        /*75a2*/ 	.short	(.L_50 - .L_49)


	//   ....[0]....
.L_49:
        /*75a4*/ 	.word	0x00004d50


	//   ....[1]....
        /*75a8*/ 	.word	0x00004d80


	//   ....[2]....
        /*75ac*/ 	.word	0x00004e80


	//   ....[3]....
        /*75b0*/ 	.word	0x00030d00


	//   ....[4]....
        /*75b4*/ 	.word	0x00030d50


	//----- nvinfo : EIATTR_COOP_GROUP_MASK_REGIDS
	.align		4
.L_50:
        /*75b8*/ 	.byte	0x04, 0x29
        /*75ba*/ 	.short	(.L_52 - .L_51)


	//   ....[0]....
.L_51:
        /*75bc*/ 	.word	0xffffffff


	//   ....[1]....
        /*75c0*/ 	.word	0xffffffff


	//   ....[2]....
        /*75c4*/ 	.word	0xffffffff


	//   ....[3]....
        /*75c8*/ 	.word	0xffffffff


	//----- nvinfo : EIATTR_COOP_GROUP_INSTR_OFFSETS
	.align		4
.L_52:
        /*75cc*/ 	.byte	0x04, 0x28
        /*75ce*/ 	.short	(.L_54 - .L_53)


	//   ....[0]....
.L_53:
        /*75d0*/ 	.word	0x00000070


	//   ....[1]....
        /*75d4*/ 	.word	0x00000330


	//   ....[2]....
        /*75d8*/ 	.word	0x00030b90


	//   ....[3]....
        /*75dc*/ 	.word	0x00030e00


	//----- nvinfo : EIATTR_VRC_CTA_INIT_COUNT
	.align		4
.L_54:
        /*75e0*/ 	.byte	0x02, 0x4a
        /*75e2*/ 	.byte	0x80
	.zero		1


	//----- nvinfo : EIATTR_MBARRIER_INSTR_OFFSETS
	.align		4
        /*75e4*/ 	.byte	0x04, 0x39
        /*75e6*/ 	.short	(.L_56 - .L_55)


	//   ....[0]....
.L_55:
        /*75e8*/ 	.word	0x00004f50
        /*75ec*/ 	.word	0x000000ff
        /*75f0*/ 	.word	0x00000000
        /*75f4*/ 	.short	0x0100
        /*75f6*/ 	.byte	0x08
	.zero		1


	//   ....[1]....
        /*75f8*/ 	.word	0x00004fe0
        /*75fc*/ 	.word	0x000000ff
        /*7600*/ 	.word	0x00058008
        /*7604*/ 	.short	0x0100
        /*7606*/ 	.byte	0x07
	.zero		1


	//   ....[2]....
        /*7608*/ 	.word	0x0001f1d0
        /*760c*/ 	.word	0x000000ff
        /*7610*/ 	.word	0x00000000
        /*7614*/ 	.short	0x010a
        /*7616*/ 	.byte	0x08
	.zero		1


	//   ....[3]....
        /*7618*/ 	.word	0x0002e650
        /*761c*/ 	.word	0x000000ff
        /*7620*/ 	.word	0x00000000
        /*7624*/ 	.short	0x010a
        /*7626*/ 	.byte	0x08
	.zero		1


	//   ....[4]....
        /*7628*/ 	.word	0x0002e730
        /*762c*/ 	.word	0x000000ff
        /*7630*/ 	.word	0x00058000
        /*7634*/ 	.short	0x0108
        /*7636*/ 	.byte	0x07
	.zero		1


	//   ....[5]....
        /*7638*/ 	.word	0x0002e760
        /*763c*/ 	.word	0x000000ff
        /*7640*/ 	.word	0x00058008
        /*7644*/ 	.short	0x0108
        /*7646*/ 	.byte	0x07
	.zero		1


	//   ....[6]....
        /*7648*/ 	.word	0x00030e20
        /*764c*/ 	.word	0x000000ff
        /*7650*/ 	.word	0x00000000
        /*7654*/ 	.short	0x010a
        /*7656*/ 	.byte	0x08
	.zero		1


	//   ....[7]....
        /*7658*/ 	.word	0x00030e50
        /*765c*/ 	.word	0x000000ff
        /*7660*/ 	.word	0x00000000
        /*7664*/ 	.short	0x010a
        /*7666*/ 	.byte	0x08
	.zero		1


	//----- nvinfo : EIATTR_NUM_MBARRIERS
	.align		4
.L_56:
        /*7668*/ 	.byte	0x03, 0x38
        /*766a*/ 	.short	0x0002


	//----- nvinfo : EIATTR_EXIT_INSTR_OFFSETS
	.align		4
        /*766c*/ 	.byte	0x04, 0x1c
        /*766e*/ 	.short	(.L_58 - .L_57)


	//   ....[0]....
.L_57:
        /*7670*/ 	.word	0x00030e10


	//----- nvinfo : EIATTR_REQNTID
	.align		4
.L_58:
        /*7674*/ 	.byte	0x04, 0x10
        /*7676*/ 	.short	(.L_60 - .L_59)
.L_59:
        /*7678*/ 	.word	0x00000080
        /*767c*/ 	.word	0x00000001
        /*7680*/ 	.word	0x00000001


	//----- nvinfo : EIATTR_CRS_STACK_SIZE
	.align		4
.L_60:
        /*7684*/ 	.byte	0x04, 0x1e
        /*7686*/ 	.short	(.L_62 - .L_61)
.L_61:
        /*7688*/ 	.word	0x00000000


	//----- nvinfo : EIATTR_CBANK_PARAM_SIZE
	.align		4
.L_62:
        /*768c*/ 	.byte	0x03, 0x19
        /*768e*/ 	.short	0x0050


	//----- nvinfo : EIATTR_PARAM_CBANK
	.align		4
        /*7690*/ 	.byte	0x04, 0x0a
        /*7692*/ 	.short	(.L_64 - .L_63)
	.align		4
.L_63:
        /*7694*/ 	.word	index@(.nv.constant0.matmul_kernel)
        /*7698*/ 	.short	0x0380
        /*769a*/ 	.short	0x0050


	//----- nvinfo : EIATTR_SW_WAR
	.align		4
.L_64:
        /*769c*/ 	.byte	0x04, 0x36
        /*769e*/ 	.short	(.L_66 - .L_65)
.L_65:
        /*76a0*/ 	.word	0x00000008
.L_66:


//--------------------- .nv.compat                --------------------------
	.section	.nv.compat,"",@"SHT_CUDA_COMPAT_INFO"
	.align	4
        /*0000*/ 	.byte	0x02, 0x02, 0x02, 0x00, 0x02, 0x05, 0x05, 0x00, 0x02, 0x03, 0x00, 0x00, 0x02, 0x06, 0x01, 0x00


//--------------------- .nv.callgraph             --------------------------
	.section	.nv.callgraph,"",@"SHT_CUDA_CALLGRAPH"
	.align	4
	.sectionentsize	8
	.align		4
        /*0000*/ 	.word	0x00000000
	.align		4
        /*0004*/ 	.word	0xffffffff
	.align		4
        /*0008*/ 	.word	0x00000000
	.align		4
        /*000c*/ 	.word	0xfffffffe
	.align		4
        /*0010*/ 	.word	0x00000000
	.align		4
        /*0014*/ 	.word	0xfffffffd
	.align		4
        /*0018*/ 	.word	0x00000000
	.align		4
        /*001c*/ 	.word	0xfffffffc


//--------------------- .text.matmul_kernel       --------------------------
	.section	.text.matmul_kernel,"ax",@progbits
	.align	128
        .global         matmul_kernel
        .type           matmul_kernel,@function
        .size           matmul_kernel,(.L_x_22 - matmul_kernel)
        .other          matmul_kernel,@"STO_CUDA_ENTRY STV_DEFAULT"
matmul_kernel:
.text.matmul_kernel:
[----:B------:R-:W1:Y:S01]  /*0000*/  LDC R1, c[0x0][0x37c] ;  /* 0x0000df00ff017b82 */ /* 0x000e620000000800 */
[----:B------:R-:W2:Y:S01]  /*0010*/  S2R R0, SR_TID.X ;  /* 0x0000000000007919 */ /* 0x000ea20000002100 */
[----:B-1----:R-:W-:Y:S01]  /*0020*/  VIADD R1, R1, 0xfffff180 ;  /* 0xfffff18001017836 */ /* 0x002fe20000000000 */
[----:B--2---:R-:W-:-:S13]  /*0030*/  ISETP.GE.U32.AND P0, PT, R0, 0x20, PT ;  /* 0x000000200000780c */ /* 0x004fda0003f06070 */
[----:B------:R-:W-:Y:S02]  /*0040*/  VOTEU.ANY UP0, P0 ;  /* 0x0000000000ff7886 */ /* 0x000fe40000000100 */
[----:B------:R-:W-:Y:S05]  /*0050*/  BRA.U UP0, `(.L_x_0) ;  /* 0x0000000100b87547 */ /* 0x000fea000b800000 */
[----:B------:R-:W1:Y:S01]  /*0060*/  S2UR UR6, SR_CgaCtaId ;  /* 0x00000000000679c3 */ /* 0x000e620000008800 */
[----:B------:R-:W-:Y:S01]  /*0070*/  NOP ;  /* 0x0000000000007918 */ /* 0x000fe20000000000 */
[----:B------:R-:W-:Y:S02]  /*0080*/  UMOV UR4, 0x40 ;  /* 0x0000004000047882 */ /* 0x000fe40000000000 */
[----:B-1----:R-:W-:-:S09]  /*0090*/  ULEA UR4, UR6, UR4, 0x18 ;  /* 0x0000000406047291 */ /* 0x002fd2000f8ec0ff */
[----:B------:R-:W1:Y:S01]  /*00a0*/  LDS.U8 R0, [UR4] ;  /* 0x00000004ff007984 */ /* 0x000e620008000000 */
[----:B------:R-:W-:Y:S02]  /*00b0*/  UMOV UR4, 0x400 ;  /* 0x0000040000047882 */ /* 0x000fe40000000000 */
[----:B------:R-:W-:Y:S01]  /*00c0*/  ULEA UR4, UR6, UR4, 0x18 ;  /* 0x0000000406047291 */ /* 0x000fe2000f8ec0ff */
[----:B-1----:R-:W-:-:S13]  /*00d0*/  ISETP.NE.AND P0, PT, R0, RZ, PT ;  /* 0x000000ff0000720c */ /* 0x002fda0003f05270 */
[----:B------:R-:W-:Y:S05]  /*00e0*/  @P0 BRA `(.L_x_1) ;  /* 0x00000000007c0947 */ /* 0x000fea0003800000 */
[----:B------:R-:W-:-:S13]  /*00f0*/  ELECT P0, URZ, PT ;  /* 0x0000000000ff782f */ /* 0x000fda0003800000 */
[----:B------:R-:W-:Y:S05]  /*0100*/  @!P0 BRA `(.L_x_2) ;  /* 0x0000000000848947 */ /* 0x000fea0003800000 */
[----:B------:R-:W-:Y:S01]  /*0110*/  UMOV UR5, 0x10 ;  /* 0x0000001000057882 */ /* 0x000fe20000000000 */
[----:B------:R-:W-:Y:S02]  /*0120*/  IMAD.MOV.U32 R4, RZ, RZ, 0x1 ;  /* 0x00000001ff047424 */ /* 0x000fe400078e00ff */
[----:B------:R-:W-:Y:S02]  /*0130*/  IMAD.MOV.U32 R5, RZ, RZ, 0xffff ;  /* 0x0000ffffff057424 */ /* 0x000fe400078e00ff */
[----:B------:R-:W-:Y:S04]  /*0140*/  DEPBAR.LE SB1, 0x36 ;  /* 0x00009d800000791a */ /* 0x000fe80000000000 */
[----:B------:R-:W1:Y:S02]  /*0150*/  UTCATOMSWS.FIND_AND_SET.ALIGN UP1, UR5, UR5 ;  /* 0x00000005000575e3 */ /* 0x000e640008020800 */
[----:B-1----:R-:W-:-:S04]  /*0160*/  PLOP3.LUT P0, PT, PT, PT, UP1, 0x80, 0x8 ;  /* 0x000000000008781c */ /* 0x002fc80003f0f018 */
[----:B------:R-:W-:-:S04]  /*0170*/  SEL R0, RZ, 0xffffffff, !P0 ;  /* 0xffffffffff007807 */ /* 0x000fc80004000000 */
[----:B------:R-:W-:Y:S02]  /*0180*/  ISETP.NE.AND P0, PT, R0, RZ, PT ;  /* 0x000000ff0000720c */ /* 0x000fe40003f05270 */
[----:B------:R-:W-:-:S11]  /*0190*/  MOV R0, UR5 ;  /* 0x0000000500007c02 */ /* 0x000fd60008000f00 */
[----:B------:R-:W-:Y:S05]  /*01a0*/  @P0 BRA `(.L_x_3) ;  /* 0x0000000000240947 */ /* 0x000fea0003800000 */
.L_x_4:
[----:B------:R-:W-:Y:S05]  /*01b0*/  NANOSLEEP 0x64 ;  /* 0x000000640000795d */ /* 0x000fea0003800000 */
[----:B------:R-:W-:-:S05]  /*01c0*/  UMOV UR5, 0x10 ;  /* 0x0000001000057882 */ /* 0x000fca0000000000 */
[----:B------:R-:W-:Y:S04]  /*01d0*/  DEPBAR.LE SB1, 0x36 ;  /* 0x00009d800000791a */ /* 0x000fe80000000000 */
[----:B------:R-:W1:Y:S02]  /*01e0*/  UTCATOMSWS.FIND_AND_SET.ALIGN UP1, UR5, UR5 ;  /* 0x00000005000575e3 */ /* 0x000e640008020800 */
[----:B-1----:R-:W-:-:S04]  /*01f0*/  PLOP3.LUT P0, PT, PT, PT, UP1, 0x80, 0x8 ;  /* 0x000000000008781c */ /* 0x002fc80003f0f018 */
[----:B------:R-:W-:-:S04]  /*0200*/  SEL R0, RZ, 0xffffffff, !P0 ;  /* 0xffffffffff007807 */ /* 0x000fc80004000000 */
[----:B------:R-:W-:Y:S01]  /*0210*/  ISETP.NE.AND P0, PT, R0, RZ, PT ;  /* 0x000000ff0000720c */ /* 0x000fe20003f05270 */
[----:B------:R-:W-:-:S12]  /*0220*/  IMAD.U32 R0, RZ, RZ, UR5 ;  /* 0x00000005ff007e24 */ /* 0x000fd8000f8e00ff */
[----:B------:R-:W-:Y:S05]  /*0230*/  @!P0 BRA `(.L_x_4) ;  /* 0xfffffffc00dc8947 */ /* 0x000fea000383ffff */
.L_x_3:
[C---:B------:R-:W-:Y:S01]  /*0240*/  VIADD R3, R0.reuse, 0x10 ;  /* 0x0000001000037836 */ /* 0x040fe20000000000 */
[----:B------:R-:W-:Y:S01]  /*0250*/  UMOV UR5, 0x50 ;  /* 0x0000005000057882 */ /* 0x000fe20000000000 */
[----:B------:R-:W-:Y:S01]  /*0260*/  SHF.L.U32 R2, R5, R0, RZ ;  /* 0x0000000005027219 */ /* 0x000fe200000006ff */
[----:B------:R-:W-:Y:S01]  /*0270*/  ULEA UR5, UR6, UR5, 0x18 ;  /* 0x0000000506057291 */ /* 0x000fe2000f8ec0ff */
[----:B------:R-:W-:Y:S01]  /*0280*/  IMAD.SHL.U32 R0, R0, 0x20, RZ ;  /* 0x0000002000007824 */ /* 0x000fe200078e00ff */
[----:B------:R-:W-:-:S04]  /*0290*/  SHF.L.U32 R3, R4, R3, RZ ;  /* 0x0000000304037219 */ /* 0x000fc800000006ff */
[----:B------:R-:W-:-:S05]  /*02a0*/  LOP3.LUT R2, R3, R2, RZ, 0xfc, !PT ;  /* 0x0000000203027212 */ /* 0x000fca00078efcff */
[----:B------:R1:W-:Y:S04]  /*02b0*/  ATOMS.OR RZ, [UR5], R2 ;  /* 0x00000002ffff798c */ /* 0x0003e8000b000005 */
[----:B------:R1:W-:Y:S01]  /*02c0*/  STS [UR4], R0 ;  /* 0x00000000ff007988 */ /* 0x0003e20008000804 */
[----:B------:R-:W-:Y:S05]  /*02d0*/  BRA `(.L_x_2) ;  /* 0x0000000000107947 */ /* 0x000fea0003800000 */
.L_x_1:
[----:B------:R-:W-:Y:S02]  /*02e0*/  MOV R0, 0xffffffff ;  /* 0xffffffff00007802 */ /* 0x000fe40000000f00 */
[----:B------:R-:W-:-:S03]  /*02f0*/  MOV R2, 0x320 ;  /* 0x0000032000027802 */ /* 0x000fc60000000f00 */
[----:B------:R1:W-:Y:S04]  /*0300*/  STS [UR4], R0 ;  /* 0x00000000ff007988 */ /* 0x0003e80008000804 */
[----:B-1----:R-:W-:Y:S05]  /*0310*/  CALL.REL.NOINC `($__internal_1_$__cuda_sm10x_tcgen05_guardrail_trap_phase_invalid_during_alloc) ;  /* 0x0000030800e47944 */ /* 0x002fea0003c00000 */
.L_x_2:
[----:B------:R-:W-:Y:S05]  /*0320*/  WARPSYNC.ALL ;  /* 0x0000000000007948 */ /* 0x000fea0003800000 */
[----:B------:R-:W-:Y:S01]  /*0330*/  NOP ;  /* 0x0000000000007918 */ /* 0x000fe20000000000 */
.L_x_0:
[----:B------:R-:W2:Y:S01]  /*0340*/  LDC.64 R4, c[0x0][0x398] ;  /* 0x0000e600ff047b82 */ /* 0x000ea20000000a00 */
[----:B------:R-:W3:Y:S01]  /*0350*/  S2R R7, SR_CTAID.X ;  /* 0x0000000000077919 */ /* 0x000ee20000002500 */
[----:B------:R-:W-:Y:S01]  /*0360*/  UMOV UR7, 0x400 ;  /* 0x0000040000077882 */ /* 0x000fe20000000000 */
[----:B------:R-:W4:Y:S01]  /*0370*/  LDCU UR8, c[0x0][0x3b0] ;  /* 0x00007600ff0877ac */ /* 0x000f220008000800 */
[----:B------:R-:W5:Y:S01]  /*0380*/  S2R R16, SR_TID.X ;  /* 0x0000000000107919 */ /* 0x000f620000002100 */
[----:B------:R-:W1:Y:S03]  /*0390*/  LDCU.128 UR12, c[0x0][0x380] ;  /* 0x00007000ff0c77ac */ /* 0x000e660008000c00 */
[----:B------:R-:W1:Y:S01]  /*03a0*/  S2UR UR5, SR_CgaCtaId ;  /* 0x00000000000579c3 */ /* 0x000e620000008800 */
[----:B------:R-:W1:Y:S01]  /*03b0*/  LDCU UR11, c[0x0][0x3b0] ;  /* 0x00007600ff0b77ac */ /* 0x000e620008000800 */
[----:B------:R-:W1:Y:S01]  /*03c0*/  LDCU UR33, c[0x0][0x3b0] ;  /* 0x00007600ff2177ac */ /* 0x000e620008000800 */
[----:B------:R-:W1:Y:S01]  /*03d0*/  LDCU UR34, c[0x0][0x3b0] ;  /* 0x00007600ff2277ac */ /* 0x000e620008000800 */
[----:B------:R-:W1:Y:S02]  /*03e0*/  LDCU UR39, c[0x0][0x3b0] ;  /* 0x00007600ff2777ac */ /* 0x000e640008000800 */
[----:B-12---:R-:W-:Y:S01]  /*03f0*/  VIADD R0, R5, 0x3f ;  /* 0x0000003f05007836 */ /* 0x006fe20000000000 */
[----:B------:R-:W1:Y:S04]  /*0400*/  LDCU UR19, c[0x0][0x3b0] ;  /* 0x00007600ff1377ac */ /* 0x000e680008000800 */
[----:B------:R-:W-:Y:S01]  /*0410*/  SHF.R.S32.HI R3, RZ, 0x1f, R0 ;  /* 0x0000001fff037819 */ /* 0x000fe20000011400 */
[----:B------:R-:W2:Y:S03]  /*0420*/  LDCU UR35, c[0x0][0x3b0] ;  /* 0x00007600ff2377ac */ /* 0x000ea60008000800 */
[----:B------:R-:W-:-:S02]  /*0430*/  LEA.HI R3, R3, R0, RZ, 0x6 ;  /* 0x0000000003037211 */ /* 0x000fc400078f30ff */
[----:B---3--:R-:W-:Y:S01]  /*0440*/  IABS R10, R7 ;  /* 0x00000007000a7213 */ /* 0x008fe20000000000 */
[----:B------:R-:W-:Y:S01]  /*0450*/  ULEA UR7, UR5, UR7, 0x18 ;  /* 0x0000000705077291 */ /* 0x000fe2000f8ec0ff */
[----:B------:R-:W-:Y:S01]  /*0460*/  SHF.R.S32.HI R3, RZ, 0x6, R3 ;  /* 0x00000006ff037819 */ /* 0x000fe20000011403 */
[----:B------:R-:W-:Y:S01]  /*0470*/  BAR.SYNC.DEFER_BLOCKING 0x0 ;  /* 0x0000000000007b1d */ /* 0x000fe20000010000 */
[----:B-----5:R-:W-:-:S03]  /*0480*/  LOP3.LUT R83, R16, 0x7f, RZ, 0xc0, !PT ;  /* 0x0000007f10537812 */ /* 0x020fc600078ec0ff */
[----:B------:R-:W-:Y:S02]  /*0490*/  IMAD.SHL.U32 R6, R3, 0x4, RZ ;  /* 0x0000000403067824 */ /* 0x000fe400078e00ff */
[----:B------:R-:W3:Y:S03]  /*04a0*/  LDCU UR36, c[0x0][0x3b0] ;  /* 0x00007600ff2477ac */ /* 0x000ee60008000800 */
[-C--:B------:R-:W-:Y:S01]  /*04b0*/  IABS R9, R6.reuse ;  /* 0x0000000600097213 */ /* 0x080fe20000000000 */
[----:B------:R-:W5:Y:S01]  /*04c0*/  LDCU UR9, c[0x0][0x3b0] ;  /* 0x00007600ff0977ac */ /* 0x000f620008000800 */
[----:B------:R-:W-:Y:S02]  /*04d0*/  IABS R12, R6 ;  /* 0x00000006000c7213 */ /* 0x000fe40000000000 */
[----:B------:R-:W1:Y:S01]  /*04e0*/  I2F.RP R0, R9 ;  /* 0x0000000900007306 */ /* 0x000e620000209400 */
[----:B------:R-:W2:Y:S01]  /*04f0*/  LDCU UR40, c[0x0][0x3b0] ;  /* 0x00007600ff2877ac */ /* 0x000ea20008000800 */
[----:B------:R-:W2:Y:S01]  /*0500*/  LDCU UR42, c[0x0][0x3b0] ;  /* 0x00007600ff2a77ac */ /* 0x000ea20008000800 */
[----:B------:R-:W2:Y:S01]  /*0510*/  LDCU UR27, c[0x0][0x3b0] ;  /* 0x00007600ff1b77ac */ /* 0x000ea20008000800 */
[----:B------:R-:W2:Y:S01]  /*0520*/  LDS R14, [UR7] ;  /* 0x00000007ff0e7984 */ /* 0x000ea20008000800 */
[----:B------:R-:W2:Y:S03]  /*0530*/  LDCU UR20, c[0x0][0x3b0] ;  /* 0x00007600ff1477ac */ /* 0x000ea60008000800 */
[----:B-1----:R-:W1:Y:S01]  /*0540*/  MUFU.RCP R0, R0 ;  /* 0x0000000000007308 */ /* 0x002e620000001000 */
[----:B------:R-:W2:Y:S01]  /*0550*/  LDCU UR28, c[0x0][0x3b0] ;  /* 0x00007600ff1c77ac */ /* 0x000ea20008000800 */
[----:B------:R-:W2:Y:S01]  /*0560*/  LDCU UR21, c[0x0][0x3b0] ;  /* 0x00007600ff1577ac */ /* 0x000ea20008000800 */
[----:B------:R-:W2:Y:S01]  /*0570*/  LDCU UR22, c[0x0][0x3b0] ;  /* 0x00007600ff1677ac */ /* 0x000ea20008000800 */
[----:B------:R-:W2:Y:S01]  /*0580*/  LDCU UR37, c[0x0][0x3b0] ;  /* 0x00007600ff2577ac */ /* 0x000ea20008000800 */
[----:B-1----:R-:W-:Y:S01]  /*0590*/  VIADD R2, R0, 0xffffffe ;  /* 0x0ffffffe00027836 */ /* 0x002fe20000000000 */
[----:B------:R-:W1:Y:S01]  /*05a0*/  LDCU UR23, c[0x0][0x3b0] ;  /* 0x00007600ff1777ac */ /* 0x000e620008000800 */
[----:B------:R-:W-:-:S02]  /*05b0*/  IMAD.MOV R0, RZ, RZ, -R12 ;  /* 0x000000ffff007224 */ /* 0x000fc400078e0a0c */
[----:B------:R2:W1:Y:S01]  /*05c0*/  F2I.FTZ.U32.TRUNC.NTZ R3, R2 ;  /* 0x0000000200037305 */ /* 0x000462000021f000 */
[----:B------:R-:W3:Y:S01]  /*05d0*/  LDCU UR24, c[0x0][0x3b0] ;  /* 0x00007600ff1877ac */ /* 0x000ee20008000800 */
[----:B------:R-:W3:Y:S01]  /*05e0*/  LDCU UR38, c[0x0][0x3b0] ;  /* 0x00007600ff2677ac */ /* 0x000ee20008000800 */
[----:B--2---:R-:W-:Y:S01]  /*05f0*/  IMAD.MOV.U32 R2, RZ, RZ, RZ ;  /* 0x000000ffff027224 */ /* 0x004fe200078e00ff */
[----:B------:R-:W2:Y:S01]  /*0600*/  LDCU UR25, c[0x0][0x3b0] ;  /* 0x00007600ff1977ac */ /* 0x000ea20008000800 */
[----:B------:R-:W2:Y:S01]  /*0610*/  LDCU UR26, c[0x0][0x3b0] ;  /* 0x00007600ff1a77ac */ /* 0x000ea20008000800 */
[----:B-1----:R-:W-:Y:S02]  /*0620*/  IADD3 R8, PT, PT, RZ, -R3, RZ ;  /* 0x80000003ff087210 */ /* 0x002fe40007ffe0ff */
[----:B------:R-:W-:Y:S01]  /*0630*/  R2UR UR10, R14 ;  /* 0x000000000e0a72ca */ /* 0x000fe200000e0000 */
[----:B------:R-:W1:Y:S02]  /*0640*/  LDCU UR29, c[0x0][0x3b0] ;  /* 0x00007600ff1d77ac */ /* 0x000e640008000800 */
[----:B------:R-:W-:-:S02]  /*0650*/  IMAD R11, R8, R9, RZ ;  /* 0x00000009080b7224 */ /* 0x000fc400078e02ff */
[----:B------:R-:W-:Y:S01]  /*0660*/  IMAD.MOV.U32 R8, RZ, RZ, R10 ;  /* 0x000000ffff087224 */ /* 0x000fe200078e000a */
[----:B------:R-:W1:Y:S01]  /*0670*/  LDCU UR30, c[0x0][0x3b0] ;  /* 0x00007600ff1e77ac */ /* 0x000e620008000800 */
[----:B------:R-:W-:Y:S01]  /*0680*/  IMAD.HI.U32 R3, R3, R11, R2 ;  /* 0x0000000b03037227 */ /* 0x000fe200078e0002 */
[----:B------:R-:W-:Y:S01]  /*0690*/  IABS R11, R4 ;  /* 0x00000004000b7213 */ /* 0x000fe20000000000 */
[----:B------:R-:W1:Y:S04]  /*06a0*/  LDCU UR43, c[0x0][0x3b0] ;  /* 0x00007600ff2b77ac */ /* 0x000e680008000800 */
[----:B------:R-:W-:Y:S01]  /*06b0*/  IMAD.HI.U32 R3, R3, R8, RZ ;  /* 0x0000000803037227 */ /* 0x000fe200078e00ff */
[----:B------:R-:W1:Y:S03]  /*06c0*/  LDCU UR31, c[0x0][0x3b0] ;  /* 0x00007600ff1f77ac */ /* 0x000e660008000800 */
[----:B------:R-:W-:Y:S01]  /*06d0*/  IMAD R0, R3, R0, R8 ;  /* 0x0000000003007224 */ /* 0x000fe200078e0208 */
[----:B------:R-:W1:Y:S04]  /*06e0*/  LDCU UR32, c[0x0][0x3b0] ;  /* 0x00007600ff2077ac */ /* 0x000e680008000800 */
[----:B------:R-:W-:Y:S01]  /*06f0*/  ISETP.GT.U32.AND P1, PT, R9, R0, PT ;  /* 0x000000000900720c */ /* 0x000fe20003f24070 */
[----:B------:R-:W1:Y:S01]  /*0700*/  LDCU UR44, c[0x0][0x3b0] ;  /* 0x00007600ff2c77ac */ /* 0x000e620008000800 */
[----:B------:R-:W1:Y:S01]  /*0710*/  LDCU UR41, c[0x0][0x3b0] ;  /* 0x00007600ff2977ac */ /* 0x000e620008000800 */
[----:B------:R-:W1:Y:S10]  /*0720*/  LDCU UR45, c[0x0][0x3b0] ;  /* 0x00007600ff2d77ac */ /* 0x000e740008000800 */
[-C--:B------:R-:W-:Y:S01]  /*0730*/  @!P1 IADD3 R0, PT, PT, R0, -R9.reuse, RZ ;  /* 0x8000000900009210 */ /* 0x080fe20007ffe0ff */
[----:B------:R-:W-:Y:S01]  /*0740*/  @!P1 VIADD R3, R3, 0x1 ;  /* 0x0000000103039836 */ /* 0x000fe20000000000 */
[----:B------:R-:W-:Y:S01]  /*0750*/  ISETP.NE.AND P1, PT, R6, RZ, PT ;  /* 0x000000ff0600720c */ /* 0x000fe20003f25270 */
[----:B------:R-:W1:Y:S01]  /*0760*/  LDCU UR53, c[0x0][0x3b0] ;  /* 0x00007600ff3577ac */ /* 0x000e620008000800 */
[----:B------:R-:W-:-:S02]  /*0770*/  ISETP.GE.U32.AND P0, PT, R0, R9, PT ;  /* 0x000000090000720c */ /* 0x000fc40003f06070 */
[-C--:B------:R-:W-:Y:S01]  /*0780*/  LOP3.LUT R0, R7, R6.reuse, RZ, 0x3c, !PT ;  /* 0x0000000607007212 */ /* 0x080fe200078e3cff */
[----:B------:R-:W1:Y:S03]  /*0790*/  LDCU UR46, c[0x0][0x3b0] ;  /* 0x00007600ff2e77ac */ /* 0x000e660008000800 */
[----:B------:R-:W-:Y:S01]  /*07a0*/  ISETP.GE.AND P2, PT, R0, RZ, PT ;  /* 0x000000ff0000720c */ /* 0x000fe20003f46270 */
[----:B------:R-:W1:Y:S01]  /*07b0*/  LDCU UR54, c[0x0][0x3b0] ;  /* 0x00007600ff3677ac */ /* 0x000e620008000800 */
[----:B------:R-:W-:Y:S01]  /*07c0*/  IADD3 R0, PT, PT, R4, 0xff, RZ ;  /* 0x000000ff04007810 */ /* 0x000fe20007ffe0ff */
[----:B------:R-:W1:Y:S04]  /*07d0*/  LDCU UR47, c[0x0][0x3b0] ;  /* 0x00007600ff2f77ac */ /* 0x000e680008000800 */
[----:B------:R-:W-:Y:S01]  /*07e0*/  @P0 VIADD R3, R3, 0x1 ;  /* 0x0000000103030836 */ /* 0x000fe20000000000 */
[----:B------:R-:W1:Y:S03]  /*07f0*/  LDCU UR55, c[0x0][0x3b0] ;  /* 0x00007600ff3777ac */ /* 0x000e660008000800 */
[----:B------:R-:W-:Y:S01]  /*0800*/  IMAD.MOV.U32 R2, RZ, RZ, R3 ;  /* 0x000000ffff027224 */ /* 0x000fe200078e0003 */
[----:B------:R-:W-:Y:S01]  /*0810*/  SHF.R.S32.HI R3, RZ, 0x1f, R0 ;  /* 0x0000001fff037819 */ /* 0x000fe20000011400 */
[----:B------:R-:W1:Y:S02]  /*0820*/  LDCU UR48, c[0x0][0x3b0] ;  /* 0x00007600ff3077ac */ /* 0x000e640008000800 */
[----:B------:R-:W-:Y:S01]  /*0830*/  @!P2 IMAD.MOV R2, RZ, RZ, -R2 ;  /* 0x000000ffff02a224 */ /* 0x000fe200078e0a02 */
[----:B------:R-:W-:Y:S01]  /*0840*/  @!P1 LOP3.LUT R2, RZ, R6, RZ, 0x33, !PT ;  /* 0x00000006ff029212 */ /* 0x000fe200078e33ff */
[----:B------:R-:W1:Y:S01]  /*0850*/  LDCU UR56, c[0x0][0x3b0] ;  /* 0x00007600ff3877ac */ /* 0x000e620008000800 */
[----:B------:R-:W-:-:S03]  /*0860*/  LEA.HI R3, R3, R0, RZ, 0x8 ;  /* 0x0000000003037211 */ /* 0x000fc600078f40ff */
[C---:B------:R-:W-:Y:S01]  /*0870*/  IMAD.SHL.U32 R10, R2.reuse, 0x4, RZ ;  /* 0x00000004020a7824 */ /* 0x040fe200078e00ff */
[----:B------:R-:W-:Y:S01]  /*0880*/  IADD3 R2, PT, PT, -R2, RZ, RZ ;  /* 0x000000ff02027210 */ /* 0x000fe20007ffe1ff */
[----:B------:R-:W1:Y:S03]  /*0890*/  LDCU UR49, c[0x0][0x3b0] ;  /* 0x00007600ff3177ac */ /* 0x000e660008000800 */
[----:B------:R-:W-:Y:S01]  /*08a0*/  LEA.HI.SX32 R3, R3, -R10, 0x18 ;  /* 0x8000000a03037211 */ /* 0x000fe200078fc2ff */
[----:B------:R-:W-:Y:S01]  /*08b0*/  IMAD R12, R6, R2, R7 ;  /* 0x00000002060c7224 */ /* 0x000fe200078e0207 */
[----:B------:R-:W1:Y:S01]  /*08c0*/  LDCU UR50, c[0x0][0x3b0] ;  /* 0x00007600ff3277ac */ /* 0x000e620008000800 */
[----:B------:R-:W-:Y:S01]  /*08d0*/  IMAD.MOV.U32 R2, RZ, RZ, RZ ;  /* 0x000000ffff027224 */ /* 0x000fe200078e00ff */
[----:B------:R-:W-:Y:S01]  /*08e0*/  VIMNMX R13, PT, PT, R3, 0x4, PT ;  /* 0x00000004030d7848 */ /* 0x000fe20003fe0100 */
[----:B------:R-:W1:Y:S03]  /*08f0*/  LDCU UR51, c[0x0][0x3b0] ;  /* 0x00007600ff3377ac */ /* 0x000e660008000800 */
[----:B------:R-:W-:-:S02]  /*0900*/  IABS R8, R13 ;  /* 0x0000000d00087213 */ /* 0x000fc40000000000 */
[----:B------:R-:W-:Y:S01]  /*0910*/  IABS R6, R13 ;  /* 0x0000000d00067213 */ /* 0x000fe20000000000 */
[----:B------:R-:W1:Y:S01]  /*0920*/  LDCU UR52, c[0x0][0x3b0] ;  /* 0x00007600ff3477ac */ /* 0x000e620008000800 */
[----:B------:R-:W2:Y:S01]  /*0930*/  I2F.RP R0, R8 ;  /* 0x0000000800007306 */ /* 0x000ea20000209400 */
[----:B------:R-:W1:Y:S01]  /*0940*/  LDCU UR57, c[0x0][0x3b0] ;  /* 0x00007600ff3977ac */ /* 0x000e620008000800 */
[----:B------:R-:W1:Y:S01]  /*0950*/  LDCU UR58, c[0x0][0x3b0] ;  /* 0x00007600ff3a77ac */ /* 0x000e620008000800 */
[----:B------:R-:W1:Y:S05]  /*0960*/  LDCU UR59, c[0x0][0x3b0] ;  /* 0x00007600ff3b77ac */ /* 0x000e6a0008000800 */
[----:B--2---:R-:W2:Y:S01]  /*0970*/  MUFU.RCP R0, R0 ;  /* 0x0000000000007308 */ /* 0x004ea20000001000 */
[----:B------:R-:W1:Y:S01]  /*0980*/  LDCU UR60, c[0x0][0x3b0] ;  /* 0x00007600ff3c77ac */ /* 0x000e620008000800 */
[----:B------:R-:W1:Y:S01]  /*0990*/  LDCU UR62, c[0x0][0x3b0] ;  /* 0x00007600ff3e77ac */ /* 0x000e620008000800 */
[----:B------:R-:W1:Y:S01]  /*09a0*/  LDCU UR63, c[0x0][0x3b0] ;  /* 0x00007600ff3f77ac */ /* 0x000e620008000800 */
[----:B------:R-:W1:Y:S01]  /*09b0*/  LDCU UR64, c[0x0][0x3b0] ;  /* 0x00007600ff4077ac */ /* 0x000e620008000800 */
[----:B--2---:R-:W-:Y:S01]  /*09c0*/  VIADD R3, R0, 0xffffffe ;  /* 0x0ffffffe00037836 */ /* 0x004fe20000000000 */
[----:B------:R-:W-:Y:S01]  /*09d0*/  IABS R0, R5 ;  /* 0x0000000500007213 */ /* 0x000fe20000000000 */
[----:B------:R-:W2:Y:S04]  /*09e0*/  LDCU UR61, c[0x0][0x3b0] ;  /* 0x00007600ff3d77ac */ /* 0x000ea80008000800 */
[----:B------:R-:W1:Y:S01]  /*09f0*/  F2I.FTZ.U32.TRUNC.NTZ R3, R3 ;  /* 0x0000000300037305 */ /* 0x000e62000021f000 */
[----:B------:R-:W2:Y:S01]  /*0a00*/  LDCU UR66, c[0x0][0x3b0] ;  /* 0x00007600ff4277ac */ /* 0x000ea20008000800 */
[----:B------:R-:W2:Y:S01]  /*0a10*/  LDCU UR6, c[0x0][0x3a4] ;  /* 0x00007480ff0677ac */ /* 0x000ea20008000800 */
[----:B------:R-:W2:Y:S01]  /*0a20*/  LDCU UR65, c[0x0][0x3b0] ;  /* 0x00007600ff4177ac */ /* 0x000ea20008000800 */
[----:B------:R-:W2:Y:S01]  /*0a30*/  LDCU.64 UR16, c[0x0][0x358] ;  /* 0x00006b00ff1077ac */ /* 0x000ea20008000a00 */
[----:B-1----:R-:W-:-:S04]  /*0a40*/  IMAD.MOV R9, RZ, RZ, -R3 ;  /* 0x000000ffff097224 */ /* 0x002fc800078e0a03 */
[----:B------:R-:W-:Y:S01]  /*0a50*/  IMAD.MOV.U32 R7, RZ, RZ, R9 ;  /* 0x000000ffff077224 */ /* 0x000fe200078e0009 */
[----:B------:R-:W-:-:S03]  /*0a60*/  IABS R9, R12 ;  /* 0x0000000c00097213 */ /* 0x000fc60000000000 */
[----:B------:R-:W-:-:S04]  /*0a70*/  IMAD R7, R7, R8, RZ ;  /* 0x0000000807077224 */ /* 0x000fc800078e02ff */
[----:B------:R-:W-:Y:S01]  /*0a80*/  IMAD.HI.U32 R2, R3, R7, R2 ;  /* 0x0000000703027227 */ /* 0x000fe200078e0002 */
[----:B------:R-:W-:Y:S01]  /*0a90*/  IADD3 R3, PT, PT, RZ, -R6, RZ ;  /* 0x80000006ff037210 */ /* 0x000fe20007ffe0ff */
[----:B------:R-:W1:Y:S04]  /*0aa0*/  I2F.RP R7, R0 ;  /* 0x0000000000077306 */ /* 0x000e680000209400 */
[----:B------:R-:W-:-:S04]  /*0ab0*/  IMAD.HI.U32 R2, R2, R9, RZ ;  /* 0x0000000902027227 */ /* 0x000fc800078e00ff */
[----:B------:R-:W-:Y:S01]  /*0ac0*/  IMAD R3, R2, R3, R9 ;  /* 0x0000000302037224 */ /* 0x000fe200078e0209 */
[----:B------:R-:W2:Y:S01]  /*0ad0*/  I2F.RP R6, R11 ;  /* 0x0000000b00067306 */ /* 0x000ea20000209400 */
[----:B------:R-:W-:Y:S03]  /*0ae0*/  BAR.SYNC.DEFER_BLOCKING 0x0 ;  /* 0x0000000000007b1d */ /* 0x000fe60000010000 */
[----:B------:R-:W-:-:S04]  /*0af0*/  ISETP.GT.U32.AND P1, PT, R8, R3, PT ;  /* 0x000000030800720c */ /* 0x000fc80003f24070 */
[----:B-1----:R-:W1:Y:S08]  /*0b00*/  MUFU.RCP R7, R7 ;  /* 0x0000000700077308 */ /* 0x002e700000001000 */
[----:B--2---:R-:W2:Y:S01]  /*0b10*/  MUFU.RCP R6, R6 ;  /* 0x0000000600067308 */ /* 0x004ea20000001000 */
[----:B------:R-:W-:Y:S02]  /*0b20*/  @!P1 IMAD.IADD R3, R3, 0x1, -R8 ;  /* 0x0000000103039824 */ /* 0x000fe400078e0a08 */
[----:B------:R-:W-:Y:S01]  /*0b30*/  @!P1 VIADD R2, R2, 0x1 ;  /* 0x0000000102029836 */ /* 0x000fe20000000000 */
[----:B------:R-:W-:-:S02]  /*0b40*/  ISETP.NE.AND P1, PT, R13, RZ, PT ;  /* 0x000000ff0d00720c */ /* 0x000fc40003f25270 */
[----:B------:R-:W-:Y:S02]  /*0b50*/  ISETP.GE.U32.AND P0, PT, R3, R8, PT ;  /* 0x000000080300720c */ /* 0x000fe40003f06070 */
[----:B------:R-:W-:Y:S01]  /*0b60*/  LOP3.LUT R3, R12, R13, RZ, 0x3c, !PT ;  /* 0x0000000d0c037212 */ /* 0x000fe200078e3cff */
[----:B-1----:R-:W-:-:S03]  /*0b70*/  VIADD R7, R7, 0xffffffe ;  /* 0x0ffffffe07077836 */ /* 0x002fc60000000000 */
[----:B------:R-:W-:-:S03]  /*0b80*/  ISETP.GE.AND P2, PT, R3, RZ, PT ;  /* 0x000000ff0300720c */ /* 0x000fc60003f46270 */
[----:B------:R-:W-:Y:S01]  /*0b90*/  F2I.FTZ.U32.TRUNC.NTZ R7, R7 ;  /* 0x0000000700077305 */ /* 0x000fe2000021f000 */
[----:B--2---:R-:W-:-:S03]  /*0ba0*/  VIADD R3, R6, 0xffffffe ;  /* 0x0ffffffe06037836 */ /* 0x004fc60000000000 */
[----:B------:R-:W-:-:S04]  /*0bb0*/  @P0 IADD3 R2, PT, PT, R2, 0x1, RZ ;  /* 0x0000000102020810 */ /* 0x000fc80007ffe0ff */
[----:B------:R-:W1:Y:S01]  /*0bc0*/  F2I.FTZ.U32.TRUNC.NTZ R3, R3 ;  /* 0x0000000300037305 */ /* 0x000e62000021f000 */
[----:B------:R-:W-:-:S04]  /*0bd0*/  IMAD.MOV.U32 R132, RZ, RZ, R2 ;  /* 0x000000ffff847224 */ /* 0x000fc800078e0002 */
[----:B------:R-:W-:Y:S01]  /*0be0*/  @!P2 IMAD.MOV R132, RZ, RZ, -R132 ;  /* 0x000000ffff84a224 */ /* 0x000fe200078e0a84 */
[----:B------:R-:W-:-:S04]  /*0bf0*/  @!P1 LOP3.LUT R132, RZ, R13, RZ, 0x33, !PT ;  /* 0x0000000dff849212 */ /* 0x000fc800078e33ff */
[C---:B------:R-:W-:Y:S01]  /*0c00*/  IADD3 R2, PT, PT, -R132.reuse, RZ, RZ ;  /* 0x000000ff84027210 */ /* 0x040fe20007ffe1ff */
[----:B------:R-:W-:-:S04]  /*0c10*/  IMAD.SHL.U32 R132, R132, 0x40, RZ ;  /* 0x0000004084847824 */ /* 0x000fc800078e00ff */
[----:B------:R-:W-:Y:S01]  /*0c20*/  IMAD R2, R13, R2, R12 ;  /* 0x000000020d027224 */ /* 0x000fe200078e020c */
[C---:B------:R-:W-:Y:S01]  /*0c30*/  IADD3 R15, PT, PT, R132.reuse, 0x3f, RZ ;  /* 0x0000003f840f7810 */ /* 0x040fe20007ffe0ff */
[--C-:B-1----:R-:W-:Y:S01]  /*0c40*/  IMAD.MOV R8, RZ, RZ, -R3.reuse ;  /* 0x000000ffff087224 */ /* 0x102fe200078e0a03 */
[----:B------:R-:W-:Y:S01]  /*0c50*/  IADD3 R20, PT, PT, R132, 0x7, RZ ;  /* 0x0000000784147810 */ /* 0x000fe20007ffe0ff */
[----:B------:R-:W-:Y:S01]  /*0c60*/  IMAD.IADD R6, R10, 0x1, R2 ;  /* 0x000000010a067824 */ /* 0x000fe200078e0202 */
[----:B------:R-:W-:Y:S01]  /*0c70*/  IABS R13, R15 ;  /* 0x0000000f000d7213 */ /* 0x000fe20000000000 */
[----:B------:R-:W-:Y:S01]  /*0c80*/  IMAD R9, R8, R11, RZ ;  /* 0x0000000b08097224 */ /* 0x000fe200078e02ff */
[----:B------:R-:W-:Y:S01]  /*0c90*/  ISETP.GE.AND P2, PT, R15, RZ, PT ;  /* 0x000000ff0f00720c */ /* 0x000fe20003f46270 */
[----:B------:R-:W-:Y:S01]  /*0ca0*/  IMAD.MOV.U32 R2, RZ, RZ, RZ ;  /* 0x000000ffff027224 */ /* 0x000fe200078e00ff */
[----:B------:R-:W-:Y:S01]  /*0cb0*/  LEA R78, R6, R83, 0x8 ;  /* 0x00000053064e7211 */ /* 0x000fe200078e40ff */
[----:B------:R-:W-:Y:S01]  /*0cc0*/  IMAD.MOV.U32 R6, RZ, RZ, RZ ;  /* 0x000000ffff067224 */ /* 0x000fe200078e00ff */
[C---:B------:R-:W-:Y:S01]  /*0cd0*/  IADD3 R30, PT, PT, R132.reuse, 0x11, RZ ;  /* 0x00000011841e7810 */ /* 0x040fe20007ffe0ff */
[----:B------:R-:W-:Y:S01]  /*0ce0*/  IMAD.HI.U32 R3, R3, R9, R2 ;  /* 0x0000000903037227 */ /* 0x000fe200078e0002 */
[----:B------:R-:W-:Y:S01]  /*0cf0*/  IABS R10, R78 ;  /* 0x0000004e000a7213 */ /* 0x000fe20000000000 */
[----:B------:R-:W-:Y:S01]  /*0d00*/  STL [R1+0x960], R78 ;  /* 0x0009604e01007387 */ /* 0x000fe20000100800 */
[----:B------:R-:W-:Y:S01]  /*0d10*/  IADD3 R66, PT, PT, R132, 0x3a, RZ ;  /* 0x0000003a84427810 */ /* 0x000fe20007ffe0ff */
[----:B------:R-:W-:-:S02]  /*0d20*/  IMAD.MOV R9, RZ, RZ, -R7 ;  /* 0x000000ffff097224 */ /* 0x000fc400078e0a07 */
[----:B------:R-:W-:Y:S01]  /*0d30*/  VIADD R76, R78, 0x80 ;  /* 0x000000804e4c7836 */ /* 0x000fe20000000000 */
[----:B------:R-:W-:Y:S01]  /*0d40*/  IABS R75, R66 ;  /* 0x00000042004b7213 */ /* 0x000fe20000000000 */
[----:B------:R-:W-:Y:S02]  /*0d50*/  IMAD R9, R9, R0, RZ ;  /* 0x0000000009097224 */ /* 0x000fe400078e02ff */
[----:B------:R-:W-:Y:S01]  /*0d60*/  IMAD.HI.U32 R8, R3, R10, RZ ;  /* 0x0000000a03087227 */ /* 0x000fe200078e00ff */
[----:B------:R-:W-:Y:S01]  /*0d70*/  IABS R12, R76 ;  /* 0x0000004c000c7213 */ /* 0x000fe20000000000 */
[----:B------:R1:W-:Y:S02]  /*0d80*/  STL [R1+0x964], R76 ;  /* 0x0009644c01007387 */ /* 0x0003e40000100800 */
[----:B------:R-:W-:Y:S01]  /*0d90*/  IMAD.HI.U32 R2, R7, R9, R6 ;  /* 0x0000000907027227 */ /* 0x000fe200078e0006 */
[----:B------:R-:W-:-:S03]  /*0da0*/  SHF.R.U32.HI R6, RZ, 0x5, R16 ;  /* 0x00000005ff067819 */ /* 0x000fc60000011610 */
[----:B------:R-:W-:Y:S01]  /*0db0*/  IMAD.HI.U32 R3, R3, R12, RZ ;  /* 0x0000000c03037227 */ /* 0x000fe200078e00ff */
[----:B------:R-:W-:-:S03]  /*0dc0*/  R2UR UR18, R6 ;  /* 0x00000000061272ca */ /* 0x000fc600000e0000 */
[----:B------:R-:W-:Y:S02]  /*0dd0*/  IMAD.MOV R8, RZ, RZ, -R8 ;  /* 0x000000ffff087224 */ /* 0x000fe400078e0a08 */
[----:B------:R-:W-:-:S04]  /*0de0*/  IMAD.HI.U32 R7, R2, R13, RZ ;  /* 0x0000000d02077227 */ /* 0x000fc800078e00ff */
[----:B------:R-:W-:Y:S02]  /*0df0*/  IMAD.MOV R3, RZ, RZ, -R3 ;  /* 0x000000ffff037224 */ /* 0x000fe400078e0a03 */
[C---:B------:R-:W-:Y:S01]  /*0e00*/  IMAD R6, R11.reuse, R8, R10 ;  /* 0x000000080b067224 */ /* 0x040fe200078e020a */
[----:B------:R-:W-:Y:S01]  /*0e10*/  IADD3 R10, PT, PT, R132, 0x1, RZ ;  /* 0x00000001840a7810 */ /* 0x000fe20007ffe0ff */
[----:B------:R-:W-:Y:S01]  /*0e20*/  IMAD.MOV R8, RZ, RZ, -R7 ;  /* 0x000000ffff087224 */ /* 0x000fe200078e0a07 */
[----:B------:R-:W-:Y:S01]  /*0e30*/  USHF.L.U32 UR4, UR18, 0x15, URZ ;  /* 0x0000001512047899 */ /* 0x000fe200080006ff */
[C---:B------:R-:W-:Y:S01]  /*0e40*/  IMAD R7, R11.reuse, R3, R12 ;  /* 0x000000030b077224 */ /* 0x040fe200078e020c */
[C---:B------:R-:W-:Y:S01]  /*0e50*/  ISETP.GT.U32.AND P1, PT, R11.reuse, R6, PT ;  /* 0x000000060b00720c */ /* 0x040fe20003f24070 */
[----:B------:R-:W-:Y:S01]  /*0e60*/  IMAD R13, R0, R8, R13 ;  /* 0x00000008000d7224 */ /* 0x000fe200078e020d */
[----:B------:R-:W-:Y:S01]  /*0e70*/  IABS R9, R10 ;  /* 0x0000000a00097213 */ /* 0x000fe20000000000 */
[C---:B------:R-:W-:Y:S01]  /*0e80*/  VIADD R8, R132.reuse, 0x2 ;  /* 0x0000000284087836 */ /* 0x040fe20000000000 */
[----:B------:R-:W-:Y:S01]  /*0e90*/  ISETP.GT.U32.AND P3, PT, R11, R7, PT ;  /* 0x000000070b00720c */ /* 0x000fe20003f64070 */
[----:B------:R-:W-:Y:S01]  /*0ea0*/  VIADD R18, R132, 0x6 ;  /* 0x0000000684127836 */ /* 0x000fe20000000000 */
[----:B------:R-:W-:Y:S01]  /*0eb0*/  ISETP.GT.U32.AND P4, PT, R0, R13, PT ;  /* 0x0000000d0000720c */ /* 0x000fe20003f84070 */
[----:B------:R-:W-:Y:S01]  /*0ec0*/  IMAD.HI.U32 R3, R2, R9, RZ ;  /* 0x0000000902037227 */ /* 0x000fe200078e00ff */
[----:B------:R-:W-:Y:S01]  /*0ed0*/  IABS R15, R8 ;  /* 0x00000008000f7213 */ /* 0x000fe20000000000 */
[----:B------:R-:W-:Y:S01]  /*0ee0*/  ULOP3.LUT UR4, UR4, 0x600000, URZ, 0xc0, !UPT ;  /* 0x0060000004047892 */ /* 0x000fe2000f8ec0ff */
[----:B------:R-:W-:Y:S01]  /*0ef0*/  ISETP.GE.AND P0, PT, R10, RZ, PT ;  /* 0x000000ff0a00720c */ /* 0x000fe20003f06270 */
[----:B------:R-:W-:Y:S01]  /*0f00*/  IMAD.MOV R3, RZ, RZ, -R3 ;  /* 0x000000ffff037224 */ /* 0x000fe200078e0a03 */
[----:B------:R-:W-:Y:S01]  /*0f10*/  IADD3 R12, PT, PT, R132, 0x4, RZ ;  /* 0x00000004840c7810 */ /* 0x000fe20007ffe0ff */
[----:B------:R-:W-:Y:S01]  /*0f20*/  @!P1 IMAD.IADD R6, R6, 0x1, -R11 ;  /* 0x0000000106069824 */ /* 0x000fe200078e0a0b */
[----:B------:R-:W-:Y:S01]  /*0f30*/  ISETP.GE.AND P6, PT, R8, RZ, PT ;  /* 0x000000ff0800720c */ /* 0x000fe20003fc6270 */
[----:B------:R-:W-:Y:S01]  /*0f40*/  IMAD R9, R0, R3, R9 ;  /* 0x0000000300097224 */ /* 0x000fe200078e0209 */
[----:B------:R-:W-:Y:S01]  /*0f50*/  IABS R19, R12 ;  /* 0x0000000c00137213 */ /* 0x000fe20000000000 */
[----:B------:R-:W-:Y:S01]  /*0f60*/  @!P3 IMAD.IADD R7, R7, 0x1, -R11 ;  /* 0x000000010707b824 */ /* 0x000fe200078e0a0b */
[----:B------:R-:W-:Y:S01]  /*0f70*/  ISETP.GT.U32.AND P5, PT, R11, R6, PT ;  /* 0x000000060b00720c */ /* 0x000fe20003fa4070 */
[----:B------:R-:W-:Y:S01]  /*0f80*/  VIADD R10, R132, 0x3 ;  /* 0x00000003840a7836 */ /* 0x000fe20000000000 */
[----:B------:R-:W-:Y:S01]  /*0f90*/  ISETP.GT.U32.AND P3, PT, R0, R9, PT ;  /* 0x000000090000720c */ /* 0x000fe20003f64070 */
[----:B------:R-:W-:Y:S01]  /*0fa0*/  IMAD.HI.U32 R3, R2, R15, RZ ;  /* 0x0000000f02037227 */ /* 0x000fe200078e00ff */
[----:B------:R-:W-:-:S02]  /*0fb0*/  @!P4 IADD3 R13, PT, PT, R13, -R0, RZ ;  /* 0x800000000d0dc210 */ /* 0x000fc40007ffe0ff */
[----:B------:R-:W-:Y:S01]  /*0fc0*/  ISETP.GT.U32.AND P1, PT, R11, R7, PT ;  /* 0x000000070b00720c */ /* 0x000fe20003f24070 */
[----:B------:R-:W-:Y:S01]  /*0fd0*/  IMAD.MOV R3, RZ, RZ, -R3 ;  /* 0x000000ffff037224 */ /* 0x000fe200078e0a03 */
[----:B------:R-:W-:Y:S01]  /*0fe0*/  ISETP.GT.U32.AND P4, PT, R0, R13, PT ;  /* 0x0000000d0000720c */ /* 0x000fe20003f84070 */
[C---:B------:R-:W-:Y:S01]  /*0ff0*/  VIADD R14, R132.reuse, 0x5 ;  /* 0x00000005840e7836 */ /* 0x040fe20000000000 */
[----:B------:R-:W-:Y:S01]  /*1000*/  IABS R17, R10 ;  /* 0x0000000a00117213 */ /* 0x000fe20000000000 */
[----:B------:R-:W-:Y:S02]  /*1010*/  VIADD R22, R132, 0xa ;  /* 0x0000000a84167836 */ /* 0x000fe40000000000 */
[----:B------:R-:W-:Y:S01]  /*1020*/  @!P5 IMAD.IADD R6, R6, 0x1, -R11 ;  /* 0x000000010606d824 */ /* 0x000fe200078e0a0b */
[----:B------:R-:W-:Y:S01]  /*1030*/  ISETP.GE.AND P5, PT, R10, RZ, PT ;  /* 0x000000ff0a00720c */ /* 0x000fe20003fa6270 */
[----:B------:R-:W-:Y:S02]  /*1040*/  @!P3 IMAD.IADD R9, R9, 0x1, -R0 ;  /* 0x000000010909b824 */ /* 0x000fe400078e0a00 */
[----:B------:R-:W-:Y:S01]  /*1050*/  IMAD R10, R0, R3, R15 ;  /* 0x00000003000a7224 */ /* 0x000fe200078e020f */
[----:B------:R-:W-:Y:S01]  /*1060*/  IABS R15, R14 ;  /* 0x0000000e000f7213 */ /* 0x000fe20000000000 */
[----:B------:R-:W-:Y:S01]  /*1070*/  IMAD.HI.U32 R8, R2, R17, RZ ;  /* 0x0000001102087227 */ /* 0x000fe200078e00ff */
[----:B------:R-:W-:-:S02]  /*1080*/  ISETP.GT.U32.AND P3, PT, R0, R9, PT ;  /* 0x000000090000720c */ /* 0x000fc40003f64070 */
[----:B------:R-:W-:Y:S01]  /*1090*/  @!P1 IADD3 R7, PT, PT, R7, -R11, RZ ;  /* 0x8000000b07079210 */ /* 0x000fe20007ffe0ff */
[----:B------:R-:W-:Y:S01]  /*10a0*/  IMAD.HI.U32 R3, R2, R19, RZ ;  /* 0x0000001302037227 */ /* 0x000fe200078e00ff */
[----:B------:R-:W-:-:S03]  /*10b0*/  ISETP.GE.AND P1, PT, R12, RZ, PT ;  /* 0x000000ff0c00720c */ /* 0x000fc60003f26270 */
[----:B------:R-:W-:Y:S01]  /*10c0*/  @!P4 IMAD.IADD R13, R13, 0x1, -R0 ;  /* 0x000000010d0dc824 */ /* 0x000fe200078e0a00 */
[C---:B------:R-:W-:Y:S01]  /*10d0*/  ISETP.GT.U32.AND P4, PT, R0.reuse, R10, PT ;  /* 0x0000000a0000720c */ /* 0x040fe20003f84070 */
[----:B------:R-:W-:Y:S02]  /*10e0*/  IMAD.MOV R8, RZ, RZ, -R8 ;  /* 0x000000ffff087224 */ /* 0x000fe400078e0a08 */
[----:B------:R-:W-:Y:S02]  /*10f0*/  IMAD.MOV R3, RZ, RZ, -R3 ;  /* 0x000000ffff037224 */ /* 0x000fe400078e0a03 */
[C---:B------:R-:W-:Y:S01]  /*1100*/  IMAD R11, R0.reuse, R8, R17 ;  /* 0x00000008000b7224 */ /* 0x040fe200078e0211 */
[----:B------:R-:W-:Y:S01]  /*1110*/  MOV R8, R13 ;  /* 0x0000000d00087202 */ /* 0x000fe20000000f00 */
[C---:B------:R-:W-:Y:S01]  /*1120*/  IMAD R12, R0.reuse, R3, R19 ;  /* 0x00000003000c7224 */ /* 0x040fe200078e0213 */
[----:B------:R-:W-:Y:S01]  /*1130*/  IABS R17, R18 ;  /* 0x0000001200117213 */ /* 0x000fe20000000000 */
[----:B------:R-:W-:Y:S01]  /*1140*/  @!P3 IMAD.IADD R9, R9, 0x1, -R0 ;  /* 0x000000010909b824 */ /* 0x000fe200078e0a00 */
[----:B------:R-:W-:Y:S01]  /*1150*/  IABS R19, R20 ;  /* 0x0000001400137213 */ /* 0x000fe20000000000 */
[----:B------:R-:W-:Y:S01]  /*1160*/  @!P2 IMAD.MOV R8, RZ, RZ, -R8 ;  /* 0x000000ffff08a224 */ /* 0x000fe200078e0a08 */
[----:B------:R-:W-:Y:S01]  /*1170*/  ISETP.GT.U32.AND P2, PT, R0, R11, PT ;  /* 0x0000000b0000720c */ /* 0x000fe20003f44070 */
[----:B------:R-:W-:Y:S01]  /*1180*/  @!P4 IMAD.IADD R10, R10, 0x1, -R0 ;  /* 0x000000010a0ac824 */ /* 0x000fe200078e0a00 */
[----:B------:R-:W-:Y:S01]  /*1190*/  ISETP.GT.U32.AND P3, PT, R0, R12, PT ;  /* 0x0000000c0000720c */ /* 0x000fe20003f64070 */
[----:B------:R-:W-:Y:S01]  /*11a0*/  IMAD.HI.U32 R13, R2, R17, RZ ;  /* 0x00000011020d7227 */ /* 0x000fe200078e00ff */
[----:B------:R-:W-:-:S02]  /*11b0*/  @!P0 IADD3 R9, PT, PT, -R9, RZ, RZ ;  /* 0x000000ff09098210 */ /* 0x000fc40007ffe1ff */
[----:B------:R-:W-:Y:S01]  /*11c0*/  ISETP.GT.U32.AND P4, PT, R0, R10, PT ;  /* 0x0000000a0000720c */ /* 0x000fe20003f84070 */
[----:B------:R-:W-:Y:S01]  /*11d0*/  IMAD.HI.U32 R3, R2, R15, RZ ;  /* 0x0000000f02037227 */ /* 0x000fe200078e00ff */
[----:B------:R-:W-:-:S03]  /*11e0*/  ISETP.GE.AND P0, PT, R14, RZ, PT ;  /* 0x000000ff0e00720c */ /* 0x000fc60003f06270 */
[----:B------:R-:W-:-:S04]  /*11f0*/  IMAD.HI.U32 R14, R2, R19, RZ ;  /* 0x00000013020e7227 */ /* 0x000fc800078e00ff */
[--C-:B------:R-:W-:Y:S01]  /*1200*/  @!P2 IMAD.IADD R11, R11, 0x1, -R0.reuse ;  /* 0x000000010b0ba824 */ /* 0x100fe200078e0a00 */
[----:B------:R-:W-:Y:S01]  /*1210*/  @!P3 IADD3 R12, PT, PT, R12, -R0, RZ ;  /* 0x800000000c0cb210 */ /* 0x000fe20007ffe0ff */
[----:B------:R-:W-:Y:S02]  /*1220*/  IMAD.MOV R16, RZ, RZ, -R13 ;  /* 0x000000ffff107224 */ /* 0x000fe400078e0a0d */
[----:B------:R-:W-:Y:S01]  /*1230*/  @!P4 IMAD.IADD R10, R10, 0x1, -R0 ;  /* 0x000000010a0ac824 */ /* 0x000fe200078e0a00 */
[C---:B------:R-:W-:Y:S01]  /*1240*/  ISETP.GT.U32.AND P2, PT, R0.reuse, R11, PT ;  /* 0x0000000b0000720c */ /* 0x040fe20003f44070 */
[----:B------:R-:W-:Y:S01]  /*1250*/  IMAD.MOV R3, RZ, RZ, -R3 ;  /* 0x000000ffff037224 */ /* 0x000fe200078e0a03 */
[----:B------:R-:W-:Y:S01]  /*1260*/  ISETP.GT.U32.AND P3, PT, R0, R12, PT ;  /* 0x0000000c0000720c */ /* 0x000fe20003f64070 */
[----:B------:R-:W-:Y:S01]  /*1270*/  VIADD R24, R132, 0xb ;  /* 0x0000000b84187836 */ /* 0x000fe20000000000 */
[----:B------:R-:W-:Y:S01]  /*1280*/  ISETP.GE.AND P4, PT, R18, RZ, PT ;  /* 0x000000ff1200720c */ /* 0x000fe20003f86270 */
[----:B------:R-:W-:Y:S01]  /*1290*/  IMAD.MOV R18, RZ, RZ, -R14 ;  /* 0x000000ffff127224 */ /* 0x000fe200078e0a0e */
[----:B------:R-:W-:Y:S01]  /*12a0*/  @!P6 IADD3 R10, PT, PT, -R10, RZ, RZ ;  /* 0x000000ff0a0ae210 */ /* 0x000fe20007ffe1ff */
[----:B------:R-:W-:-:S02]  /*12b0*/  IMAD R14, R0, R16, R17 ;  /* 0x00000010000e7224 */ /* 0x000fc400078e0211 */
[C---:B------:R-:W-:Y:S02]  /*12c0*/  IMAD R13, R0.reuse, R3, R15 ;  /* 0x00000003000d7224 */ /* 0x040fe400078e020f */
[C---:B------:R-:W-:Y:S01]  /*12d0*/  IMAD R15, R0.reuse, R18, R19 ;  /* 0x00000012000f7224 */ /* 0x040fe200078e0213 */
[C---:B------:R-:W-:Y:S01]  /*12e0*/  ISETP.GT.U32.AND P6, PT, R0.reuse, R14, PT ;  /* 0x0000000e0000720c */ /* 0x040fe20003fc4070 */
[--C-:B------:R-:W-:Y:S01]  /*12f0*/  @!P2 IMAD.IADD R11, R11, 0x1, -R0.reuse ;  /* 0x000000010b0ba824 */ /* 0x100fe200078e0a00 */
[----:B------:R-:W-:Y:S01]  /*1300*/  ISETP.GT.U32.AND P2, PT, R0, R13, PT ;  /* 0x0000000d0000720c */ /* 0x000fe20003f44070 */
[----:B------:R-:W-:Y:S01]  /*1310*/  @!P3 IMAD.IADD R12, R12, 0x1, -R0 ;  /* 0x000000010c0cb824 */ /* 0x000fe200078e0a00 */
[----:B------:R-:W-:Y:S01]  /*1320*/  ISETP.GT.U32.AND P3, PT, R0, R15, PT ;  /* 0x0000000f0000720c */ /* 0x000fe20003f64070 */
[----:B------:R-:W-:Y:S01]  /*1330*/  @!P5 IMAD.MOV R11, RZ, RZ, -R11 ;  /* 0x000000ffff0bd224 */ /* 0x000fe200078e0a0b */
[----:B------:R-:W-:Y:S01]  /*1340*/  ISETP.GE.AND P5, PT, R20, RZ, PT ;  /* 0x000000ff1400720c */ /* 0x000fe20003fa6270 */
[C---:B------:R-:W-:Y:S01]  /*1350*/  VIADD R20, R132.reuse, 0x9 ;  /* 0x0000000984147836 */ /* 0x040fe20000000000 */
[----:B------:R-:W-:Y:S01]  /*1360*/  IABS R18, R22 ;  /* 0x0000001600127213 */ /* 0x000fe20000000000 */
[----:B------:R-:W-:-:S02]  /*1370*/  VIADD R3, R132, 0x8 ;  /* 0x0000000884037836 */ /* 0x000fc40000000000 */
[----:B------:R-:W-:Y:S01]  /*1380*/  @!P1 IMAD.MOV R12, RZ, RZ, -R12 ;  /* 0x000000ffff0c9224 */ /* 0x000fe200078e0a0c */
[----:B------:R-:W-:Y:S01]  /*1390*/  IABS R21, R20 ;  /* 0x0000001400157213 */ /* 0x000fe20000000000 */
[----:B------:R-:W-:Y:S01]  /*13a0*/  @!P6 IMAD.IADD R14, R14, 0x1, -R0 ;  /* 0x000000010e0ee824 */ /* 0x000fe200078e0a00 */
[----:B------:R-:W-:Y:S01]  /*13b0*/  IABS R19, R3 ;  /* 0x0000000300137213 */ /* 0x000fe20000000000 */
[----:B------:R-:W-:Y:S01]  /*13c0*/  VIADD R25, R132, 0xc ;  /* 0x0000000c84197836 */ /* 0x000fe20000000000 */
[-C--:B------:R-:W-:Y:S01]  /*13d0*/  @!P2 IADD3 R13, PT, PT, R13, -R0.reuse, RZ ;  /* 0x800000000d0da210 */ /* 0x080fe20007ffe0ff */
[----:B------:R-:W-:Y:S01]  /*13e0*/  IMAD.HI.U32 R17, R2, R21, RZ ;  /* 0x0000001502117227 */ /* 0x000fe200078e00ff */
[----:B------:R-:W-:Y:S02]  /*13f0*/  @!P3 IADD3 R15, PT, PT, R15, -R0, RZ ;  /* 0x800000000f0fb210 */ /* 0x000fe40007ffe0ff */
[----:B------:R-:W-:Y:S01]  /*1400*/  ISETP.GT.U32.AND P3, PT, R0, R14, PT ;  /* 0x0000000e0000720c */ /* 0x000fe20003f64070 */
[----:B------:R-:W-:Y:S01]  /*1410*/  IMAD.MOV R17, RZ, RZ, -R17 ;  /* 0x000000ffff117224 */ /* 0x000fe200078e0a11 */
[----:B------:R-:W-:Y:S01]  /*1420*/  ISETP.GE.AND P2, PT, R3, RZ, PT ;  /* 0x000000ff0300720c */ /* 0x000fe20003f46270 */
[----:B------:R-:W-:Y:S01]  /*1430*/  IMAD.HI.U32 R3, R2, R19, RZ ;  /* 0x0000001302037227 */ /* 0x000fe200078e00ff */
[----:B------:R-:W-:-:S02]  /*1440*/  ISETP.GT.U32.AND P6, PT, R0, R13, PT ;  /* 0x0000000d0000720c */ /* 0x000fc40003fc4070 */
[C---:B------:R-:W-:Y:S01]  /*1450*/  ISETP.GT.U32.AND P1, PT, R0.reuse, R15, PT ;  /* 0x0000000f0000720c */ /* 0x040fe20003f24070 */
[----:B------:R-:W-:Y:S01]  /*1460*/  IMAD R17, R0, R17, R21 ;  /* 0x0000001100117224 */ /* 0x000fe200078e0215 */
[----:B------:R-:W-:Y:S01]  /*1470*/  IABS R21, R24 ;  /* 0x0000001800157213 */ /* 0x000fe20000000000 */
[----:B------:R-:W-:Y:S01]  /*1480*/  IMAD.MOV R3, RZ, RZ, -R3 ;  /* 0x000000ffff037224 */ /* 0x000fe200078e0a03 */
[----:B------:R-:W-:Y:S01]  /*1490*/  IABS R23, R25 ;  /* 0x0000001900177213 */ /* 0x000fe20000000000 */
[----:B------:R-:W-:Y:S02]  /*14a0*/  VIADD R26, R132, 0xf ;  /* 0x0000000f841a7836 */ /* 0x000fe40000000000 */
[--C-:B------:R-:W-:Y:S01]  /*14b0*/  @!P3 IMAD.IADD R14, R14, 0x1, -R0.reuse ;  /* 0x000000010e0eb824 */ /* 0x100fe200078e0a00 */
[C---:B------:R-:W-:Y:S01]  /*14c0*/  ISETP.GT.U32.AND P3, PT, R0.reuse, R17, PT ;  /* 0x000000110000720c */ /* 0x040fe20003f64070 */
[C---:B------:R-:W-:Y:S01]  /*14d0*/  IMAD R16, R0.reuse, R3, R19 ;  /* 0x0000000300107224 */ /* 0x040fe200078e0213 */
[----:B------:R-:W-:Y:S01]  /*14e0*/  MOV R19, R18 ;  /* 0x0000001200137202 */ /* 0x000fe20000000f00 */
[----:B------:R-:W-:Y:S01]  /*14f0*/  @!P6 IMAD.IADD R13, R13, 0x1, -R0 ;  /* 0x000000010d0de824 */ /* 0x000fe200078e0a00 */
[----:B------:R-:W-:Y:S01]  /*1500*/  IABS R27, R26 ;  /* 0x0000001a001b7213 */ /* 0x000fe20000000000 */
[----:B------:R-:W-:Y:S01]  /*1510*/  @!P4 IMAD.MOV R14, RZ, RZ, -R14 ;  /* 0x000000ffff0ec224 */ /* 0x000fe200078e0a0e */
[----:B------:R-:W-:Y:S01]  /*1520*/  ISETP.GT.U32.AND P6, PT, R0, R16, PT ;  /* 0x000000100000720c */ /* 0x000fe20003fc4070 */
[----:B------:R-:W-:Y:S01]  /*1530*/  IMAD.HI.U32 R3, R2, R19, RZ ;  /* 0x0000001302037227 */ /* 0x000fe200078e00ff */
[----:B------:R-:W-:-:S02]  /*1540*/  @!P1 IADD3 R15, PT, PT, R15, -R0, RZ ;  /* 0x800000000f0f9210 */ /* 0x000fc40007ffe0ff */
[----:B------:R-:W-:Y:S01]  /*1550*/  ISETP.GE.AND P1, PT, R20, RZ, PT ;  /* 0x000000ff1400720c */ /* 0x000fe20003f26270 */
[----:B------:R-:W-:Y:S01]  /*1560*/  IMAD.MOV R18, RZ, RZ, -R3 ;  /* 0x000000ffff127224 */ /* 0x000fe200078e0a03 */
[----:B------:R-:W-:Y:S01]  /*1570*/  @!P5 IADD3 R15, PT, PT, -R15, RZ, RZ ;  /* 0x000000ff0f0fd210 */ /* 0x000fe20007ffe1ff */
[----:B------:R-:W-:Y:S01]  /*1580*/  IMAD.HI.U32 R3, R2, R21, RZ ;  /* 0x0000001502037227 */ /* 0x000fe200078e00ff */
[----:B------:R-:W-:Y:S02]  /*1590*/  @!P3 IADD3 R17, PT, PT, R17, -R0, RZ ;  /* 0x800000001111b210 */ /* 0x000fe40007ffe0ff */
[----:B------:R-:W-:Y:S01]  /*15a0*/  ISETP.GE.AND P5, PT, R24, RZ, PT ;  /* 0x000000ff1800720c */ /* 0x000fe20003fa6270 */
[C---:B------:R-:W-:Y:S01]  /*15b0*/  IMAD R18, R0.reuse, R18, R19 ;  /* 0x0000001200127224 */ /* 0x040fe200078e0213 */
[----:B------:R-:W-:Y:S01]  /*15c0*/  ISETP.GT.U32.AND P3, PT, R0, R17, PT ;  /* 0x000000110000720c */ /* 0x000fe20003f64070 */
[----:B------:R-:W-:-:S03]  /*15d0*/  IMAD.HI.U32 R19, R2, R23, RZ ;  /* 0x0000001702137227 */ /* 0x000fc600078e00ff */
[----:B------:R-:W-:Y:S01]  /*15e0*/  ISETP.GT.U32.AND P4, PT, R0, R18, PT ;  /* 0x000000120000720c */ /* 0x000fe20003f84070 */
[----:B------:R-:W-:Y:S02]  /*15f0*/  IMAD.MOV R3, RZ, RZ, -R3 ;  /* 0x000000ffff037224 */ /* 0x000fe400078e0a03 */
[--C-:B------:R-:W-:Y:S01]  /*1600*/  @!P6 IMAD.IADD R16, R16, 0x1, -R0.reuse ;  /* 0x000000011010e824 */ /* 0x100fe200078e0a00 */
[----:B------:R-:W-:Y:S01]  /*1610*/  ISETP.GE.AND P6, PT, R22, RZ, PT ;  /* 0x000000ff1600720c */ /* 0x000fe20003fc6270 */
[----:B------:R-:W-:Y:S02]  /*1620*/  IMAD.MOV R20, RZ, RZ, -R19 ;  /* 0x000000ffff147224 */ /* 0x000fe400078e0a13 */
[C---:B------:R-:W-:Y:S02]  /*1630*/  IMAD R19, R0.reuse, R3, R21 ;  /* 0x0000000300137224 */ /* 0x040fe400078e0215 */
[----:B------:R-:W-:Y:S01]  /*1640*/  @!P0 IMAD.MOV R13, RZ, RZ, -R13 ;  /* 0x000000ffff0d8224 */ /* 0x000fe200078e0a0d */
[----:B------:R-:W-:Y:S01]  /*1650*/  ISETP.GT.U32.AND P0, PT, R0, R16, PT ;  /* 0x000000100000720c */ /* 0x000fe20003f04070 */
[C---:B------:R-:W-:Y:S01]  /*1660*/  VIADD R22, R132.reuse, 0xd ;  /* 0x0000000d84167836 */ /* 0x040fe20000000000 */
[----:B------:R-:W-:Y:S01]  /*1670*/  @!P3 IADD3 R17, PT, PT, R17, -R0, RZ ;  /* 0x800000001111b210 */ /* 0x000fe20007ffe0ff */
[----:B------:R-:W-:Y:S01]  /*1680*/  VIADD R24, R132, 0xe ;  /* 0x0000000e84187836 */ /* 0x000fe20000000000 */
[----:B------:R-:W-:Y:S01]  /*1690*/  ISETP.GT.U32.AND P3, PT, R0, R19, PT ;  /* 0x000000130000720c */ /* 0x000fe20003f64070 */
[----:B------:R-:W-:-:S02]  /*16a0*/  @!P4 IMAD.IADD R18, R18, 0x1, -R0 ;  /* 0x000000011212c824 */ /* 0x000fc400078e0a00 */
[----:B------:R-:W-:Y:S01]  /*16b0*/  IMAD R20, R0, R20, R23 ;  /* 0x0000001400147224 */ /* 0x000fe200078e0217 */
[----:B------:R-:W-:Y:S01]  /*16c0*/  IABS R23, R22 ;  /* 0x0000001600177213 */ /* 0x000fe20000000000 */
[----:B------:R-:W-:Y:S02]  /*16d0*/  @!P1 IMAD.MOV R17, RZ, RZ, -R17 ;  /* 0x000000ffff119224 */ /* 0x000fe400078e0a11 */
[----:B------:R-:W-:Y:S01]  /*16e0*/  VIADD R32, R132, 0x12 ;  /* 0x0000001284207836 */ /* 0x000fe20000000000 */
[----:B------:R-:W-:Y:S01]  /*16f0*/  ISETP.GT.U32.AND P4, PT, R0, R20, PT ;  /* 0x000000140000720c */ /* 0x000fe20003f84070 */
[----:B------:R-:W-:Y:S01]  /*1700*/  @!P0 IMAD.IADD R16, R16, 0x1, -R0 ;  /* 0x0000000110108824 */ /* 0x000fe200078e0a00 */
[----:B------:R-:W-:Y:S01]  /*1710*/  ISETP.GE.AND P0, PT, R25, RZ, PT ;  /* 0x000000ff1900720c */ /* 0x000fe20003f06270 */
[----:B------:R-:W-:Y:S01]  /*1720*/  IMAD.HI.U32 R3, R2, R23, RZ ;  /* 0x0000001702037227 */ /* 0x000fe200078e00ff */
[----:B------:R-:W-:Y:S02]  /*1730*/  IABS R25, R24 ;  /* 0x0000001800197213 */ /* 0x000fe40000000000 */
[----:B------:R-:W-:Y:S01]  /*1740*/  @!P3 IADD3 R19, PT, PT, R19, -R0, RZ ;  /* 0x800000001313b210 */ /* 0x000fe20007ffe0ff */
[----:B------:R-:W-:Y:S01]  /*1750*/  @!P2 IMAD.MOV R16, RZ, RZ, -R16 ;  /* 0x000000ffff10a224 */ /* 0x000fe200078e0a10 */
[----:B------:R-:W-:Y:S01]  /*1760*/  ISETP.GT.U32.AND P2, PT, R0, R18, PT ;  /* 0x000000120000720c */ /* 0x000fe20003f44070 */
[----:B------:R-:W-:Y:S01]  /*1770*/  IMAD.HI.U32 R21, R2, R25, RZ ;  /* 0x0000001902157227 */ /* 0x000fe200078e00ff */
[----:B------:R-:W-:-:S02]  /*1780*/  ISETP.GT.U32.AND P1, PT, R0, R19, PT ;  /* 0x000000130000720c */ /* 0x000fc40003f24070 */
[----:B------:R-:W-:Y:S01]  /*1790*/  ISETP.GE.AND P3, PT, R22, RZ, PT ;  /* 0x000000ff1600720c */ /* 0x000fe20003f66270 */
[----:B------:R-:W-:Y:S01]  /*17a0*/  IMAD.MOV R3, RZ, RZ, -R3 ;  /* 0x000000ffff037224 */ /* 0x000fe200078e0a03 */
[----:B------:R-:W-:Y:S01]  /*17b0*/  IABS R29, R32 ;  /* 0x00000020001d7213 */ /* 0x000fe20000000000 */
[----:B------:R-:W-:Y:S02]  /*17c0*/  IMAD.MOV R22, RZ, RZ, -R21 ;  /* 0x000000ffff167224 */ /* 0x000fe400078e0a15 */
[----:B------:R-:W-:Y:S02]  /*17d0*/  IMAD R21, R0, R3, R23 ;  /* 0x0000000300157224 */ /* 0x000fe400078e0217 */
[--C-:B------:R-:W-:Y:S02]  /*17e0*/  @!P4 IMAD.IADD R20, R20, 0x1, -R0.reuse ;  /* 0x000000011414c824 */ /* 0x100fe400078e0a00 */
[----:B------:R-:W-:Y:S01]  /*17f0*/  @!P2 IADD3 R18, PT, PT, R18, -R0, RZ ;  /* 0x800000001212a210 */ /* 0x000fe20007ffe0ff */
[----:B------:R-:W-:Y:S01]  /*1800*/  IMAD R22, R0, R22, R25 ;  /* 0x0000001600167224 */ /* 0x000fe200078e0219 */
[----:B------:R-:W-:Y:S01]  /*1810*/  ISETP.GE.AND P2, PT, R24, RZ, PT ;  /* 0x000000ff1800720c */ /* 0x000fe20003f46270 */
[----:B------:R-:W-:Y:S01]  /*1820*/  @!P1 IMAD.IADD R19, R19, 0x1, -R0 ;  /* 0x0000000113139824 */ /* 0x000fe200078e0a00 */
[C---:B------:R-:W-:Y:S01]  /*1830*/  ISETP.GT.U32.AND P1, PT, R0.reuse, R21, PT ;  /* 0x000000150000720c */ /* 0x040fe20003f24070 */
[----:B------:R-:W-:Y:S01]  /*1840*/  @!P6 IMAD.MOV R18, RZ, RZ, -R18 ;  /* 0x000000ffff12e224 */ /* 0x000fe200078e0a12 */
[----:B------:R-:W-:Y:S01]  /*1850*/  ISETP.GT.U32.AND P4, PT, R0, R20, PT ;  /* 0x000000140000720c */ /* 0x000fe20003f84070 */
[----:B------:R-:W-:Y:S01]  /*1860*/  IMAD.HI.U32 R3, R2, R27, RZ ;  /* 0x0000001b02037227 */ /* 0x000fe200078e00ff */
[----:B------:R-:W-:-:S03]  /*1870*/  ISETP.GT.U32.AND P6, PT, R0, R22, PT ;  /* 0x000000160000720c */ /* 0x000fc60003fc4070 */
[----:B------:R-:W-:Y:S01]  /*1880*/  VIADD R23, R132, 0x10 ;  /* 0x0000001084177836 */ /* 0x000fe20000000000 */
[----:B------:R-:W-:Y:S01]  /*1890*/  IADD3 R3, PT, PT, -R3, RZ, RZ ;  /* 0x000000ff03037210 */ /* 0x000fe20007ffe1ff */
[----:B------:R-:W-:Y:S01]  /*18a0*/  @!P5 IMAD.MOV R19, RZ, RZ, -R19 ;  /* 0x000000ffff13d224 */ /* 0x000fe200078e0a13 */
[----:B------:R-:W-:Y:S01]  /*18b0*/  ISETP.GE.AND P5, PT, R26, RZ, PT ;  /* 0x000000ff1a00720c */ /* 0x000fe20003fa6270 */
[----:B------:R-:W-:Y:S01]  /*18c0*/  VIADD R34, R132, 0x13 ;  /* 0x0000001384227836 */ /* 0x000fe20000000000 */
[----:B------:R-:W-:Y:S01]  /*18d0*/  IABS R25, R23 ;  /* 0x0000001700197213 */ /* 0x000fe20000000000 */
[--C-:B------:R-:W-:Y:S02]  /*18e0*/  @!P1 IMAD.IADD R21, R21, 0x1, -R0.reuse ;  /* 0x0000000115159824 */ /* 0x100fe400078e0a00 */
[--C-:B------:R-:W-:Y:S01]  /*18f0*/  @!P4 IMAD.IADD R20, R20, 0x1, -R0.reuse ;  /* 0x000000011414c824 */ /* 0x100fe200078e0a00 */
[----:B------:R-:W-:Y:S01]  /*1900*/  ISETP.GE.AND P4, PT, R23, RZ, PT ;  /* 0x000000ff1700720c */ /* 0x000fe20003f86270 */
[----:B------:R-:W-:Y:S01]  /*1910*/  @!P6 IMAD.IADD R22, R22, 0x1, -R0 ;  /* 0x000000011616e824 */ /* 0x000fe200078e0a00 */
[C---:B------:R-:W-:Y:S01]  /*1920*/  ISETP.GT.U32.AND P1, PT, R0.reuse, R21, PT ;  /* 0x000000150000720c */ /* 0x040fe20003f24070 */
[----:B------:R-:W-:Y:S01]  /*1930*/  IMAD R23, R0, R3, R27 ;  /* 0x0000000300177224 */ /* 0x000fe200078e021b */
[----:B------:R-:W-:Y:S01]  /*1940*/  IABS R27, R30 ;  /* 0x0000001e001b7213 */ /* 0x000fe20000000000 */
[----:B------:R-:W-:Y:S01]  /*1950*/  IMAD.HI.U32 R3, R2, R25, RZ ;  /* 0x0000001902037227 */ /* 0x000fe200078e00ff */
[----:B------:R-:W-:-:S02]  /*1960*/  ISETP.GT.U32.AND P6, PT, R0, R22, PT ;  /* 0x000000160000720c */ /* 0x000fc40003fc4070 */
[----:B------:R-:W-:Y:S01]  /*1970*/  IABS R31, R34 ;  /* 0x00000022001f7213 */ /* 0x000fe20000000000 */
[C---:B------:R-:W-:Y:S01]  /*1980*/  VIADD R35, R132.reuse, 0x14 ;  /* 0x0000001484237836 */ /* 0x040fe20000000000 */
[----:B------:R-:W-:Y:S01]  /*1990*/  IADD3 R3, PT, PT, -R3, RZ, RZ ;  /* 0x000000ff03037210 */ /* 0x000fe20007ffe1ff */
[C---:B------:R-:W-:Y:S02]  /*19a0*/  VIADD R36, R132.reuse, 0x15 ;  /* 0x0000001584247836 */ /* 0x040fe40000000000 */
[----:B------:R-:W-:Y:S01]  /*19b0*/  VIADD R37, R132, 0x16 ;  /* 0x0000001684257836 */ /* 0x000fe20000000000 */
[----:B------:R-:W-:Y:S01]  /*19c0*/  IABS R33, R35 ;  /* 0x0000002300217213 */ /* 0x000fe20000000000 */
[----:B------:R-:W-:Y:S02]  /*19d0*/  IMAD R24, R0, R3, R25 ;  /* 0x0000000300187224 */ /* 0x000fe400078e0219 */
[----:B------:R-:W-:-:S04]  /*19e0*/  IMAD.HI.U32 R3, R2, R27, RZ ;  /* 0x0000001b02037227 */ /* 0x000fc800078e00ff */
[--C-:B------:R-:W-:Y:S01]  /*19f0*/  @!P1 IMAD.IADD R21, R21, 0x1, -R0.reuse ;  /* 0x0000000115159824 */ /* 0x100fe200078e0a00 */
[----:B------:R-:W-:Y:S01]  /*1a00*/  ISETP.GT.U32.AND P1, PT, R0, R23, PT ;  /* 0x000000170000720c */ /* 0x000fe20003f24070 */
[----:B------:R-:W-:Y:S01]  /*1a10*/  @!P6 IMAD.IADD R22, R22, 0x1, -R0 ;  /* 0x000000011616e824 */ /* 0x000fe200078e0a00 */
[----:B------:R-:W-:Y:S01]  /*1a20*/  IADD3 R3, PT, PT, -R3, RZ, RZ ;  /* 0x000000ff03037210 */ /* 0x000fe20007ffe1ff */
[----:B------:R-:W-:Y:S01]  /*1a30*/  IMAD.HI.U32 R25, R2, R29, RZ ;  /* 0x0000001d02197227 */ /* 0x000fe200078e00ff */
[----:B------:R-:W-:-:S03]  /*1a40*/  ISETP.GT.U32.AND P6, PT, R0, R24, PT ;  /* 0x000000180000720c */ /* 0x000fc60003fc4070 */
[----:B------:R-:W-:Y:S02]  /*1a50*/  IMAD.MOV R26, RZ, RZ, -R25 ;  /* 0x000000ffff1a7224 */ /* 0x000fe400078e0a19 */
[C---:B------:R-:W-:Y:S02]  /*1a60*/  IMAD R25, R0.reuse, R3, R27 ;  /* 0x0000000300197224 */ /* 0x040fe400078e021b */
[----:B------:R-:W-:Y:S01]  /*1a70*/  IMAD R26, R0, R26, R29 ;  /* 0x0000001a001a7224 */ /* 0x000fe200078e021d */
[----:B------:R-:W-:Y:S01]  /*1a80*/  IABS R29, R36 ;  /* 0x00000024001d7213 */ /* 0x000fe20000000000 */
[----:B------:R-:W-:Y:S01]  /*1a90*/  IMAD.HI.U32 R3, R2, R31, RZ ;  /* 0x0000001f02037227 */ /* 0x000fe200078e00ff */
[-C--:B------:R-:W-:Y:S02]  /*1aa0*/  @!P1 IADD3 R23, PT, PT, R23, -R0.reuse, RZ ;  /* 0x8000000017179210 */ /* 0x080fe40007ffe0ff */
[----:B------:R-:W-:Y:S01]  /*1ab0*/  ISETP.GT.U32.AND P1, PT, R0, R25, PT ;  /* 0x000000190000720c */ /* 0x000fe20003f24070 */
[----:B------:R-:W-:Y:S01]  /*1ac0*/  IMAD.HI.U32 R27, R2, R33, RZ ;  /* 0x00000021021b7227 */ /* 0x000fe200078e00ff */
[----:B------:R-:W-:-:S02]  /*1ad0*/  @!P6 IADD3 R24, PT, PT, R24, -R0, RZ ;  /* 0x800000001818e210 */ /* 0x000fc40007ffe0ff */
[C---:B------:R-:W-:Y:S01]  /*1ae0*/  ISETP.GT.U32.AND P6, PT, R0.reuse, R26, PT ;  /* 0x0000001a0000720c */ /* 0x040fe20003fc4070 */
[----:B------:R-:W-:Y:S02]  /*1af0*/  IMAD.MOV R3, RZ, RZ, -R3 ;  /* 0x000000ffff037224 */ /* 0x000fe400078e0a03 */
[----:B------:R-:W-:Y:S02]  /*1b00*/  IMAD.MOV R28, RZ, RZ, -R27 ;  /* 0x000000ffff1c7224 */ /* 0x000fe400078e0a1b */
[----:B------:R-:W-:Y:S01]  /*1b10*/  IMAD R27, R0, R3, R31 ;  /* 0x00000003001b7224 */ /* 0x000fe200078e021f */
[----:B------:R-:W-:Y:S01]  /*1b20*/  IABS R31, R37 ;  /* 0x00000025001f7213 */ /* 0x000fe20000000000 */
[----:B------:R-:W-:-:S04]  /*1b30*/  IMAD.HI.U32 R3, R2, R29, RZ ;  /* 0x0000001d02037227 */ /* 0x000fc800078e00ff */
[----:B------:R-:W-:Y:S01]  /*1b40*/  @!P1 IMAD.IADD R25, R25, 0x1, -R0 ;  /* 0x0000000119199824 */ /* 0x000fe200078e0a00 */
[----:B------:R-:W-:Y:S01]  /*1b50*/  ISETP.GT.U32.AND P1, PT, R0, R23, PT ;  /* 0x000000170000720c */ /* 0x000fe20003f24070 */
[----:B------:R-:W-:Y:S01]  /*1b60*/  IMAD.MOV R3, RZ, RZ, -R3 ;  /* 0x000000ffff037224 */ /* 0x000fe200078e0a03 */
[----:B------:R-:W-:Y:S01]  /*1b70*/  @!P6 IADD3 R26, PT, PT, R26, -R0, RZ ;  /* 0x800000001a1ae210 */ /* 0x000fe20007ffe0ff */
[C---:B------:R-:W-:Y:S01]  /*1b80*/  IMAD R28, R0.reuse, R28, R33 ;  /* 0x0000001c001c7224 */ /* 0x040fe200078e0221 */
[C---:B------:R-:W-:Y:S01]  /*1b90*/  ISETP.GT.U32.AND P6, PT, R0.reuse, R25, PT ;  /* 0x000000190000720c */ /* 0x040fe20003fc4070 */
[C---:B------:R-:W-:Y:S02]  /*1ba0*/  IMAD R29, R0.reuse, R3, R29 ;  /* 0x00000003001d7224 */ /* 0x040fe400078e021d */
[----:B------:R-:W-:Y:S01]  /*1bb0*/  @!P3 IMAD.MOV R21, RZ, RZ, -R21 ;  /* 0x000000ffff15b224 */ /* 0x000fe200078e0a15 */
[C---:B------:R-:W-:Y:S01]  /*1bc0*/  ISETP.GT.U32.AND P3, PT, R0.reuse, R26, PT ;  /* 0x0000001a0000720c */ /* 0x040fe20003f64070 */
[----:B------:R-:W-:Y:S01]  /*1bd0*/  @!P0 IMAD.MOV R20, RZ, RZ, -R20 ;  /* 0x000000ffff148224 */ /* 0x000fe200078e0a14 */
[----:B------:R-:W-:Y:S01]  /*1be0*/  ISETP.GT.U32.AND P0, PT, R0, R24, PT ;  /* 0x000000180000720c */ /* 0x000fe20003f04070 */
[----:B------:R-:W-:-:S04]  /*1bf0*/  IMAD.HI.U32 R3, R2, R31, RZ ;  /* 0x0000001f02037227 */ /* 0x000fc800078e00ff */
[--C-:B------:R-:W-:Y:S01]  /*1c00*/  @!P1 IMAD.IADD R23, R23, 0x1, -R0.reuse ;  /* 0x0000000117179824 */ /* 0x100fe200078e0a00 */
[C---:B------:R-:W-:Y:S01]  /*1c10*/  ISETP.GT.U32.AND P1, PT, R0.reuse, R28, PT ;  /* 0x0000001c0000720c */ /* 0x040fe20003f24070 */
[----:B------:R-:W-:Y:S01]  /*1c20*/  @!P6 IMAD.IADD R25, R25, 0x1, -R0 ;  /* 0x000000011919e824 */ /* 0x000fe200078e0a00 */
[----:B------:R-:W-:Y:S01]  /*1c30*/  ISETP.GT.U32.AND P6, PT, R0, R29, PT ;  /* 0x0000001d0000720c */ /* 0x000fe20003fc4070 */
[----:B------:R-:W-:Y:S01]  /*1c40*/  VIADD R38, R132, 0x17 ;  /* 0x0000001784267836 */ /* 0x000fe20000000000 */
[----:B------:R-:W-:Y:S01]  /*1c50*/  IADD3 R3, PT, PT, -R3, RZ, RZ ;  /* 0x000000ff03037210 */ /* 0x000fe20007ffe1ff */
[----:B------:R-:W-:Y:S01]  /*1c60*/  @!P2 IMAD.MOV R22, RZ, RZ, -R22 ;  /* 0x000000ffff16a224 */ /* 0x000fe200078e0a16 */
[----:B------:R-:W-:Y:S01]  /*1c70*/  ISETP.GT.U32.AND P2, PT, R0, R27, PT ;  /* 0x0000001b0000720c */ /* 0x000fe20003f44070 */
[--C-:B------:R-:W-:Y:S01]  /*1c80*/  @!P3 IMAD.IADD R26, R26, 0x1, -R0.reuse ;  /* 0x000000011a1ab824 */ /* 0x100fe200078e0a00 */
[----:B------:R-:W-:Y:S01]  /*1c90*/  IABS R33, R38 ;  /* 0x0000002600217213 */ /* 0x000fe20000000000 */
[----:B------:R-:W-:Y:S01]  /*1ca0*/  @!P5 IMAD.MOV R23, RZ, RZ, -R23 ;  /* 0x000000ffff17d224 */ /* 0x000fe200078e0a17 */
[-C--:B------:R-:W-:Y:S01]  /*1cb0*/  @!P0 IADD3 R24, PT, PT, R24, -R0.reuse, RZ ;  /* 0x8000000018188210 */ /* 0x080fe20007ffe0ff */
[----:B------:R-:W-:Y:S01]  /*1cc0*/  VIADD R40, R132, 0x1a ;  /* 0x0000001a84287836 */ /* 0x000fe20000000000 */
[----:B------:R-:W-:Y:S01]  /*1cd0*/  ISETP.GE.AND P3, PT, R32, RZ, PT ;  /* 0x000000ff2000720c */ /* 0x000fe20003f66270 */
[----:B------:R-:W-:Y:S01]  /*1ce0*/  @!P1 IMAD.IADD R28, R28, 0x1, -R0 ;  /* 0x000000011c1c9824 */ /* 0x000fe200078e0a00 */
[----:B------:R-:W-:Y:S01]  /*1cf0*/  ISETP.GE.AND P0, PT, R30, RZ, PT ;  /* 0x000000ff1e00720c */ /* 0x000fe20003f06270 */
[----:B------:R-:W-:Y:S01]  /*1d00*/  IMAD R30, R0, R3, R31 ;  /* 0x00000003001e7224 */ /* 0x000fe200078e021f */
[----:B------:R-:W-:Y:S01]  /*1d10*/  @!P6 IADD3 R29, PT, PT, R29, -R0, RZ ;  /* 0x800000001d1de210 */ /* 0x000fe20007ffe0ff */
[----:B------:R-:W-:Y:S01]  /*1d20*/  IMAD.HI.U32 R3, R2, R33, RZ ;  /* 0x0000002102037227 */ /* 0x000fe200078e00ff */
[----:B------:R-:W-:-:S02]  /*1d30*/  ISETP.GE.AND P1, PT, R35, RZ, PT ;  /* 0x000000ff2300720c */ /* 0x000fc40003f26270 */
[C---:B------:R-:W-:Y:S01]  /*1d40*/  ISETP.GT.U32.AND P5, PT, R0.reuse, R29, PT ;  /* 0x0000001d0000720c */ /* 0x040fe20003fa4070 */
[----:B------:R-:W-:Y:S01]  /*1d50*/  @!P4 IMAD.MOV R24, RZ, RZ, -R24 ;  /* 0x000000ffff18c224 */ /* 0x000fe200078e0a18 */
[----:B------:R-:W-:Y:S01]  /*1d60*/  ISETP.GT.U32.AND P4, PT, R0, R28, PT ;  /* 0x0000001c0000720c */ /* 0x000fe20003f84070 */
[----:B------:R-:W-:Y:S01]  /*1d70*/  @!P2 IMAD.IADD R27, R27, 0x1, -R0 ;  /* 0x000000011b1ba824 */ /* 0x000fe200078e0a00 */
[----:B------:R-:W-:Y:S01]  /*1d80*/  IADD3 R3, PT, PT, -R3, RZ, RZ ;  /* 0x000000ff03037210 */ /* 0x000fe20007ffe1ff */
[----:B------:R-:W-:Y:S01]  /*1d90*/  VIADD R32, R132, 0x18 ;  /* 0x0000001884207836 */ /* 0x000fe20000000000 */
[----:B------:R-:W-:Y:S01]  /*1da0*/  ISETP.GE.AND P2, PT, R34, RZ, PT ;  /* 0x000000ff2200720c */ /* 0x000fe20003f46270 */
[----:B------:R-:W-:Y:S01]  /*1db0*/  @!P3 IMAD.MOV R26, RZ, RZ, -R26 ;  /* 0x000000ffff1ab224 */ /* 0x000fe200078e0a1a */
[C---:B------:R-:W-:Y:S01]  /*1dc0*/  ISETP.GT.U32.AND P6, PT, R0.reuse, R27, PT ;  /* 0x0000001b0000720c */ /* 0x040fe20003fc4070 */
[C---:B------:R-:W-:Y:S01]  /*1dd0*/  IMAD R31, R0.reuse, R3, R33 ;  /* 0x00000003001f7224 */ /* 0x040fe200078e0221 */
[----:B------:R-:W-:Y:S01]  /*1de0*/  ISETP.GT.U32.AND P3, PT, R0, R30, PT ;  /* 0x0000001e0000720c */ /* 0x000fe20003f64070 */
[C---:B------:R-:W-:Y:S01]  /*1df0*/  VIADD R43, R132.reuse, 0x1c ;  /* 0x0000001c842b7836 */ /* 0x040fe20000000000 */
[----:B------:R-:W-:Y:S01]  /*1e00*/  IABS R35, R32 ;  /* 0x0000002000237213 */ /* 0x000fe20000000000 */
[----:B------:R-:W-:Y:S01]  /*1e10*/  VIADD R42, R132, 0x1b ;  /* 0x0000001b842a7836 */ /* 0x000fe20000000000 */
[----:B------:R-:W-:Y:S01]  /*1e20*/  @!P5 IADD3 R29, PT, PT, R29, -R0, RZ ;  /* 0x800000001d1dd210 */ /* 0x000fe20007ffe0ff */
[----:B------:R-:W-:Y:S01]  /*1e30*/  @!P4 IMAD.IADD R28, R28, 0x1, -R0 ;  /* 0x000000011c1cc824 */ /* 0x000fe200078e0a00 */
[----:B------:R-:W-:Y:S01]  /*1e40*/  ISETP.GT.U32.AND P5, PT, R0, R31, PT ;  /* 0x0000001f0000720c */ /* 0x000fe20003fa4070 */
[----:B------:R-:W-:Y:S01]  /*1e50*/  IMAD.HI.U32 R3, R2, R35, RZ ;  /* 0x0000002302037227 */ /* 0x000fe200078e00ff */
[----:B------:R-:W-:-:S02]  /*1e60*/  ISETP.GE.AND P4, PT, R38, RZ, PT ;  /* 0x000000ff2600720c */ /* 0x000fc40003f86270 */
[----:B------:R-:W-:Y:S01]  /*1e70*/  IABS R41, R43 ;  /* 0x0000002b00297213 */ /* 0x000fe20000000000 */
[----:B------:R-:W-:Y:S01]  /*1e80*/  VIADD R38, R132, 0x19 ;  /* 0x0000001984267836 */ /* 0x000fe20000000000 */
[----:B------:R-:W-:Y:S01]  /*1e90*/  IABS R39, R42 ;  /* 0x0000002a00277213 */ /* 0x000fe20000000000 */
[--C-:B------:R-:W-:Y:S01]  /*1ea0*/  @!P6 IMAD.IADD R27, R27, 0x1, -R0.reuse ;  /* 0x000000011b1be824 */ /* 0x100fe200078e0a00 */
[----:B------:R-:W-:Y:S01]  /*1eb0*/  ISETP.GE.AND P6, PT, R37, RZ, PT ;  /* 0x000000ff2500720c */ /* 0x000fe20003fc6270 */
[----:B------:R-:W-:Y:S01]  /*1ec0*/  IMAD.MOV R3, RZ, RZ, -R3 ;  /* 0x000000ffff037224 */ /* 0x000fe200078e0a03 */
[----:B------:R-:W-:Y:S01]  /*1ed0*/  IABS R33, R38 ;  /* 0x0000002600217213 */ /* 0x000fe20000000000 */
[----:B------:R-:W-:Y:S01]  /*1ee0*/  @!P3 IMAD.IADD R30, R30, 0x1, -R0 ;  /* 0x000000011e1eb824 */ /* 0x000fe200078e0a00 */
[----:B------:R-:W-:Y:S01]  /*1ef0*/  ISETP.GE.AND P3, PT, R32, RZ, PT ;  /* 0x000000ff2000720c */ /* 0x000fe20003f66270 */
[----:B------:R-:W-:Y:S01]  /*1f00*/  IMAD R32, R0, R3, R35 ;  /* 0x0000000300207224 */ /* 0x000fe200078e0223 */
[----:B------:R-:W-:Y:S01]  /*1f10*/  @!P2 IADD3 R27, PT, PT, -R27, RZ, RZ ;  /* 0x000000ff1b1ba210 */ /* 0x000fe20007ffe1ff */
[----:B------:R-:W-:Y:S01]  /*1f20*/  IMAD.HI.U32 R3, R2, R33, RZ ;  /* 0x0000002102037227 */ /* 0x000fe200078e00ff */
[----:B------:R-:W-:-:S02]  /*1f30*/  @!P5 IADD3 R31, PT, PT, R31, -R0, RZ ;  /* 0x800000001f1fd210 */ /* 0x000fc40007ffe0ff */
[C---:B------:R-:W-:Y:S01]  /*1f40*/  ISETP.GT.U32.AND P2, PT, R0.reuse, R30, PT ;  /* 0x0000001e0000720c */ /* 0x040fe20003f44070 */
[----:B------:R-:W-:Y:S01]  /*1f50*/  IMAD.MOV R3, RZ, RZ, -R3 ;  /* 0x000000ffff037224 */ /* 0x000fe200078e0a03 */
[----:B------:R-:W-:Y:S01]  /*1f60*/  ISETP.GT.U32.AND P5, PT, R0, R31, PT ;  /* 0x0000001f0000720c */ /* 0x000fe20003fa4070 */
[----:B------:R-:W-:Y:S01]  /*1f70*/  IMAD.HI.U32 R35, R2, R41, RZ ;  /* 0x0000002902237227 */ /* 0x000fe200078e00ff */
[----:B------:R-:W-:-:S03]  /*1f80*/  IABS R37, R40 ;  /* 0x0000002800257213 */ /* 0x000fc60000000000 */
[----:B------:R-:W-:Y:S02]  /*1f90*/  IMAD R33, R0, R3, R33 ;  /* 0x0000000300217224 */ /* 0x000fe400078e0221 */
[----:B------:R-:W-:-:S04]  /*1fa0*/  IMAD.HI.U32 R3, R2, R37, RZ ;  /* 0x0000002502037227 */ /* 0x000fc800078e00ff */
[----:B------:R-:W-:Y:S01]  /*1fb0*/  @!P2 IMAD.IADD R30, R30, 0x1, -R0 ;  /* 0x000000011e1ea824 */ /* 0x000fe200078e0a00 */
[----:B------:R-:W-:Y:S01]  /*1fc0*/  ISETP.GT.U32.AND P2, PT, R0, R32, PT ;  /* 0x000000200000720c */ /* 0x000fe20003f44070 */
[----:B------:R-:W-:Y:S01]  /*1fd0*/  IMAD.HI.U32 R34, R2, R39, RZ ;  /* 0x0000002702227227 */ /* 0x000fe200078e00ff */
[----:B------:R-:W-:Y:S02]  /*1fe0*/  @!P5 IADD3 R31, PT, PT, R31, -R0, RZ ;  /* 0x800000001f1fd210 */ /* 0x000fe40007ffe0ff */
[----:B------:R-:W-:Y:S01]  /*1ff0*/  ISETP.GT.U32.AND P5, PT, R0, R33, PT ;  /* 0x000000210000720c */ /* 0x000fe20003fa4070 */
[----:B------:R-:W-:Y:S01]  /*2000*/  IMAD.MOV R3, RZ, RZ, -R3 ;  /* 0x000000ffff037224 */ /* 0x000fe200078e0a03 */
[----:B------:R-:W-:Y:S01]  /*2010*/  @!P6 IADD3 R30, PT, PT, -R30, RZ, RZ ;  /* 0x000000ff1e1ee210 */ /* 0x000fe20007ffe1ff */
[----:B------:R-:W-:Y:S01]  /*2020*/  @!P0 IMAD.MOV R25, RZ, RZ, -R25 ;  /* 0x000000ffff198224 */ /* 0x000fe200078e0a19 */
[----:B------:R-:W-:Y:S01]  /*2030*/  ISETP.GE.AND P0, PT, R36, RZ, PT ;  /* 0x000000ff2400720c */ /* 0x000fe20003f06270 */
[----:B------:R-:W-:-:S02]  /*2040*/  IMAD.MOV R36, RZ, RZ, -R35 ;  /* 0x000000ffff247224 */ /* 0x000fc400078e0a23 */
[----:B------:R-:W-:Y:S02]  /*2050*/  IMAD.MOV R34, RZ, RZ, -R34 ;  /* 0x000000ffff227224 */ /* 0x000fe400078e0a22 */
[----:B------:R-:W-:Y:S01]  /*2060*/  IMAD R35, R0, R3, R37 ;  /* 0x0000000300237224 */ /* 0x000fe200078e0225 */
[----:B------:R-:W-:Y:S01]  /*2070*/  @!P2 IADD3 R32, PT, PT, R32, -R0, RZ ;  /* 0x800000002020a210 */ /* 0x000fe20007ffe0ff */
[----:B------:R-:W-:Y:S01]  /*2080*/  IMAD R34, R0, R34, R39 ;  /* 0x0000002200227224 */ /* 0x000fe200078e0227 */
[----:B------:R-:W-:Y:S01]  /*2090*/  ISETP.GE.AND P2, PT, R38, RZ, PT ;  /* 0x000000ff2600720c */ /* 0x000fe20003f46270 */
[----:B------:R-:W-:Y:S01]  /*20a0*/  @!P1 IMAD.MOV R28, RZ, RZ, -R28 ;  /* 0x000000ffff1c9224 */ /* 0x000fe200078e0a1c */
[C---:B------:R-:W-:Y:S01]  /*20b0*/  ISETP.GT.U32.AND P1, PT, R0.reuse, R35, PT ;  /* 0x000000230000720c */ /* 0x040fe20003f24070 */
[----:B------:R-:W-:Y:S01]  /*20c0*/  @!P5 IMAD.IADD R33, R33, 0x1, -R0 ;  /* 0x000000012121d824 */ /* 0x000fe200078e0a00 */
[----:B------:R-:W-:Y:S01]  /*20d0*/  ISETP.GT.U32.AND P6, PT, R0, R34, PT ;  /* 0x000000220000720c */ /* 0x000fe20003fc4070 */
[----:B------:R-:W-:Y:S01]  /*20e0*/  VIADD R44, R132, 0x1d ;  /* 0x0000001d842c7836 */ /* 0x000fe20000000000 */
[C---:B------:R-:W-:Y:S01]  /*20f0*/  ISETP.GT.U32.AND P5, PT, R0.reuse, R32, PT ;  /* 0x000000200000720c */ /* 0x040fe20003fa4070 */
[----:B------:R-:W-:-:S02]  /*2100*/  IMAD R36, R0, R36, R41 ;  /* 0x0000002400247224 */ /* 0x000fc400078e0229 */
[----:B------:R-:W-:Y:S01]  /*2110*/  @!P4 IMAD.MOV R31, RZ, RZ, -R31 ;  /* 0x000000ffff1fc224 */ /* 0x000fe200078e0a1f */
[----:B------:R-:W-:Y:S01]  /*2120*/  IABS R37, R44 ;  /* 0x0000002c00257213 */ /* 0x000fe20000000000 */
[----:B------:R-:W-:Y:S01]  /*2130*/  @!P0 IMAD.MOV R29, RZ, RZ, -R29 ;  /* 0x000000ffff1d8224 */ /* 0x000fe200078e0a1d */
[----:B------:R-:W-:Y:S01]  /*2140*/  ISETP.GE.AND P4, PT, R40, RZ, PT ;  /* 0x000000ff2800720c */ /* 0x000fe20003f86270 */
[----:B------:R-:W-:Y:S01]  /*2150*/  VIADD R40, R132, 0x1e ;  /* 0x0000001e84287836 */ /* 0x000fe20000000000 */
[----:B------:R-:W-:Y:S01]  /*2160*/  ISETP.GT.U32.AND P0, PT, R0, R33, PT ;  /* 0x000000210000720c */ /* 0x000fe20003f04070 */
[--C-:B------:R-:W-:Y:S01]  /*2170*/  @!P1 IMAD.IADD R35, R35, 0x1, -R0.reuse ;  /* 0x0000000123239824 */ /* 0x100fe200078e0a00 */
[----:B------:R-:W-:Y:S01]  /*2180*/  ISETP.GE.AND P1, PT, R43, RZ, PT ;  /* 0x000000ff2b00720c */ /* 0x000fe20003f26270 */
[----:B------:R-:W-:Y:S01]  /*2190*/  @!P6 IMAD.IADD R34, R34, 0x1, -R0 ;  /* 0x000000012222e824 */ /* 0x000fe200078e0a00 */
[----:B------:R-:W-:Y:S01]  /*21a0*/  IABS R39, R40 ;  /* 0x0000002800277213 */ /* 0x000fe20000000000 */
[----:B------:R-:W-:Y:S01]  /*21b0*/  IMAD.HI.U32 R3, R2, R37, RZ ;  /* 0x0000002502037227 */ /* 0x000fe200078e00ff */
[----:B------:R-:W-:-:S02]  /*21c0*/  ISETP.GT.U32.AND P6, PT, R0, R35, PT ;  /* 0x000000230000720c */ /* 0x000fc40003fc4070 */
[----:B------:R-:W-:Y:S01]  /*21d0*/  @!P5 IADD3 R32, PT, PT, R32, -R0, RZ ;  /* 0x800000002020d210 */ /* 0x000fe20007ffe0ff */
[----:B------:R-:W-:Y:S01]  /*21e0*/  IMAD.MOV R3, RZ, RZ, -R3 ;  /* 0x000000ffff037224 */ /* 0x000fe200078e0a03 */
[----:B------:R-:W-:Y:S01]  /*21f0*/  ISETP.GT.U32.AND P5, PT, R0, R36, PT ;  /* 0x000000240000720c */ /* 0x000fe20003fa4070 */
[----:B------:R-:W-:Y:S02]  /*2200*/  VIADD R47, R132, 0x21 ;  /* 0x00000021842f7836 */ /* 0x000fe40000000000 */
[----:B------:R-:W-:Y:S02]  /*2210*/  IMAD R37, R0, R3, R37 ;  /* 0x0000000300257224 */ /* 0x000fe400078e0225 */
[----:B------:R-:W-:Y:S01]  /*2220*/  IMAD.HI.U32 R3, R2, R39, RZ ;  /* 0x0000002702037227 */ /* 0x000fe200078e00ff */
[----:B------:R-:W-:-:S03]  /*2230*/  IABS R45, R47 ;  /* 0x0000002f002d7213 */ /* 0x000fc60000000000 */
[----:B------:R-:W-:Y:S01]  /*2240*/  @!P6 IMAD.IADD R35, R35, 0x1, -R0 ;  /* 0x000000012323e824 */ /* 0x000fe200078e0a00 */
[C---:B------:R-:W-:Y:S01]  /*2250*/  ISETP.GT.U32.AND P6, PT, R0.reuse, R37, PT ;  /* 0x000000250000720c */ /* 0x040fe20003fc4070 */
[----:B------:R-:W-:Y:S01]  /*2260*/  @!P3 IMAD.MOV R32, RZ, RZ, -R32 ;  /* 0x000000ffff20b224 */ /* 0x000fe200078e0a20 */
[----:B------:R-:W-:Y:S01]  /*2270*/  ISETP.GT.U32.AND P3, PT, R0, R34, PT ;  /* 0x000000220000720c */ /* 0x000fe20003f64070 */
[--C-:B------:R-:W-:Y:S01]  /*2280*/  @!P5 IMAD.IADD R36, R36, 0x1, -R0.reuse ;  /* 0x000000012424d824 */ /* 0x100fe200078e0a00 */
[----:B------:R-:W-:Y:S01]  /*2290*/  IADD3 R3, PT, PT, -R3, RZ, RZ ;  /* 0x000000ff03037210 */ /* 0x000fe20007ffe1ff */
[--C-:B------:R-:W-:Y:S01]  /*22a0*/  @!P0 IMAD.IADD R33, R33, 0x1, -R0.reuse ;  /* 0x0000000121218824 */ /* 0x100fe200078e0a00 */
[----:B------:R-:W-:Y:S01]  /*22b0*/  ISETP.GE.AND P0, PT, R42, RZ, PT ;  /* 0x000000ff2a00720c */ /* 0x000fe20003f06270 */
[C---:B------:R-:W-:Y:S01]  /*22c0*/  VIADD R46, R132.reuse, 0x20 ;  /* 0x00000020842e7836 */ /* 0x040fe20000000000 */
[----:B------:R-:W-:Y:S01]  /*22d0*/  IADD3 R42, PT, PT, R132, 0x1f, RZ ;  /* 0x0000001f842a7810 */ /* 0x000fe20007ffe0ff */
[C---:B------:R-:W-:Y:S01]  /*22e0*/  IMAD R38, R0.reuse, R3, R39 ;  /* 0x0000000300267224 */ /* 0x040fe200078e0227 */
[----:B------:R-:W-:Y:S01]  /*22f0*/  ISETP.GT.U32.AND P5, PT, R0, R36, PT ;  /* 0x000000240000720c */ /* 0x000fe20003fa4070 */
[----:B------:R-:W-:Y:S01]  /*2300*/  @!P2 IMAD.MOV R33, RZ, RZ, -R33 ;  /* 0x000000ffff21a224 */ /* 0x000fe200078e0a21 */
[----:B------:R-:W-:Y:S01]  /*2310*/  IABS R41, R42 ;  /* 0x0000002a00297213 */ /* 0x000fe20000000000 */
[--C-:B------:R-:W-:Y:S01]  /*2320*/  @!P6 IMAD.IADD R37, R37, 0x1, -R0.reuse ;  /* 0x000000012525e824 */ /* 0x100fe200078e0a00 */
[----:B------:R-:W-:Y:S01]  /*2330*/  ISETP.GE.AND P6, PT, R40, RZ, PT ;  /* 0x000000ff2800720c */ /* 0x000fe20003fc6270 */
[----:B------:R-:W-:Y:S01]  /*2340*/  @!P3 IMAD.IADD R34, R34, 0x1, -R0 ;  /* 0x000000012222b824 */ /* 0x000fe200078e0a00 */
[----:B------:R-:W-:Y:S01]  /*2350*/  ISETP.GT.U32.AND P3, PT, R0, R38, PT ;  /* 0x000000260000720c */ /* 0x000fe20003f64070 */
[----:B------:R-:W-:Y:S01]  /*2360*/  IMAD.HI.U32 R3, R2, R41, RZ ;  /* 0x0000002902037227 */ /* 0x000fe200078e00ff */
[----:B------:R-:W-:-:S02]  /*2370*/  ISETP.GT.U32.AND P2, PT, R0, R37, PT ;  /* 0x000000250000720c */ /* 0x000fc40003f44070 */
[----:B------:R-:W-:Y:S01]  /*2380*/  IABS R43, R46 ;  /* 0x0000002e002b7213 */ /* 0x000fe20000000000 */
[----:B------:R-:W-:Y:S02]  /*2390*/  IMAD.MOV R39, RZ, RZ, -R3 ;  /* 0x000000ffff277224 */ /* 0x000fe400078e0a03 */
[-C--:B------:R-:W-:Y:S01]  /*23a0*/  @!P5 IADD3 R36, PT, PT, R36, -R0.reuse, RZ ;  /* 0x800000002424d210 */ /* 0x080fe20007ffe0ff */
[----:B------:R-:W-:Y:S01]  /*23b0*/  IMAD.HI.U32 R40, R2, R45, RZ ;  /* 0x0000002d02287227 */ /* 0x000fe200078e00ff */
[----:B------:R-:W-:Y:S02]  /*23c0*/  ISETP.GE.AND P5, PT, R44, RZ, PT ;  /* 0x000000ff2c00720c */ /* 0x000fe40003fa6270 */
[----:B------:R-:W-:Y:S01]  /*23d0*/  @!P1 IADD3 R36, PT, PT, -R36, RZ, RZ ;  /* 0x000000ff24249210 */ /* 0x000fe20007ffe1ff */
[----:B------:R-:W-:Y:S01]  /*23e0*/  IMAD R39, R0, R39, R41 ;  /* 0x0000002700277224 */ /* 0x000fe200078e0229 */
[----:B------:R-:W-:Y:S01]  /*23f0*/  @!P3 IADD3 R38, PT, PT, R38, -R0, RZ ;  /* 0x800000002626b210 */ /* 0x000fe20007ffe0ff */
[----:B------:R-:W-:Y:S01]  /*2400*/  IMAD.MOV R41, RZ, RZ, -R40 ;  /* 0x000000ffff297224 */ /* 0x000fe200078e0a28 */
[----:B------:R-:W-:Y:S01]  /*2410*/  ISETP.GE.AND P1, PT, R46, RZ, PT ;  /* 0x000000ff2e00720c */ /* 0x000fe20003f26270 */
[----:B------:R-:W-:Y:S01]  /*2420*/  @!P4 IMAD.MOV R35, RZ, RZ, -R35 ;  /* 0x000000ffff23c224 */ /* 0x000fe200078e0a23 */
[C---:B------:R-:W-:Y:S01]  /*2430*/  ISETP.GT.U32.AND P4, PT, R0.reuse, R39, PT ;  /* 0x000000270000720c */ /* 0x040fe20003f84070 */
[----:B------:R-:W-:Y:S01]  /*2440*/  @!P2 IMAD.IADD R37, R37, 0x1, -R0 ;  /* 0x000000012525a824 */ /* 0x000fe200078e0a00 */
[C---:B------:R-:W-:Y:S01]  /*2450*/  ISETP.GT.U32.AND P3, PT, R0.reuse, R38, PT ;  /* 0x000000260000720c */ /* 0x040fe20003f64070 */
[----:B------:R-:W-:Y:S01]  /*2460*/  IMAD R41, R0, R41, R45 ;  /* 0x0000002900297224 */ /* 0x000fe200078e022d */
[----:B------:R-:W-:Y:S01]  /*2470*/  ISETP.GE.AND P2, PT, R47, RZ, PT ;  /* 0x000000ff2f00720c */ /* 0x000fe20003f46270 */
[----:B------:R-:W-:Y:S01]  /*2480*/  IMAD.HI.U32 R3, R2, R43, RZ ;  /* 0x0000002b02037227 */ /* 0x000fe200078e00ff */
[----:B------:R-:W-:-:S02]  /*2490*/  @!P5 IADD3 R37, PT, PT, -R37, RZ, RZ ;  /* 0x000000ff2525d210 */ /* 0x000fc40007ffe1ff */
[----:B------:R-:W-:Y:S01]  /*24a0*/  ISETP.GT.U32.AND P5, PT, R0, R41, PT ;  /* 0x000000290000720c */ /* 0x000fe20003fa4070 */
[----:B------:R-:W-:Y:S02]  /*24b0*/  IMAD.MOV R3, RZ, RZ, -R3 ;  /* 0x000000ffff037224 */ /* 0x000fe400078e0a03 */
[----:B------:R-:W-:Y:S01]  /*24c0*/  @!P0 IMAD.MOV R34, RZ, RZ, -R34 ;  /* 0x000000ffff228224 */ /* 0x000fe200078e0a22 */
[----:B------:R-:W-:Y:S01]  /*24d0*/  ISETP.GE.AND P0, PT, R42, RZ, PT ;  /* 0x000000ff2a00720c */ /* 0x000fe20003f06270 */
[----:B------:R-:W-:Y:S02]  /*24e0*/  VIADD R42, R132, 0x22 ;  /* 0x00000022842a7836 */ /* 0x000fe40000000000 */
[----:B------:R-:W-:Y:S01]  /*24f0*/  IMAD R40, R0, R3, R43 ;  /* 0x0000000300287224 */ /* 0x000fe200078e022b */
[----:B------:R-:W-:Y:S01]  /*2500*/  @!P3 IADD3 R38, PT, PT, R38, -R0, RZ ;  /* 0x800000002626b210 */ /* 0x000fe20007ffe0ff */
[----:B------:R-:W-:Y:S01]  /*2510*/  @!P4 IMAD.IADD R39, R39, 0x1, -R0 ;  /* 0x000000012727c824 */ /* 0x000fe200078e0a00 */
[----:B------:R-:W-:Y:S01]  /*2520*/  IABS R43, R42 ;  /* 0x0000002a002b7213 */ /* 0x000fe20000000000 */
[----:B------:R-:W-:Y:S01]  /*2530*/  VIADD R44, R132, 0x23 ;  /* 0x00000023842c7836 */ /* 0x000fe20000000000 */
[----:B------:R-:W-:Y:S01]  /*2540*/  ISETP.GT.U32.AND P3, PT, R0, R40, PT ;  /* 0x000000280000720c */ /* 0x000fe20003f64070 */
[----:B------:R-:W-:Y:S01]  /*2550*/  VIADD R46, R132, 0x24 ;  /* 0x00000024842e7836 */ /* 0x000fe20000000000 */
[----:B------:R-:W-:Y:S01]  /*2560*/  ISETP.GT.U32.AND P4, PT, R0, R39, PT ;  /* 0x000000270000720c */ /* 0x000fe20003f84070 */
[----:B------:R-:W-:Y:S01]  /*2570*/  IMAD.HI.U32 R3, R2, R43, RZ ;  /* 0x0000002b02037227 */ /* 0x000fe200078e00ff */
[----:B------:R-:W-:-:S02]  /*2580*/  IABS R45, R44 ;  /* 0x0000002c002d7213 */ /* 0x000fc40000000000 */
[----:B------:R-:W-:Y:S01]  /*2590*/  IABS R47, R46 ;  /* 0x0000002e002f7213 */ /* 0x000fe20000000000 */
[----:B------:R-:W-:Y:S02]  /*25a0*/  @!P5 IMAD.IADD R41, R41, 0x1, -R0 ;  /* 0x000000012929d824 */ /* 0x000fe400078e0a00 */
[----:B------:R-:W-:Y:S01]  /*25b0*/  @!P6 IMAD.MOV R38, RZ, RZ, -R38 ;  /* 0x000000ffff26e224 */ /* 0x000fe200078e0a26 */
[----:B------:R-:W-:Y:S01]  /*25c0*/  ISETP.GE.AND P6, PT, R42, RZ, PT ;  /* 0x000000ff2a00720c */ /* 0x000fe20003fc6270 */
[----:B------:R-:W-:Y:S01]  /*25d0*/  IMAD.MOV R42, RZ, RZ, -R3 ;  /* 0x000000ffff2a7224 */ /* 0x000fe200078e0a03 */
[----:B------:R-:W-:Y:S01]  /*25e0*/  ISETP.GT.U32.AND P5, PT, R0, R41, PT ;  /* 0x000000290000720c */ /* 0x000fe20003fa4070 */
[----:B------:R-:W-:Y:S02]  /*25f0*/  IMAD.HI.U32 R3, R2, R45, RZ ;  /* 0x0000002d02037227 */ /* 0x000fe400078e00ff */
[----:B------:R-:W-:Y:S02]  /*2600*/  @!P4 IADD3 R39, PT, PT, R39, -R0, RZ ;  /* 0x800000002727c210 */ /* 0x000fe40007ffe0ff */
[----:B------:R-:W-:Y:S01]  /*2610*/  IMAD R42, R0, R42, R43 ;  /* 0x0000002a002a7224 */ /* 0x000fe200078e022b */
[----:B------:R-:W-:Y:S01]  /*2620*/  ISETP.GE.AND P4, PT, R44, RZ, PT ;  /* 0x000000ff2c00720c */ /* 0x000fe20003f86270 */
[----:B------:R-:W-:-:S04]  /*2630*/  IMAD.HI.U32 R43, R2, R47, RZ ;  /* 0x0000002f022b7227 */ /* 0x000fc800078e00ff */
[--C-:B------:R-:W-:Y:S02]  /*2640*/  @!P3 IMAD.IADD R40, R40, 0x1, -R0.reuse ;  /* 0x000000012828b824 */ /* 0x100fe400078e0a00 */
[----:B------:R-:W-:Y:S02]  /*2650*/  IMAD.MOV R3, RZ, RZ, -R3 ;  /* 0x000000ffff037224 */ /* 0x000fe400078e0a03 */
[----:B------:R-:W-:Y:S01]  /*2660*/  IMAD.MOV R44, RZ, RZ, -R43 ;  /* 0x000000ffff2c7224 */ /* 0x000fe200078e0a2b */
[C---:B------:R-:W-:Y:S01]  /*2670*/  ISETP.GT.U32.AND P3, PT, R0.reuse, R40, PT ;  /* 0x000000280000720c */ /* 0x040fe20003f64070 */
[C---:B------:R-:W-:Y:S02]  /*2680*/  IMAD R43, R0.reuse, R3, R45 ;  /* 0x00000003002b7224 */ /* 0x040fe400078e022d */
[--C-:B------:R-:W-:Y:S02]  /*2690*/  @!P5 IMAD.IADD R41, R41, 0x1, -R0.reuse ;  /* 0x000000012929d824 */ /* 0x100fe400078e0a00 */
[----:B------:R-:W-:Y:S01]  /*26a0*/  @!P0 IMAD.MOV R39, RZ, RZ, -R39 ;  /* 0x000000ffff278224 */ /* 0x000fe200078e0a27 */
[C---:B------:R-:W-:Y:S01]  /*26b0*/  ISETP.GT.U32.AND P5, PT, R0.reuse, R43, PT ;  /* 0x0000002b0000720c */ /* 0x040fe20003fa4070 */
[C---:B------:R-:W-:Y:S01]  /*26c0*/  IMAD R44, R0.reuse, R44, R47 ;  /* 0x0000002c002c7224 */ /* 0x040fe200078e022f */
[----:B------:R-:W-:Y:S01]  /*26d0*/  ISETP.GT.U32.AND P0, PT, R0, R42, PT ;  /* 0x0000002a0000720c */ /* 0x000fe20003f04070 */
[C---:B------:R-:W-:Y:S01]  /*26e0*/  VIADD R3, R132.reuse, 0x25 ;  /* 0x0000002584037836 */ /* 0x040fe20000000000 */
[----:B------:R-:W-:Y:S01]  /*26f0*/  @!P2 IADD3 R41, PT, PT, -R41, RZ, RZ ;  /* 0x000000ff2929a210 */ /* 0x000fe20007ffe1ff */
[----:B------:R-:W-:Y:S01]  /*2700*/  VIADD R48, R132, 0x27 ;  /* 0x0000002784307836 */ /* 0x000fe20000000000 */
[----:B------:R-:W-:Y:S01]  /*2710*/  ISETP.GT.U32.AND P2, PT, R0, R44, PT ;  /* 0x0000002c0000720c */ /* 0x000fe20003f44070 */
[----:B------:R-:W-:Y:S01]  /*2720*/  VIADD R50, R132, 0x29 ;  /* 0x0000002984327836 */ /* 0x000fe20000000000 */
[----:B------:R-:W-:Y:S01]  /*2730*/  @!P3 IADD3 R40, PT, PT, R40, -R0, RZ ;  /* 0x800000002828b210 */ /* 0x000fe20007ffe0ff */
[----:B------:R-:W-:Y:S01]  /*2740*/  VIADD R52, R132, 0x2b ;  /* 0x0000002b84347836 */ /* 0x000fe20000000000 */
[----:B------:R-:W-:Y:S01]  /*2750*/  ISETP.GE.AND P3, PT, R46, RZ, PT ;  /* 0x000000ff2e00720c */ /* 0x000fe20003f66270 */
[----:B------:R-:W-:Y:S01]  /*2760*/  VIADD R46, R132, 0x26 ;  /* 0x00000026842e7836 */ /* 0x000fe20000000000 */
[----:B------:R-:W-:Y:S01]  /*2770*/  IABS R47, R3 ;  /* 0x00000003002f7213 */ /* 0x000fe20000000000 */
[--C-:B------:R-:W-:Y:S01]  /*2780*/  @!P5 IMAD.IADD R43, R43, 0x1, -R0.reuse ;  /* 0x000000012b2bd824 */ /* 0x100fe200078e0a00 */
[----:B------:R-:W-:Y:S01]  /*2790*/  @!P1 IADD3 R40, PT, PT, -R40, RZ, RZ ;  /* 0x000000ff28289210 */ /* 0x000fe20007ffe1ff */
[--C-:B------:R-:W-:Y:S01]  /*27a0*/  @!P0 IMAD.IADD R42, R42, 0x1, -R0.reuse ;  /* 0x000000012a2a8824 */ /* 0x100fe200078e0a00 */
[----:B------:R-:W-:Y:S01]  /*27b0*/  IABS R49, R46 ;  /* 0x0000002e00317213 */ /* 0x000fe20000000000 */
[----:B------:R-:W-:Y:S01]  /*27c0*/  VIADD R54, R132, 0x2e ;  /* 0x0000002e84367836 */ /* 0x000fe20000000000 */
[----:B------:R-:W-:Y:S01]  /*27d0*/  ISETP.GT.U32.AND P5, PT, R0, R43, PT ;  /* 0x0000002b0000720c */ /* 0x000fe20003fa4070 */
[----:B------:R-:W-:Y:S01]  /*27e0*/  @!P2 IMAD.IADD R44, R44, 0x1, -R0 ;  /* 0x000000012c2ca824 */ /* 0x000fe200078e0a00 */
[----:B------:R-:W-:Y:S01]  /*27f0*/  ISETP.GT.U32.AND P0, PT, R0, R42, PT ;  /* 0x0000002a0000720c */ /* 0x000fe20003f04070 */
[----:B------:R-:W-:Y:S01]  /*2800*/  IMAD.HI.U32 R45, R2, R49, RZ ;  /* 0x00000031022d7227 */ /* 0x000fe200078e00ff */
[----:B------:R-:W-:-:S02]  /*2810*/  ISETP.GE.AND P1, PT, R3, RZ, PT ;  /* 0x000000ff0300720c */ /* 0x000fc40003f26270 */
[----:B------:R-:W-:Y:S01]  /*2820*/  IABS R51, R48 ;  /* 0x0000003000337213 */ /* 0x000fe20000000000 */
[----:B------:R-:W-:Y:S01]  /*2830*/  IMAD.HI.U32 R3, R2, R47, RZ ;  /* 0x0000002f02037227 */ /* 0x000fe200078e00ff */
[----:B------:R-:W-:Y:S02]  /*2840*/  IADD3 R45, PT, PT, -R45, RZ, RZ ;  /* 0x000000ff2d2d7210 */ /* 0x000fe40007ffe1ff */
[C---:B------:R-:W-:Y:S01]  /*2850*/  ISETP.GT.U32.AND P2, PT, R0.reuse, R44, PT ;  /* 0x0000002c0000720c */ /* 0x040fe20003f44070 */
[----:B------:R-:W-:Y:S01]  /*2860*/  IMAD.MOV R3, RZ, RZ, -R3 ;  /* 0x000000ffff037224 */ /* 0x000fe200078e0a03 */
[----:B------:R-:W-:Y:S01]  /*2870*/  IABS R55, R52 ;  /* 0x0000003400377213 */ /* 0x000fe20000000000 */
[----:B------:R-:W-:Y:S01]  /*2880*/  IMAD R45, R0, R45, R49 ;  /* 0x0000002d002d7224 */ /* 0x000fe200078e0231 */
[----:B------:R-:W-:Y:S01]  /*2890*/  IABS R57, R54 ;  /* 0x0000003600397213 */ /* 0x000fe20000000000 */
[--C-:B------:R-:W-:Y:S02]  /*28a0*/  @!P5 IMAD.IADD R43, R43, 0x1, -R0.reuse ;  /* 0x000000012b2bd824 */ /* 0x100fe400078e0a00 */
[----:B------:R-:W-:Y:S01]  /*28b0*/  @!P0 IMAD.IADD R42, R42, 0x1, -R0 ;  /* 0x000000012a2a8824 */ /* 0x000fe200078e0a00 */
[----:B------:R-:W-:Y:S01]  /*28c0*/  ISETP.GE.AND P0, PT, R46, RZ, PT ;  /* 0x000000ff2e00720c */ /* 0x000fe20003f06270 */
[----:B------:R-:W-:Y:S01]  /*28d0*/  @!P4 IMAD.MOV R43, RZ, RZ, -R43 ;  /* 0x000000ffff2bc224 */ /* 0x000fe200078e0a2b */
[----:B------:R-:W-:Y:S01]  /*28e0*/  ISETP.GT.U32.AND P4, PT, R0, R45, PT ;  /* 0x0000002d0000720c */ /* 0x000fe20003f84070 */
[----:B------:R-:W-:Y:S01]  /*28f0*/  IMAD.HI.U32 R46, R2, R51, RZ ;  /* 0x00000033022e7227 */ /* 0x000fe200078e00ff */
[----:B------:R-:W-:-:S02]  /*2900*/  @!P6 IADD3 R42, PT, PT, -R42, RZ, RZ ;  /* 0x000000ff2a2ae210 */ /* 0x000fc40007ffe1ff */
[----:B------:R-:W-:Y:S01]  /*2910*/  @!P2 IADD3 R44, PT, PT, R44, -R0, RZ ;  /* 0x800000002c2ca210 */ /* 0x000fe20007ffe0ff */
[----:B------:R-:W-:Y:S01]  /*2920*/  IMAD R3, R0, R3, R47 ;  /* 0x0000000300037224 */ /* 0x000fe200078e022f */
[----:B------:R-:W-:Y:S01]  /*2930*/  ISETP.GE.AND P6, PT, R48, RZ, PT ;  /* 0x000000ff3000720c */ /* 0x000fe20003fc6270 */
[----:B------:R-:W-:Y:S02]  /*2940*/  IMAD.MOV R46, RZ, RZ, -R46 ;  /* 0x000000ffff2e7224 */ /* 0x000fe400078e0a2e */
[----:B------:R-:W-:Y:S01]  /*2950*/  @!P3 IMAD.MOV R44, RZ, RZ, -R44 ;  /* 0x000000ffff2cb224 */ /* 0x000fe200078e0a2c */
[C---:B------:R-:W-:Y:S01]  /*2960*/  ISETP.GT.U32.AND P5, PT, R0.reuse, R3, PT ;  /* 0x000000030000720c */ /* 0x040fe20003fa4070 */
[----:B------:R-:W-:Y:S01]  /*2970*/  IMAD R47, R0, R46, R51 ;  /* 0x0000002e002f7224 */ /* 0x000fe200078e0233 */
[----:B------:R-:W-:Y:S01]  /*2980*/  IABS R51, R50 ;  /* 0x0000003200337213 */ /* 0x000fe20000000000 */
[----:B------:R-:W-:Y:S02]  /*2990*/  VIADD R46, R132, 0x28 ;  /* 0x00000028842e7836 */ /* 0x000fe40000000000 */
[----:B------:R-:W-:Y:S01]  /*29a0*/  @!P4 IMAD.IADD R45, R45, 0x1, -R0 ;  /* 0x000000012d2dc824 */ /* 0x000fe200078e0a00 */
[----:B------:R-:W-:Y:S01]  /*29b0*/  ISETP.GT.U32.AND P3, PT, R0, R47, PT ;  /* 0x0000002f0000720c */ /* 0x000fe20003f64070 */
[----:B------:R-:W-:Y:S01]  /*29c0*/  IMAD.HI.U32 R48, R2, R51, RZ ;  /* 0x0000003302307227 */ /* 0x000fe200078e00ff */
[----:B------:R-:W-:-:S02]  /*29d0*/  IABS R49, R46 ;  /* 0x0000002e00317213 */ /* 0x000fc40000000000 */
[----:B------:R-:W-:Y:S01]  /*29e0*/  ISETP.GE.AND P2, PT, R46, RZ, PT ;  /* 0x000000ff2e00720c */ /* 0x000fe20003f46270 */
[----:B------:R-:W-:Y:S01]  /*29f0*/  VIADD R56, R132, 0x30 ;  /* 0x0000003084387836 */ /* 0x000fe20000000000 */
[----:B------:R-:W-:Y:S01]  /*2a00*/  ISETP.GT.U32.AND P4, PT, R0, R45, PT ;  /* 0x0000002d0000720c */ /* 0x000fe20003f84070 */
[----:B------:R-:W-:Y:S01]  /*2a10*/  @!P5 IMAD.IADD R3, R3, 0x1, -R0 ;  /* 0x000000010303d824 */ /* 0x000fe200078e0a00 */
[----:B------:R-:W-:Y:S01]  /*2a20*/  IADD3 R48, PT, PT, -R48, RZ, RZ ;  /* 0x000000ff30307210 */ /* 0x000fe20007ffe1ff */
[----:B------:R-:W-:Y:S01]  /*2a30*/  IMAD.HI.U32 R46, R2, R49, RZ ;  /* 0x00000031022e7227 */ /* 0x000fe200078e00ff */
[----:B------:R-:W-:Y:S02]  /*2a40*/  IABS R59, R56 ;  /* 0x00000038003b7213 */ /* 0x000fe40000000000 */
[C---:B------:R-:W-:Y:S01]  /*2a50*/  ISETP.GT.U32.AND P5, PT, R0.reuse, R3, PT ;  /* 0x000000030000720c */ /* 0x040fe20003fa4070 */
[----:B------:R-:W-:Y:S02]  /*2a60*/  IMAD.MOV R46, RZ, RZ, -R46 ;  /* 0x000000ffff2e7224 */ /* 0x000fe400078e0a2e */
[----:B------:R-:W-:-:S02]  /*2a70*/  IMAD R51, R0, R48, R51 ;  /* 0x0000003000337224 */ /* 0x000fc400078e0233 */
[C---:B------:R-:W-:Y:S02]  /*2a80*/  IMAD R49, R0.reuse, R46, R49 ;  /* 0x0000002e00317224 */ /* 0x040fe400078e0231 */
[----:B------:R-:W-:Y:S01]  /*2a90*/  @!P4 IADD3 R45, PT, PT, R45, -R0, RZ ;  /* 0x800000002d2dc210 */ /* 0x000fe20007ffe0ff */
[--C-:B------:R-:W-:Y:S02]  /*2aa0*/  @!P3 IMAD.IADD R47, R47, 0x1, -R0.reuse ;  /* 0x000000012f2fb824 */ /* 0x100fe400078e0a00 */
[----:B------:R-:W-:Y:S01]  /*2ab0*/  ISETP.GT.U32.AND P4, PT, R0, R49, PT ;  /* 0x000000310000720c */ /* 0x000fe20003f84070 */
[----:B------:R-:W-:Y:S02]  /*2ac0*/  VIADD R58, R132, 0x31 ;  /* 0x00000031843a7836 */ /* 0x000fe40000000000 */
[----:B------:R-:W-:Y:S01]  /*2ad0*/  @!P5 IMAD.IADD R3, R3, 0x1, -R0 ;  /* 0x000000010303d824 */ /* 0x000fe200078e0a00 */
[----:B------:R-:W-:Y:S01]  /*2ae0*/  ISETP.GE.AND P5, PT, R50, RZ, PT ;  /* 0x000000ff3200720c */ /* 0x000fe20003fa6270 */
[----:B------:R-:W-:Y:S01]  /*2af0*/  VIADD R50, R132, 0x2a ;  /* 0x0000002a84327836 */ /* 0x000fe20000000000 */
[----:B------:R-:W-:Y:S01]  /*2b00*/  ISETP.GT.U32.AND P3, PT, R0, R47, PT ;  /* 0x0000002f0000720c */ /* 0x000fe20003f64070 */
[----:B------:R-:W-:Y:S01]  /*2b10*/  IMAD.MOV.U32 R46, RZ, RZ, R3 ;  /* 0x000000ffff2e7224 */ /* 0x000fe200078e0003 */
[----:B------:R-:W-:Y:S01]  /*2b20*/  IABS R61, R58 ;  /* 0x0000003a003d7213 */ /* 0x000fe20000000000 */
[----:B------:R-:W-:Y:S01]  /*2b30*/  IMAD.MOV.U32 R48, RZ, RZ, R45 ;  /* 0x000000ffff307224 */ /* 0x000fe200078e002d */
[----:B------:R-:W-:Y:S01]  /*2b40*/  IABS R53, R50 ;  /* 0x0000003200357213 */ /* 0x000fe20000000000 */
[----:B------:R-:W-:Y:S01]  /*2b50*/  IMAD.HI.U32 R45, R2, R55, RZ ;  /* 0x00000037022d7227 */ /* 0x000fe200078e00ff */
[----:B------:R-:W-:-:S02]  /*2b60*/  @!P1 IADD3 R46, PT, PT, -R46, RZ, RZ ;  /* 0x000000ff2e2e9210 */ /* 0x000fc40007ffe1ff */
[----:B------:R-:W-:Y:S01]  /*2b70*/  ISETP.GT.U32.AND P1, PT, R0, R51, PT ;  /* 0x000000330000720c */ /* 0x000fe20003f24070 */
[----:B------:R-:W-:Y:S01]  /*2b80*/  @!P4 IMAD.IADD R49, R49, 0x1, -R0 ;  /* 0x000000013131c824 */ /* 0x000fe200078e0a00 */
[----:B------:R-:W-:Y:S01]  /*2b90*/  ISETP.GE.AND P4, PT, R50, RZ, PT ;  /* 0x000000ff3200720c */ /* 0x000fe20003f86270 */
[----:B------:R-:W-:Y:S01]  /*2ba0*/  IMAD.HI.U32 R3, R2, R53, RZ ;  /* 0x0000003502037227 */ /* 0x000fe200078e00ff */
[----:B------:R-:W-:-:S03]  /*2bb0*/  IADD3 R50, PT, PT, R132, 0x2c, RZ ;  /* 0x0000002c84327810 */ /* 0x000fc60007ffe0ff */
[----:B------:R-:W-:Y:S01]  /*2bc0*/  @!P0 IMAD.MOV R48, RZ, RZ, -R48 ;  /* 0x000000ffff308224 */ /* 0x000fe200078e0a30 */
[----:B------:R-:W-:Y:S01]  /*2bd0*/  ISETP.GT.U32.AND P0, PT, R0, R49, PT ;  /* 0x000000310000720c */ /* 0x000fe20003f04070 */
[----:B------:R-:W-:Y:S01]  /*2be0*/  IMAD.MOV R45, RZ, RZ, -R45 ;  /* 0x000000ffff2d7224 */ /* 0x000fe200078e0a2d */
[----:B------:R-:W-:Y:S01]  /*2bf0*/  IADD3 R3, PT, PT, -R3, RZ, RZ ;  /* 0x000000ff03037210 */ /* 0x000fe20007ffe1ff */
[--C-:B------:R-:W-:Y:S01]  /*2c00*/  @!P3 IMAD.IADD R47, R47, 0x1, -R0.reuse ;  /* 0x000000012f2fb824 */ /* 0x100fe200078e0a00 */
[----:B------:R-:W-:Y:S01]  /*2c10*/  ISETP.GE.AND P3, PT, R52, RZ, PT ;  /* 0x000000ff3400720c */ /* 0x000fe20003f66270 */
[----:B------:R-:W-:Y:S02]  /*2c20*/  @!P1 IMAD.IADD R51, R51, 0x1, -R0 ;  /* 0x0000000133339824 */ /* 0x000fe400078e0a00 */
[C---:B------:R-:W-:Y:S01]  /*2c30*/  IMAD R3, R0.reuse, R3, R53 ;  /* 0x0000000300037224 */ /* 0x040fe200078e0235 */
[----:B------:R-:W-:Y:S01]  /*2c40*/  IABS R53, R50 ;  /* 0x0000003200357213 */ /* 0x000fe20000000000 */
[C---:B------:R-:W-:Y:S01]  /*2c50*/  IMAD R45, R0.reuse, R45, R55 ;  /* 0x0000002d002d7224 */ /* 0x040fe200078e0237 */
[----:B------:R-:W-:Y:S01]  /*2c60*/  ISETP.GT.U32.AND P1, PT, R0, R51, PT ;  /* 0x000000330000720c */ /* 0x000fe20003f24070 */
[----:B------:R-:W-:-:S02]  /*2c70*/  VIADD R52, R132, 0x2d ;  /* 0x0000002d84347836 */ /* 0x000fc40000000000 */
[--C-:B------:R-:W-:Y:S01]  /*2c80*/  @!P0 IMAD.IADD R49, R49, 0x1, -R0.reuse ;  /* 0x0000000131318824 */ /* 0x100fe200078e0a00 */
[----:B------:R-:W-:Y:S01]  /*2c90*/  ISETP.GT.U32.AND P0, PT, R0, R3, PT ;  /* 0x000000030000720c */ /* 0x000fe20003f04070 */
[----:B------:R-:W-:Y:S01]  /*2ca0*/  @!P6 IMAD.MOV R47, RZ, RZ, -R47 ;  /* 0x000000ffff2fe224 */ /* 0x000fe200078e0a2f */
[----:B------:R-:W-:Y:S01]  /*2cb0*/  IABS R55, R52 ;  /* 0x0000003400377213 */ /* 0x000fe20000000000 */
[----:B------:R-:W-:Y:S01]  /*2cc0*/  VIADD R60, R132, 0x33 ;  /* 0x00000033843c7836 */ /* 0x000fe20000000000 */
[----:B------:R-:W-:Y:S01]  /*2cd0*/  ISETP.GE.AND P6, PT, R50, RZ, PT ;  /* 0x000000ff3200720c */ /* 0x000fe20003fc6270 */
[----:B------:R-:W-:Y:S01]  /*2ce0*/  IMAD.HI.U32 R50, R2, R53, RZ ;  /* 0x0000003502327227 */ /* 0x000fe200078e00ff */
[----:B------:R-:W-:Y:S02]  /*2cf0*/  @!P2 IADD3 R49, PT, PT, -R49, RZ, RZ ;  /* 0x000000ff3131a210 */ /* 0x000fe40007ffe1ff */
[----:B------:R-:W-:Y:S01]  /*2d00*/  ISETP.GE.AND P2, PT, R52, RZ, PT ;  /* 0x000000ff3400720c */ /* 0x000fe20003f46270 */
[----:B------:R-:W-:Y:S01]  /*2d10*/  @!P1 IMAD.IADD R51, R51, 0x1, -R0 ;  /* 0x0000000133339824 */ /* 0x000fe200078e0a00 */
[----:B------:R-:W-:Y:S01]  /*2d20*/  ISETP.GT.U32.AND P1, PT, R0, R45, PT ;  /* 0x0000002d0000720c */ /* 0x000fe20003f24070 */
[----:B------:R-:W-:Y:S01]  /*2d30*/  IMAD.HI.U32 R52, R2, R55, RZ ;  /* 0x0000003702347227 */ /* 0x000fe200078e00ff */
[----:B------:R-:W-:-:S02]  /*2d40*/  IABS R65, R60 ;  /* 0x0000003c00417213 */ /* 0x000fc40000000000 */
[----:B------:R-:W-:Y:S01]  /*2d50*/  @!P5 IADD3 R51, PT, PT, -R51, RZ, RZ ;  /* 0x000000ff3333d210 */ /* 0x000fe20007ffe1ff */
[----:B------:R-:W-:Y:S01]  /*2d60*/  @!P0 IMAD.IADD R3, R3, 0x1, -R0 ;  /* 0x0000000103038824 */ /* 0x000fe200078e0a00 */
[----:B------:R-:W-:Y:S01]  /*2d70*/  ISETP.GE.AND P5, PT, R54, RZ, PT ;  /* 0x000000ff3600720c */ /* 0x000fe20003fa6270 */
[----:B------:R-:W-:Y:S02]  /*2d80*/  IMAD.MOV R50, RZ, RZ, -R50 ;  /* 0x000000ffff327224 */ /* 0x000fe400078e0a32 */
[----:B------:R-:W-:Y:S01]  /*2d90*/  IMAD.MOV R52, RZ, RZ, -R52 ;  /* 0x000000ffff347224 */ /* 0x000fe200078e0a34 */
[C---:B------:R-:W-:Y:S01]  /*2da0*/  ISETP.GT.U32.AND P0, PT, R0.reuse, R3, PT ;  /* 0x000000030000720c */ /* 0x040fe20003f04070 */
[C---:B------:R-:W-:Y:S02]  /*2db0*/  IMAD R53, R0.reuse, R50, R53 ;  /* 0x0000003200357224 */ /* 0x040fe400078e0235 */
[----:B------:R-:W-:Y:S02]  /*2dc0*/  @!P1 IMAD.IADD R45, R45, 0x1, -R0 ;  /* 0x000000012d2d9824 */ /* 0x000fe400078e0a00 */
[----:B------:R-:W-:-:S02]  /*2dd0*/  IMAD R55, R0, R52, R55 ;  /* 0x0000003400377224 */ /* 0x000fc400078e0237 */
[----:B------:R-:W-:Y:S01]  /*2de0*/  IMAD.HI.U32 R52, R2, R57, RZ ;  /* 0x0000003902347227 */ /* 0x000fe200078e00ff */
[----:B------:R-:W-:-:S03]  /*2df0*/  ISETP.GT.U32.AND P1, PT, R0, R45, PT ;  /* 0x0000002d0000720c */ /* 0x000fc60003f24070 */
[----:B------:R-:W-:Y:S02]  /*2e00*/  IMAD.MOV R52, RZ, RZ, -R52 ;  /* 0x000000ffff347224 */ /* 0x000fe400078e0a34 */
[----:B------:R-:W-:Y:S01]  /*2e10*/  @!P0 IADD3 R3, PT, PT, R3, -R0, RZ ;  /* 0x8000000003038210 */ /* 0x000fe20007ffe0ff */
[----:B------:R-:W-:Y:S01]  /*2e20*/  VIADD R64, R132, 0x39 ;  /* 0x0000003984407836 */ /* 0x000fe20000000000 */
[----:B------:R-:W-:Y:S01]  /*2e30*/  ISETP.GT.U32.AND P0, PT, R0, R53, PT ;  /* 0x000000350000720c */ /* 0x000fe20003f04070 */
[C---:B------:R-:W-:Y:S02]  /*2e40*/  VIADD R68, R132.reuse, 0x3b ;  /* 0x0000003b84447836 */ /* 0x040fe40000000000 */
[----:B------:R-:W-:Y:S01]  /*2e50*/  IMAD.MOV.U32 R50, RZ, RZ, R3 ;  /* 0x000000ffff327224 */ /* 0x000fe200078e0003 */
[----:B------:R-:W-:Y:S01]  /*2e60*/  IABS R73, R64 ;  /* 0x0000004000497213 */ /* 0x000fe20000000000 */
[----:B------:R-:W-:Y:S01]  /*2e70*/  VIADD R3, R132, 0x2f ;  /* 0x0000002f84037836 */ /* 0x000fe20000000000 */
[----:B------:R-:W-:Y:S01]  /*2e80*/  IABS R77, R68 ;  /* 0x00000044004d7213 */ /* 0x000fe20000000000 */
[----:B------:R-:W-:Y:S01]  /*2e90*/  @!P1 IMAD.IADD R45, R45, 0x1, -R0 ;  /* 0x000000012d2d9824 */ /* 0x000fe200078e0a00 */
[----:B------:R-:W-:Y:S01]  /*2ea0*/  @!P4 IADD3 R50, PT, PT, -R50, RZ, RZ ;  /* 0x000000ff3232c210 */ /* 0x000fe20007ffe1ff */
[----:B------:R-:W-:Y:S01]  /*2eb0*/  VIADD R70, R132, 0x3c ;  /* 0x0000003c84467836 */ /* 0x000fe20000000000 */
[----:B------:R-:W-:Y:S01]  /*2ec0*/  ISETP.GT.U32.AND P4, PT, R0, R55, PT ;  /* 0x000000370000720c */ /* 0x000fe20003f84070 */
[C---:B------:R-:W-:Y:S01]  /*2ed0*/  VIADD R72, R132.reuse, 0x3d ;  /* 0x0000003d84487836 */ /* 0x040fe20000000000 */
[----:B------:R-:W-:Y:S01]  /*2ee0*/  IABS R54, R3 ;  /* 0x0000000300367213 */ /* 0x000fe20000000000 */
[----:B------:R-:W-:Y:S01]  /*2ef0*/  VIADD R74, R132, 0x3e ;  /* 0x0000003e844a7836 */ /* 0x000fe20000000000 */
[----:B------:R-:W-:Y:S01]  /*2f00*/  ISETP.GE.AND P1, PT, R3, RZ, PT ;  /* 0x000000ff0300720c */ /* 0x000fe20003f26270 */
[C---:B------:R-:W-:Y:S01]  /*2f10*/  IMAD R3, R0.reuse, R52, R57 ;  /* 0x0000003400037224 */ /* 0x040fe200078e0239 */
[----:B------:R-:W-:Y:S01]  /*2f20*/  @!P0 IADD3 R53, PT, PT, R53, -R0, RZ ;  /* 0x8000000035358210 */ /* 0x000fe20007ffe0ff */
[----:B------:R-:W-:Y:S01]  /*2f30*/  IMAD.MOV.U32 R57, RZ, RZ, R54 ;  /* 0x000000ffff397224 */ /* 0x000fe200078e0036 */
[----:B------:R-:W-:Y:S01]  /*2f40*/  IABS R79, R70 ;  /* 0x00000046004f7213 */ /* 0x000fe20000000000 */
[----:B------:R-:W-:Y:S01]  /*2f50*/  IMAD.MOV.U32 R52, RZ, RZ, R45 ;  /* 0x000000ffff347224 */ /* 0x000fe200078e002d */
[----:B------:R-:W-:Y:S01]  /*2f60*/  ISETP.GT.U32.AND P0, PT, R0, R3, PT ;  /* 0x000000030000720c */ /* 0x000fe20003f04070 */
[----:B------:R-:W-:Y:S01]  /*2f70*/  IMAD.HI.U32 R45, R2, R57, RZ ;  /* 0x00000039022d7227 */ /* 0x000fe200078e00ff */
[----:B------:R-:W-:-:S02]  /*2f80*/  IABS R81, R72 ;  /* 0x0000004800517213 */ /* 0x000fc40000000000 */
[----:B------:R-:W-:Y:S01]  /*2f90*/  IABS R85, R74 ;  /* 0x0000004a00557213 */ /* 0x000fe20000000000 */
[----:B------:R-:W-:Y:S01]  /*2fa0*/  @!P4 IMAD.IADD R55, R55, 0x1, -R0 ;  /* 0x000000013737c824 */ /* 0x000fe200078e0a00 */
[----:B------:R-:W-:Y:S01]  /*2fb0*/  ISETP.GT.U32.AND P4, PT, R0, R53, PT ;  /* 0x000000350000720c */ /* 0x000fe20003f84070 */
[----:B------:R-:W-:Y:S01]  /*2fc0*/  @!P3 IMAD.MOV R52, RZ, RZ, -R52 ;  /* 0x000000ffff34b224 */ /* 0x000fe200078e0a34 */
[----:B------:R-:W-:Y:S01]  /*2fd0*/  IADD3 R45, PT, PT, -R45, RZ, RZ ;  /* 0x000000ff2d2d7210 */ /* 0x000fe20007ffe1ff */
[----:B------:R-:W-:Y:S01]  /*2fe0*/  IMAD.HI.U32 R54, R2, R59, RZ ;  /* 0x0000003b02367227 */ /* 0x000fe200078e00ff */
[----:B------:R-:W-:-:S03]  /*2ff0*/  ISETP.GT.U32.AND P3, PT, R0, R55, PT ;  /* 0x000000370000720c */ /* 0x000fc60003f64070 */
[C---:B------:R-:W-:Y:S02]  /*3000*/  IMAD R45, R0.reuse, R45, R57 ;  /* 0x0000002d002d7224 */ /* 0x040fe400078e0239 */
[----:B------:R-:W-:Y:S02]  /*3010*/  IMAD.MOV R54, RZ, RZ, -R54 ;  /* 0x000000ffff367224 */ /* 0x000fe400078e0a36 */
[----:B------:R-:W-:Y:S02]  /*3020*/  @!P0 IMAD.IADD R3, R3, 0x1, -R0 ;  /* 0x0000000103038824 */ /* 0x000fe400078e0a00 */
[----:B------:R-:W-:Y:S01]  /*3030*/  @!P4 IADD3 R53, PT, PT, R53, -R0, RZ ;  /* 0x800000003535c210 */ /* 0x000fe20007ffe0ff */
[C---:B------:R-:W-:Y:S01]  /*3040*/  IMAD R57, R0.reuse, R54, R59 ;  /* 0x0000003600397224 */ /* 0x040fe200078e023b */
[----:B------:R-:W-:Y:S01]  /*3050*/  ISETP.GT.U32.AND P4, PT, R0, R45, PT ;  /* 0x0000002d0000720c */ /* 0x000fe20003f84070 */
[----:B------:R-:W-:Y:S01]  /*3060*/  IMAD.HI.U32 R54, R2, R61, RZ ;  /* 0x0000003d02367227 */ /* 0x000fe200078e00ff */
[----:B------:R-:W-:-:S02]  /*3070*/  ISETP.GT.U32.AND P0, PT, R0, R3, PT ;  /* 0x000000030000720c */ /* 0x000fc40003f04070 */
[----:B------:R-:W-:Y:S01]  /*3080*/  @!P6 IADD3 R53, PT, PT, -R53, RZ, RZ ;  /* 0x000000ff3535e210 */ /* 0x000fe20007ffe1ff */
[----:B------:R-:W-:Y:S01]  /*3090*/  @!P3 IMAD.IADD R55, R55, 0x1, -R0 ;  /* 0x000000013737b824 */ /* 0x000fe200078e0a00 */
[----:B------:R-:W-:Y:S01]  /*30a0*/  ISETP.GE.AND P3, PT, R56, RZ, PT ;  /* 0x000000ff3800720c */ /* 0x000fe20003f66270 */
[----:B------:R-:W-:Y:S02]  /*30b0*/  VIADD R56, R132, 0x32 ;  /* 0x0000003284387836 */ /* 0x000fe40000000000 */
[----:B------:R-:W-:Y:S02]  /*30c0*/  IMAD.MOV R54, RZ, RZ, -R54 ;  /* 0x000000ffff367224 */ /* 0x000fe400078e0a36 */
[----:B------:R-:W-:Y:S01]  /*30d0*/  @!P2 IMAD.MOV R55, RZ, RZ, -R55 ;  /* 0x000000ffff37a224 */ /* 0x000fe200078e0a37 */
[----:B------:R-:W-:Y:S01]  /*30e0*/  IABS R63, R56 ;  /* 0x00000038003f7213 */ /* 0x000fe20000000000 */
[----:B------:R-:W-:Y:S01]  /*30f0*/  @!P4 IMAD.IADD R45, R45, 0x1, -R0 ;  /* 0x000000012d2dc824 */ /* 0x000fe200078e0a00 */
[----:B------:R-:W-:Y:S01]  /*3100*/  ISETP.GE.AND P4, PT, R58, RZ, PT ;  /* 0x000000ff3a00720c */ /* 0x000fe20003f86270 */
[----:B------:R-:W-:Y:S01]  /*3110*/  IMAD R59, R0, R54, R61 ;  /* 0x00000036003b7224 */ /* 0x000fe200078e023d */
[----:B------:R-:W-:Y:S01]  /*3120*/  @!P0 IADD3 R3, PT, PT, R3, -R0, RZ ;  /* 0x8000000003038210 */ /* 0x000fe20007ffe0ff */
[----:B------:R-:W-:Y:S01]  /*3130*/  IMAD.HI.U32 R54, R2, R63, RZ ;  /* 0x0000003f02367227 */ /* 0x000fe200078e00ff */
[----:B------:R-:W-:-:S02]  /*3140*/  ISETP.GT.U32.AND P6, PT, R0, R45, PT ;  /* 0x0000002d0000720c */ /* 0x000fc40003fc4070 */
[C---:B------:R-:W-:Y:S01]  /*3150*/  ISETP.GT.U32.AND P0, PT, R0.reuse, R57, PT ;  /* 0x000000390000720c */ /* 0x040fe20003f04070 */
[----:B------:R-:W-:Y:S01]  /*3160*/  IMAD.MOV R61, RZ, RZ, -R54 ;  /* 0x000000ffff3d7224 */ /* 0x000fe200078e0a36 */
[C---:B------:R-:W-:Y:S01]  /*3170*/  ISETP.GT.U32.AND P2, PT, R0.reuse, R59, PT ;  /* 0x0000003b0000720c */ /* 0x040fe20003f44070 */
[----:B------:R-:W-:Y:S02]  /*3180*/  IMAD.MOV.U32 R54, RZ, RZ, R3 ;  /* 0x000000ffff367224 */ /* 0x000fe400078e0003 */
[----:B------:R-:W-:Y:S02]  /*3190*/  IMAD R61, R0, R61, R63 ;  /* 0x0000003d003d7224 */ /* 0x000fe400078e023f */
[----:B------:R-:W-:Y:S01]  /*31a0*/  IMAD.HI.U32 R3, R2, R65, RZ ;  /* 0x0000004102037227 */ /* 0x000fe200078e00ff */
[----:B------:R-:W-:Y:S02]  /*31b0*/  @!P5 IADD3 R54, PT, PT, -R54, RZ, RZ ;  /* 0x000000ff3636d210 */ /* 0x000fe40007ffe1ff */
[----:B------:R-:W-:Y:S01]  /*31c0*/  ISETP.GE.AND P5, PT, R56, RZ, PT ;  /* 0x000000ff3800720c */ /* 0x000fe20003fa6270 */
[--C-:B------:R-:W-:Y:S01]  /*31d0*/  @!P6 IMAD.IADD R45, R45, 0x1, -R0.reuse ;  /* 0x000000012d2de824 */ /* 0x100fe200078e0a00 */
[----:B------:R-:W-:Y:S01]  /*31e0*/  ISETP.GT.U32.AND P6, PT, R0, R61, PT ;  /* 0x0000003d0000720c */ /* 0x000fe20003fc4070 */
[----:B------:R-:W-:-:S02]  /*31f0*/  @!P0 IMAD.IADD R57, R57, 0x1, -R0 ;  /* 0x0000000139398824 */ /* 0x000fc400078e0a00 */
[----:B------:R-:W-:Y:S01]  /*3200*/  @!P2 IADD3 R59, PT, PT, R59, -R0, RZ ;  /* 0x800000003b3ba210 */ /* 0x000fe20007ffe0ff */
[----:B------:R-:W-:Y:S01]  /*3210*/  IMAD.MOV R3, RZ, RZ, -R3 ;  /* 0x000000ffff037224 */ /* 0x000fe200078e0a03 */
[----:B------:R-:W-:Y:S01]  /*3220*/  MOV R56, R45 ;  /* 0x0000002d00387202 */ /* 0x000fe20000000f00 */
[----:B------:R-:W-:Y:S01]  /*3230*/  VIADD R58, R132, 0x35 ;  /* 0x00000035843a7836 */ /* 0x000fe20000000000 */
[C---:B------:R-:W-:Y:S01]  /*3240*/  ISETP.GT.U32.AND P0, PT, R0.reuse, R57, PT ;  /* 0x000000390000720c */ /* 0x040fe20003f04070 */
[C---:B------:R-:W-:Y:S01]  /*3250*/  IMAD R63, R0.reuse, R3, R65 ;  /* 0x00000003003f7224 */ /* 0x040fe200078e0241 */
[----:B------:R-:W-:Y:S01]  /*3260*/  ISETP.GT.U32.AND P2, PT, R0, R59, PT ;  /* 0x0000003b0000720c */ /* 0x000fe20003f44070 */
[----:B------:R-:W-:Y:S01]  /*3270*/  @!P1 IMAD.MOV R56, RZ, RZ, -R56 ;  /* 0x000000ffff389224 */ /* 0x000fe200078e0a38 */
[----:B------:R-:W-:Y:S01]  /*3280*/  IABS R65, R132 ;  /* 0x0000008400417213 */ /* 0x000fe20000000000 */
[----:B------:R-:W-:Y:S01]  /*3290*/  VIADD R3, R132, 0x34 ;  /* 0x0000003484037836 */ /* 0x000fe20000000000 */
[----:B------:R-:W-:Y:S01]  /*32a0*/  IABS R69, R58 ;  /* 0x0000003a00457213 */ /* 0x000fe20000000000 */
[----:B------:R-:W-:-:S03]  /*32b0*/  @!P6 IMAD.IADD R61, R61, 0x1, -R0 ;  /* 0x000000013d3de824 */ /* 0x000fc600078e0a00 */
[----:B------:R-:W-:Y:S02]  /*32c0*/  IABS R67, R3 ;  /* 0x0000000300437213 */ /* 0x000fe40000000000 */
[----:B------:R-:W-:Y:S01]  /*32d0*/  ISETP.GT.U32.AND P1, PT, R0, R61, PT ;  /* 0x0000003d0000720c */ /* 0x000fe20003f24070 */
[----:B------:R-:W-:Y:S01]  /*32e0*/  @!P0 IMAD.IADD R57, R57, 0x1, -R0 ;  /* 0x0000000139398824 */ /* 0x000fe200078e0a00 */
[----:B------:R-:W-:Y:S01]  /*32f0*/  ISETP.GE.AND P0, PT, R60, RZ, PT ;  /* 0x000000ff3c00720c */ /* 0x000fe20003f06270 */
[----:B------:R-:W-:Y:S01]  /*3300*/  VIADD R60, R132, 0x36 ;  /* 0x00000036843c7836 */ /* 0x000fe20000000000 */
[----:B------:R-:W-:Y:S01]  /*3310*/  ISETP.GE.AND P6, PT, R3, RZ, PT ;  /* 0x000000ff0300720c */ /* 0x000fe20003fc6270 */
[C---:B------:R-:W-:Y:S01]  /*3320*/  IMAD.HI.U32 R3, R2.reuse, R65, RZ ;  /* 0x0000004102037227 */ /* 0x040fe200078e00ff */
[----:B------:R-:W-:Y:S02]  /*3330*/  @!P2 IADD3 R59, PT, PT, R59, -R0, RZ ;  /* 0x800000003b3ba210 */ /* 0x000fe40007ffe0ff */
[----:B------:R-:W-:Y:S01]  /*3340*/  IABS R71, R60 ;  /* 0x0000003c00477213 */ /* 0x000fe20000000000 */
[----:B------:R-:W-:Y:S01]  /*3350*/  IMAD.HI.U32 R45, R2, R67, RZ ;  /* 0x00000043022d7227 */ /* 0x000fe200078e00ff */
[----:B------:R-:W-:-:S02]  /*3360*/  ISETP.GE.AND P2, PT, R60, RZ, PT ;  /* 0x000000ff3c00720c */ /* 0x000fc40003f46270 */
[----:B------:R-:W-:Y:S01]  /*3370*/  @!P4 IADD3 R59, PT, PT, -R59, RZ, RZ ;  /* 0x000000ff3b3bc210 */ /* 0x000fe20007ffe1ff */
[----:B------:R-:W-:Y:S01]  /*3380*/  @!P1 IMAD.IADD R61, R61, 0x1, -R0 ;  /* 0x000000013d3d9824 */ /* 0x000fe200078e0a00 */
[----:B------:R-:W-:Y:S01]  /*3390*/  ISETP.GT.U32.AND P1, PT, R0, R63, PT ;  /* 0x0000003f0000720c */ /* 0x000fe20003f24070 */
[----:B------:R-:W-:Y:S02]  /*33a0*/  IMAD.MOV R60, RZ, RZ, -R3 ;  /* 0x000000ffff3c7224 */ /* 0x000fe400078e0a03 */
[----:B------:R-:W-:-:S04]  /*33b0*/  IMAD.HI.U32 R3, R2, R71, RZ ;  /* 0x0000004702037227 */ /* 0x000fc800078e00ff */
[----:B------:R-:W-:Y:S02]  /*33c0*/  IMAD.MOV R62, RZ, RZ, -R45 ;  /* 0x000000ffff3e7224 */ /* 0x000fe400078e0a2d */
[C---:B------:R-:W-:Y:S02]  /*33d0*/  IMAD R45, R0.reuse, R60, R65 ;  /* 0x0000003c002d7224 */ /* 0x040fe400078e0241 */
[----:B------:R-:W-:Y:S02]  /*33e0*/  IMAD.MOV R60, RZ, RZ, -R3 ;  /* 0x000000ffff3c7224 */ /* 0x000fe400078e0a03 */
[----:B------:R-:W-:Y:S02]  /*33f0*/  @!P1 IMAD.IADD R63, R63, 0x1, -R0 ;  /* 0x000000013f3f9824 */ /* 0x000fe400078e0a00 */
[C---:B------:R-:W-:Y:S02]  /*3400*/  IMAD R3, R0.reuse, R62, R67 ;  /* 0x0000003e00037224 */ /* 0x040fe400078e0243 */
[----:B------:R-:W-:Y:S01]  /*3410*/  @!P3 IMAD.MOV R57, RZ, RZ, -R57 ;  /* 0x000000ffff39b224 */ /* 0x000fe200078e0a39 */
[C---:B------:R-:W-:Y:S01]  /*3420*/  ISETP.GT.U32.AND P1, PT, R0.reuse, R63, PT ;  /* 0x0000003f0000720c */ /* 0x040fe20003f24070 */
[C---:B------:R-:W-:Y:S01]  /*3430*/  IMAD R67, R0.reuse, R60, R71 ;  /* 0x0000003c00437224 */ /* 0x040fe200078e0247 */
[----:B------:R-:W-:Y:S01]  /*3440*/  ISETP.GT.U32.AND P4, PT, R0, R3, PT ;  /* 0x000000030000720c */ /* 0x000fe20003f84070 */
[----:B------:R-:W-:Y:S01]  /*3450*/  @!P5 IMAD.MOV R61, RZ, RZ, -R61 ;  /* 0x000000ffff3dd224 */ /* 0x000fe200078e0a3d */
[----:B------:R-:W-:Y:S01]  /*3460*/  ISETP.GE.AND P3, PT, R58, RZ, PT ;  /* 0x000000ff3a00720c */ /* 0x000fe20003f66270 */
[----:B------:R-:W-:-:S04]  /*3470*/  IMAD.HI.U32 R58, R2, R69, RZ ;  /* 0x00000045023a7227 */ /* 0x000fc800078e00ff */
[----:B------:R-:W-:Y:S01]  /*3480*/  IMAD.HI.U32 R60, R2, R73, RZ ;  /* 0x00000049023c7227 */ /* 0x000fe200078e00ff */
[----:B------:R-:W-:-:S03]  /*3490*/  IADD3 R58, PT, PT, -R58, RZ, RZ ;  /* 0x000000ff3a3a7210 */ /* 0x000fc60007ffe1ff */
[--C-:B------:R-:W-:Y:S01]  /*34a0*/  @!P1 IMAD.IADD R63, R63, 0x1, -R0.reuse ;  /* 0x000000013f3f9824 */ /* 0x100fe200078e0a00 */
[----:B------:R-:W-:Y:S01]  /*34b0*/  IADD3 R60, PT, PT, -R60, RZ, RZ ;  /* 0x000000ff3c3c7210 */ /* 0x000fe20007ffe1ff */
[----:B------:R-:W-:Y:S02]  /*34c0*/  IMAD R65, R0, R58, R69 ;  /* 0x0000003a00417224 */ /* 0x000fe400078e0245 */
[----:B------:R-:W-:Y:S01]  /*34d0*/  @!P4 IMAD.IADD R3, R3, 0x1, -R0 ;  /* 0x000000010303c824 */ /* 0x000fe200078e0a00 */
[----:B------:R-:W-:Y:S01]  /*34e0*/  @!P0 IADD3 R63, PT, PT, -R63, RZ, RZ ;  /* 0x000000ff3f3f8210 */ /* 0x000fe20007ffe1ff */
[----:B------:R-:W-:Y:S01]  /*34f0*/  VIADD R58, R132, 0x37 ;  /* 0x00000037843a7836 */ /* 0x000fe20000000000 */
[C---:B------:R-:W-:Y:S01]  /*3500*/  ISETP.GT.U32.AND P0, PT, R0.reuse, R65, PT ;  /* 0x000000410000720c */ /* 0x040fe20003f04070 */
[C---:B------:R-:W-:Y:S01]  /*3510*/  IMAD R73, R0.reuse, R60, R73 ;  /* 0x0000003c00497224 */ /* 0x040fe200078e0249 */
[----:B------:R-:W-:Y:S01]  /*3520*/  ISETP.GT.U32.AND P4, PT, R0, R3, PT ;  /* 0x000000030000720c */ /* 0x000fe20003f84070 */
[----:B------:R-:W-:Y:S01]  /*3530*/  IMAD.HI.U32 R62, R2, R75, RZ ;  /* 0x0000004b023e7227 */ /* 0x000fe200078e00ff */
[----:B------:R-:W-:-:S02]  /*3540*/  ISETP.GE.AND P5, PT, R58, RZ, PT ;  /* 0x000000ff3a00720c */ /* 0x000fc40003fa6270 */
[----:B------:R-:W-:Y:S01]  /*3550*/  IABS R69, R58 ;  /* 0x0000003a00457213 */ /* 0x000fe20000000000 */
[----:B------:R-:W-:Y:S02]  /*3560*/  VIADD R58, R132, 0x38 ;  /* 0x00000038843a7836 */ /* 0x000fe40000000000 */
[----:B------:R-:W-:Y:S02]  /*3570*/  IMAD.MOV R62, RZ, RZ, -R62 ;  /* 0x000000ffff3e7224 */ /* 0x000fe400078e0a3e */
[----:B------:R-:W-:Y:S01]  /*3580*/  IMAD.HI.U32 R60, R2, R79, RZ ;  /* 0x0000004f023c7227 */ /* 0x000fe200078e00ff */
[----:B------:R-:W-:Y:S02]  /*3590*/  ISETP.GE.AND P1, PT, R58, RZ, PT ;  /* 0x000000ff3a00720c */ /* 0x000fe40003f26270 */
[----:B------:R-:W-:Y:S01]  /*35a0*/  IABS R71, R58 ;  /* 0x0000003a00477213 */ /* 0x000fe20000000000 */
[--C-:B------:R-:W-:Y:S01]  /*35b0*/  @!P4 IMAD.IADD R3, R3, 0x1, -R0.reuse ;  /* 0x000000010303c824 */ /* 0x100fe200078e0a00 */
[----:B------:R-:W-:Y:S01]  /*35c0*/  ISETP.GT.U32.AND P4, PT, R0, R67, PT ;  /* 0x000000430000720c */ /* 0x000fe20003f84070 */
[----:B------:R-:W-:-:S02]  /*35d0*/  @!P0 IMAD.IADD R65, R65, 0x1, -R0 ;  /* 0x0000000141418824 */ /* 0x000fc400078e0a00 */
[----:B------:R-:W-:-:S03]  /*35e0*/  IMAD.HI.U32 R58, R2, R69, RZ ;  /* 0x00000045023a7227 */ /* 0x000fc600078e00ff */
[C---:B------:R-:W-:Y:S01]  /*35f0*/  ISETP.GT.U32.AND P0, PT, R0.reuse, R65, PT ;  /* 0x000000410000720c */ /* 0x040fe20003f04070 */
[----:B------:R-:W-:Y:S02]  /*3600*/  IMAD.MOV R58, RZ, RZ, -R58 ;  /* 0x000000ffff3a7224 */ /* 0x000fe400078e0a3a */
[C---:B------:R-:W-:Y:S02]  /*3610*/  IMAD R75, R0.reuse, R62, R75 ;  /* 0x0000003e004b7224 */ /* 0x040fe400078e024b */
[----:B------:R-:W-:Y:S02]  /*3620*/  IMAD R69, R0, R58, R69 ;  /* 0x0000003a00457224 */ /* 0x000fe400078e0245 */
[----:B------:R-:W-:Y:S01]  /*3630*/  @!P4 IADD3 R67, PT, PT, R67, -R0, RZ ;  /* 0x800000004343c210 */ /* 0x000fe20007ffe0ff */
[----:B------:R-:W-:-:S03]  /*3640*/  IMAD.HI.U32 R58, R2, R71, RZ ;  /* 0x00000047023a7227 */ /* 0x000fc600078e00ff */
[C---:B------:R-:W-:Y:S01]  /*3650*/  ISETP.GT.U32.AND P4, PT, R0.reuse, R67, PT ;  /* 0x000000430000720c */ /* 0x040fe20003f84070 */
[----:B------:R-:W-:Y:S02]  /*3660*/  IMAD.MOV R58, RZ, RZ, -R58 ;  /* 0x000000ffff3a7224 */ /* 0x000fe400078e0a3a */
[----:B------:R-:W-:Y:S01]  /*3670*/  @!P0 IMAD.IADD R65, R65, 0x1, -R0 ;  /* 0x0000000141418824 */ /* 0x000fe200078e0a00 */
[C---:B------:R-:W-:Y:S01]  /*3680*/  ISETP.GT.U32.AND P0, PT, R0.reuse, R69, PT ;  /* 0x000000450000720c */ /* 0x040fe20003f04070 */
[----:B------:R-:W-:Y:S02]  /*3690*/  IMAD R71, R0, R58, R71 ;  /* 0x0000003a00477224 */ /* 0x000fe400078e0247 */
[----:B------:R-:W-:-:S04]  /*36a0*/  IMAD.HI.U32 R58, R2, R77, RZ ;  /* 0x0000004d023a7227 */ /* 0x000fc800078e00ff */
[----:B------:R-:W-:Y:S02]  /*36b0*/  IMAD.MOV R62, RZ, RZ, -R58 ;  /* 0x000000ffff3e7224 */ /* 0x000fe400078e0a3a */
[----:B------:R-:W-:Y:S01]  /*36c0*/  @!P4 IADD3 R67, PT, PT, R67, -R0, RZ ;  /* 0x800000004343c210 */ /* 0x000fe20007ffe0ff */
[----:B------:R-:W-:Y:S01]  /*36d0*/  IMAD.MOV R60, RZ, RZ, -R60 ;  /* 0x000000ffff3c7224 */ /* 0x000fe200078e0a3c */
[----:B------:R-:W-:Y:S01]  /*36e0*/  ISETP.GT.U32.AND P4, PT, R0, R71, PT ;  /* 0x000000470000720c */ /* 0x000fe20003f84070 */
[----:B------:R-:W-:-:S04]  /*36f0*/  IMAD.HI.U32 R58, R2, R81, RZ ;  /* 0x00000051023a7227 */ /* 0x000fc800078e00ff */
[--C-:B------:R-:W-:Y:S01]  /*3700*/  @!P0 IMAD.IADD R69, R69, 0x1, -R0.reuse ;  /* 0x0000000145458824 */ /* 0x100fe200078e0a00 */
[C---:B------:R-:W-:Y:S01]  /*3710*/  ISETP.GT.U32.AND P0, PT, R0.reuse, R73, PT ;  /* 0x000000490000720c */ /* 0x040fe20003f04070 */
[----:B------:R-:W-:Y:S01]  /*3720*/  IMAD R79, R0, R60, R79 ;  /* 0x0000003c004f7224 */ /* 0x000fe200078e024f */
[----:B------:R-:W-:Y:S01]  /*3730*/  IADD3 R60, PT, PT, -R58, RZ, RZ ;  /* 0x000000ff3a3c7210 */ /* 0x000fe20007ffe1ff */
[----:B------:R-:W-:Y:S02]  /*3740*/  IMAD.MOV.U32 R58, RZ, RZ, R3 ;  /* 0x000000ffff3a7224 */ /* 0x000fe400078e0003 */
[----:B------:R-:W-:Y:S01]  /*3750*/  @!P3 IMAD.MOV R65, RZ, RZ, -R65 ;  /* 0x000000ffff41b224 */ /* 0x000fe200078e0a41 */
[C---:B------:R-:W-:Y:S01]  /*3760*/  ISETP.GT.U32.AND P3, PT, R0.reuse, R75, PT ;  /* 0x0000004b0000720c */ /* 0x040fe20003f64070 */
[----:B------:R-:W-:Y:S01]  /*3770*/  @!P4 IMAD.IADD R71, R71, 0x1, -R0 ;  /* 0x000000014747c824 */ /* 0x000fe200078e0a00 */
[----:B------:R-:W-:Y:S01]  /*3780*/  ISETP.GT.U32.AND P4, PT, R0, R69, PT ;  /* 0x000000450000720c */ /* 0x000fe20003f84070 */
[----:B------:R-:W-:-:S02]  /*3790*/  @!P6 IMAD.MOV R58, RZ, RZ, -R58 ;  /* 0x000000ffff3ae224 */ /* 0x000fc400078e0a3a */
[----:B------:R-:W-:Y:S01]  /*37a0*/  IMAD.HI.U32 R2, R2, R85, RZ ;  /* 0x0000005502027227 */ /* 0x000fe200078e00ff */
[C---:B------:R-:W-:Y:S02]  /*37b0*/  ISETP.GT.U32.AND P6, PT, R0.reuse, R71, PT ;  /* 0x000000470000720c */ /* 0x040fe40003fc4070 */
[----:B------:R-:W-:Y:S01]  /*37c0*/  @!P0 IADD3 R73, PT, PT, R73, -R0, RZ ;  /* 0x8000000049498210 */ /* 0x000fe20007ffe0ff */
[----:B------:R-:W-:Y:S02]  /*37d0*/  IMAD.MOV R2, RZ, RZ, -R2 ;  /* 0x000000ffff027224 */ /* 0x000fe400078e0a02 */
[C---:B------:R-:W-:Y:S01]  /*37e0*/  IMAD R81, R0.reuse, R60, R81 ;  /* 0x0000003c00517224 */ /* 0x040fe200078e0251 */
[C---:B------:R-:W-:Y:S01]  /*37f0*/  ISETP.GT.U32.AND P0, PT, R0.reuse, R73, PT ;  /* 0x000000490000720c */ /* 0x040fe20003f04070 */
[C---:B------:R-:W-:Y:S02]  /*3800*/  IMAD R77, R0.reuse, R62, R77 ;  /* 0x0000003e004d7224 */ /* 0x040fe400078e024d */
[C---:B------:R-:W-:Y:S01]  /*3810*/  IMAD R85, R0.reuse, R2, R85 ;  /* 0x0000000200557224 */ /* 0x040fe200078e0255 */
[----:B------:R-:W-:Y:S01]  /*3820*/  @!P4 IADD3 R69, PT, PT, R69, -R0, RZ ;  /* 0x800000004545c210 */ /* 0x000fe20007ffe0ff */
[----:B------:R-:W-:Y:S01]  /*3830*/  @!P2 IMAD.MOV R67, RZ, RZ, -R67 ;  /* 0x000000ffff43a224 */ /* 0x000fe200078e0a43 */
[C---:B------:R-:W-:Y:S01]  /*3840*/  ISETP.GT.U32.AND P4, PT, R0.reuse, R79, PT ;  /* 0x0000004f0000720c */ /* 0x040fe20003f84070 */
[--C-:B------:R-:W-:Y:S01]  /*3850*/  @!P6 IMAD.IADD R71, R71, 0x1, -R0.reuse ;  /* 0x000000014747e824 */ /* 0x100fe200078e0a00 */
[C---:B------:R-:W-:Y:S01]  /*3860*/  ISETP.GT.U32.AND P6, PT, R0.reuse, R81, PT ;  /* 0x000000510000720c */ /* 0x040fe20003fc4070 */
[--C-:B------:R-:W-:Y:S01]  /*3870*/  @!P3 IMAD.IADD R75, R75, 0x1, -R0.reuse ;  /* 0x000000014b4bb824 */ /* 0x100fe200078e0a00 */
[C---:B------:R-:W-:Y:S01]  /*3880*/  ISETP.GT.U32.AND P2, PT, R0.reuse, R77, PT ;  /* 0x0000004d0000720c */ /* 0x040fe20003f44070 */
[----:B------:R-:W-:Y:S01]  /*3890*/  @!P5 IMAD.MOV R69, RZ, RZ, -R69 ;  /* 0x000000ffff45d224 */ /* 0x000fe200078e0a45 */
[C---:B------:R-:W-:Y:S01]  /*38a0*/  ISETP.GT.U32.AND P3, PT, R0.reuse, R85, PT ;  /* 0x000000550000720c */ /* 0x040fe20003f64070 */
[--C-:B------:R-:W-:Y:S01]  /*38b0*/  @!P0 IMAD.IADD R73, R73, 0x1, -R0.reuse ;  /* 0x0000000149498824 */ /* 0x100fe200078e0a00 */
[C---:B------:R-:W-:Y:S01]  /*38c0*/  ISETP.GT.U32.AND P0, PT, R0.reuse, R45, PT ;  /* 0x0000002d0000720c */ /* 0x040fe20003f04070 */
[----:B------:R-:W-:Y:S01]  /*38d0*/  @!P1 IMAD.MOV R71, RZ, RZ, -R71 ;  /* 0x000000ffff479224 */ /* 0x000fe200078e0a47 */
[----:B------:R-:W-:Y:S01]  /*38e0*/  ISETP.GT.U32.AND P5, PT, R0, R75, PT ;  /* 0x0000004b0000720c */ /* 0x000fe20003fa4070 */
[----:B------:R-:W2:Y:S02]  /*38f0*/  LDC.64 R2, c[0x0][0x3a8] ;  /* 0x0000ea00ff027b82 */ /* 0x000ea40000000a00 */
[----:B------:R-:W-:-:S02]  /*3900*/  @!P4 IMAD.IADD R79, R79, 0x1, -R0 ;  /* 0x000000014f4fc824 */ /* 0x000fc400078e0a00 */
[--C-:B------:R-:W-:Y:S02]  /*3910*/  @!P6 IMAD.IADD R81, R81, 0x1, -R0.reuse ;  /* 0x000000015151e824 */ /* 0x100fe400078e0a00 */
[-C--:B------:R-:W-:Y:S02]  /*3920*/  @!P2 IADD3 R77, PT, PT, R77, -R0.reuse, RZ ;  /* 0x800000004d4da210 */ /* 0x080fe40007ffe0ff */
[----:B------:R-:W-:Y:S02]  /*3930*/  @!P3 IADD3 R85, PT, PT, R85, -R0, RZ ;  /* 0x800000005555b210 */ /* 0x000fe40007ffe0ff */
[--C-:B------:R-:W-:Y:S01]  /*3940*/  @!P0 IMAD.IADD R45, R45, 0x1, -R0.reuse ;  /* 0x000000012d2d8824 */ /* 0x100fe200078e0a00 */
[C---:B------:R-:W-:Y:S01]  /*3950*/  ISETP.GT.U32.AND P4, PT, R0.reuse, R77, PT ;  /* 0x0000004d0000720c */ /* 0x040fe20003f84070 */
[----:B------:R-:W-:Y:S01]  /*3960*/  @!P5 IMAD.IADD R75, R75, 0x1, -R0 ;  /* 0x000000014b4bd824 */ /* 0x000fe200078e0a00 */
[C---:B------:R-:W-:Y:S02]  /*3970*/  ISETP.GT.U32.AND P6, PT, R0.reuse, R79, PT ;  /* 0x0000004f0000720c */ /* 0x040fe40003fc4070 */
[----:B------:R-:W-:-:S02]  /*3980*/  ISETP.GT.U32.AND P3, PT, R0, R81, PT ;  /* 0x000000510000720c */ /* 0x000fc40003f64070 */
[C---:B------:R-:W-:Y:S02]  /*3990*/  ISETP.GT.U32.AND P1, PT, R0.reuse, R85, PT ;  /* 0x000000550000720c */ /* 0x040fe40003f24070 */
[----:B------:R-:W-:Y:S02]  /*39a0*/  ISETP.GT.U32.AND P0, PT, R0, R45, PT ;  /* 0x0000002d0000720c */ /* 0x000fe40003f04070 */
[----:B------:R-:W-:Y:S02]  /*39b0*/  ISETP.GE.AND P2, PT, R64, RZ, PT ;  /* 0x000000ff4000720c */ /* 0x000fe40003f46270 */
[----:B------:R-:W-:Y:S02]  /*39c0*/  ISETP.GE.AND P5, PT, R66, RZ, PT ;  /* 0x000000ff4200720c */ /* 0x000fe40003fa6270 */
[----:B------:R-:W-:Y:S01]  /*39d0*/  @!P4 IADD3 R77, PT, PT, R77, -R0, RZ ;  /* 0x800000004d4dc210 */ /* 0x000fe20007ffe0ff */
[--C-:B------:R-:W-:Y:S01]  /*39e0*/  @!P6 IMAD.IADD R79, R79, 0x1, -R0.reuse ;  /* 0x000000014f4fe824 */ /* 0x100fe200078e0a00 */
[----:B------:R-:W-:Y:S01]  /*39f0*/  ISETP.GE.AND P4, PT, R68, RZ, PT ;  /* 0x000000ff4400720c */ /* 0x000fe20003f86270 */
[--C-:B------:R-:W-:Y:S01]  /*3a00*/  @!P3 IMAD.IADD R81, R81, 0x1, -R0.reuse ;  /* 0x000000015151b824 */ /* 0x100fe200078e0a00 */
[----:B------:R-:W-:Y:S01]  /*3a10*/  ISETP.GE.AND P6, PT, R70, RZ, PT ;  /* 0x000000ff4600720c */ /* 0x000fe20003fc6270 */
[----:B------:R-:W-:Y:S01]  /*3a20*/  @!P1 IMAD.IADD R85, R85, 0x1, -R0 ;  /* 0x0000000155559824 */ /* 0x000fe200078e0a00 */
[----:B------:R-:W-:-:S02]  /*3a30*/  ISETP.GE.AND P3, PT, R72, RZ, PT ;  /* 0x000000ff4800720c */ /* 0x000fc40003f66270 */
[----:B------:R-:W-:Y:S01]  /*3a40*/  @!P0 IADD3 R45, PT, PT, R45, -R0, RZ ;  /* 0x800000002d2d8210 */ /* 0x000fe20007ffe0ff */
[----:B------:R-:W-:Y:S01]  /*3a50*/  @!P2 IMAD.MOV R73, RZ, RZ, -R73 ;  /* 0x000000ffff49a224 */ /* 0x000fe200078e0a49 */
[----:B------:R-:W1:Y:S01]  /*3a60*/  LDC R0, c[0x0][0x3a0] ;  /* 0x0000e800ff007b82 */ /* 0x000e620000000800 */
[----:B------:R-:W-:Y:S01]  /*3a70*/  ISETP.GE.AND P0, PT, R132, RZ, PT ;  /* 0x000000ff8400720c */ /* 0x000fe20003f06270 */
[----:B------:R-:W-:Y:S01]  /*3a80*/  @!P5 IMAD.MOV R75, RZ, RZ, -R75 ;  /* 0x000000ffff4bd224 */ /* 0x000fe200078e0a4b */
[----:B------:R-:W-:Y:S02]  /*3a90*/  ISETP.GE.AND P1, PT, R74, RZ, PT ;  /* 0x000000ff4a00720c */ /* 0x000fe40003f26270 */
[----:B------:R-:W-:Y:S01]  /*3aa0*/  @!P4 IMAD.MOV R77, RZ, RZ, -R77 ;  /* 0x000000ffff4dc224 */ /* 0x000fe200078e0a4d */
[----:B------:R-:W-:Y:S01]  /*3ab0*/  ISETP.GE.AND P4, PT, R76, RZ, PT ;  /* 0x000000ff4c00720c */ /* 0x000fe20003f86270 */
[----:B------:R-:W-:Y:S01]  /*3ac0*/  @!P6 IMAD.MOV R79, RZ, RZ, -R79 ;  /* 0x000000ffff4fe224 */ /* 0x000fe200078e0a4f */
[----:B------:R-:W-:Y:S01]  /*3ad0*/  ISETP.NE.AND P2, PT, R5, RZ, PT ;  /* 0x000000ff0500720c */ /* 0x000fe20003f45270 */
[----:B------:R-:W-:Y:S01]  /*3ae0*/  @!P3 IMAD.MOV R81, RZ, RZ, -R81 ;  /* 0x000000ffff51b224 */ /* 0x000fe200078e0a51 */
[----:B------:R-:W-:-:S02]  /*3af0*/  ISETP.GE.AND P5, PT, R78, RZ, PT ;  /* 0x000000ff4e00720c */ /* 0x000fc40003fa6270 */
[----:B------:R-:W-:Y:S02]  /*3b00*/  LOP3.LUT R5, RZ, R5, RZ, 0x33, !PT ;  /* 0x00000005ff057212 */ /* 0x000fe400078e33ff */
[----:B------:R-:W-:Y:S02]  /*3b10*/  @!P0 IADD3 R45, PT, PT, -R45, RZ, RZ ;  /* 0x000000ff2d2d8210 */ /* 0x000fe40007ffe1ff */
[C---:B------:R-:W-:Y:S01]  /*3b20*/  SEL R64, R5.reuse, R15, !P2 ;  /* 0x0000000f05407207 */ /* 0x040fe20005000000 */
[----:B------:R-:W-:Y:S01]  /*3b30*/  @!P1 IMAD.MOV R85, RZ, RZ, -R85 ;  /* 0x000000ffff559224 */ /* 0x000fe200078e0a55 */
[----:B------:R-:W-:Y:S01]  /*3b40*/  ISETP.NE.AND P0, PT, R4, RZ, PT ;  /* 0x000000ff0400720c */ /* 0x000fe20003f05270 */
[----:B------:R-:W-:Y:S01]  /*3b50*/  @!P4 IMAD.MOV R7, RZ, RZ, -R7 ;  /* 0x000000ffff07c224 */ /* 0x000fe200078e0a07 */
[----:B------:R-:W-:Y:S02]  /*3b60*/  LOP3.LUT R15, RZ, R4, RZ, 0x33, !PT ;  /* 0x00000004ff0f7212 */ /* 0x000fe400078e33ff */
[----:B------:R-:W-:Y:S01]  /*3b70*/  SEL R60, R5, R9, !P2 ;  /* 0x00000009053c7207 */ /* 0x000fe20005000000 */
[----:B--2---:R-:W-:Y:S01]  /*3b80*/  IMAD R9, R83, R3, RZ ;  /* 0x0000000353097224 */ /* 0x004fe200078e02ff */
[C---:B------:R-:W-:Y:S01]  /*3b90*/  SEL R66, R5.reuse, R18, !P2 ;  /* 0x0000001205427207 */ /* 0x040fe20005000000 */
[----:B-1----:R-:W-:Y:S01]  /*3ba0*/  VIADD R4, R0, 0xffffffff ;  /* 0xffffffff00047836 */ /* 0x002fe20000000000 */
[----:B------:R-:W-:-:S02]  /*3bb0*/  SEL R68, R5, R19, !P2 ;  /* 0x0000001305447207 */ /* 0x000fc40005000000 */
[C---:B------:R-:W-:Y:S02]  /*3bc0*/  SEL R88, R5.reuse, R30, !P2 ;  /* 0x0000001e05587207 */ /* 0x040fe40005000000 */
[----:B------:R-:W-:Y:S01]  /*3bd0*/  ISETP.GE.U32.AND P4, PT, R4, 0x7fffff80, PT ;  /* 0x7fffff800400780c */ /* 0x000fe20003f86070 */
[----:B------:R-:W-:Y:S01]  /*3be0*/  VIADD R4, R0, 0xfffffffe ;  /* 0xfffffffe00047836 */ /* 0x000fe20000000000 */
[C---:B------:R-:W-:Y:S02]  /*3bf0*/  SEL R89, R5.reuse, R31, !P2 ;  /* 0x0000001f05597207 */ /* 0x040fe40005000000 */
[C---:B------:R-:W-:Y:S02]  /*3c00*/  SEL R91, R5.reuse, R34, !P2 ;  /* 0x00000022055b7207 */ /* 0x040fe40005000000 */
[----:B------:R-:W-:Y:S02]  /*3c10*/  @!P5 IADD3 R6, PT, PT, -R6, RZ, RZ ;  /* 0x000000ff0606d210 */ /* 0x000fe40007ffe1ff */
[----:B------:R-:W-:-:S02]  /*3c20*/  SEL R45, R5, R45, !P2 ;  /* 0x0000002d052d7207 */ /* 0x000fc40005000000 */
[C---:B------:R-:W-:Y:S02]  /*3c30*/  SEL R10, R5.reuse, R10, !P2 ;  /* 0x0000000a050a7207 */ /* 0x040fe40005000000 */
[C---:B------:R-:W-:Y:S02]  /*3c40*/  SEL R11, R5.reuse, R11, !P2 ;  /* 0x0000000b050b7207 */ /* 0x040fe40005000000 */
[C---:B------:R-:W-:Y:S02]  /*3c50*/  SEL R12, R5.reuse, R12, !P2 ;  /* 0x0000000c050c7207 */ /* 0x040fe40005000000 */
[C---:B------:R-:W-:Y:S02]  /*3c60*/  SEL R13, R5.reuse, R13, !P2 ;  /* 0x0000000d050d7207 */ /* 0x040fe40005000000 */
[C---:B------:R-:W-:Y:S02]  /*3c70*/  SEL R62, R5.reuse, R14, !P2 ;  /* 0x0000000e053e7207 */ /* 0x040fe40005000000 */
[----:B------:R-:W-:-:S02]  /*3c80*/  SEL R16, R5, R16, !P2 ;  /* 0x0000001005107207 */ /* 0x000fc40005000000 */
[C---:B------:R-:W-:Y:S02]  /*3c90*/  SEL R17, R5.reuse, R17, !P2 ;  /* 0x0000001105117207 */ /* 0x040fe40005000000 */
[C---:B------:R-:W-:Y:S01]  /*3ca0*/  SEL R70, R5.reuse, R20, !P2 ;  /* 0x0000001405467207 */ /* 0x040fe20005000000 */
[----:B----4-:R-:W-:Y:S01]  /*3cb0*/  IMAD R20, R16, UR8, RZ ;  /* 0x0000000810147c24 */ /* 0x010fe2000f8e02ff */
[----:B------:R-:W-:Y:S01]  /*3cc0*/  SEL R72, R5, R21, !P2 ;  /* 0x0000001505487207 */ /* 0x000fe20005000000 */
[----:B------:R-:W-:Y:S01]  /*3cd0*/  IMAD R21, R17, UR8, RZ ;  /* 0x0000000811157c24 */ /* 0x000fe2000f8e02ff */
[C---:B------:R-:W-:Y:S01]  /*3ce0*/  SEL R74, R5.reuse, R22, !P2 ;  /* 0x00000016054a7207 */ /* 0x040fe20005000000 */
[----:B------:R-:W-:Y:S01]  /*3cf0*/  IMAD R22, R66, UR8, RZ ;  /* 0x0000000842167c24 */ /* 0x000fe2000f8e02ff */
[C---:B------:R-:W-:Y:S01]  /*3d00*/  SEL R76, R5.reuse, R23, !P2 ;  /* 0x00000017054c7207 */ /* 0x040fe20005000000 */
[----:B------:R-:W-:Y:S01]  /*3d10*/  IMAD R23, R68, UR8, RZ ;  /* 0x0000000844177c24 */ /* 0x000fe2000f8e02ff */
[C---:B------:R-:W-:Y:S01]  /*3d20*/  SEL R78, R5.reuse, R24, !P2 ;  /* 0x00000018054e7207 */ /* 0x040fe20005000000 */
[----:B------:R-:W-:Y:S01]  /*3d30*/  IMAD R24, R70, UR8, RZ ;  /* 0x0000000846187c24 */ /* 0x000fe2000f8e02ff */
[C---:B------:R-:W-:Y:S01]  /*3d40*/  SEL R80, R5.reuse, R25, !P2 ;  /* 0x0000001905507207 */ /* 0x040fe20005000000 */
[----:B-----5:R-:W-:Y:S01]  /*3d50*/  IMAD R25, R74, UR9, RZ ;  /* 0x000000094a197c24 */ /* 0x020fe2000f8e02ff */
[C---:B------:R-:W-:Y:S01]  /*3d60*/  SEL R82, R5.reuse, R26, !P2 ;  /* 0x0000001a05527207 */ /* 0x040fe20005000000 */
        /* <DEDUP_REMOVED lines=8> */
[----:B------:R-:W-:Y:S01]  /*3df0*/  UMOV UR9, 0x1 ;  /* 0x0000000100097882 */ /* 0x000fe20000000000 */
[----:B------:R-:W-:-:S02]  /*3e00*/  SEL R33, R5, R33, !P2 ;  /* 0x0000002105217207 */ /* 0x000fc40005000000 */
[C---:B------:R-:W-:Y:S01]  /*3e10*/  SEL R90, R5.reuse, R35, !P2 ;  /* 0x00000023055a7207 */ /* 0x040fe20005000000 */
[----:B------:R-:W-:Y:S01]  /*3e20*/  IMAD R35, R84, UR22, RZ ;  /* 0x0000001654237c24 */ /* 0x000fe2000f8e02ff */
[C---:B------:R-:W-:Y:S01]  /*3e30*/  SEL R92, R5.reuse, R36, !P2 ;  /* 0x00000024055c7207 */ /* 0x040fe20005000000 */
[----:B------:R-:W-:Y:S01]  /*3e40*/  IMAD R36, R86, UR23, RZ ;  /* 0x0000001756247c24 */ /* 0x000fe2000f8e02ff */
[----:B------:R-:W-:Y:S01]  /*3e50*/  SEL R93, R5, R37, !P2 ;  /* 0x00000025055d7207 */ /* 0x000fe20005000000 */
[----:B---3--:R-:W-:Y:S01]  /*3e60*/  IMAD R37, R87, UR24, RZ ;  /* 0x0000001857257c24 */ /* 0x008fe2000f8e02ff */
[C---:B------:R-:W-:Y:S01]  /*3e70*/  SEL R94, R5.reuse, R38, !P2 ;  /* 0x00000026055e7207 */ /* 0x040fe20005000000 */
[----:B------:R-:W-:Y:S01]  /*3e80*/  IMAD R38, R88, UR25, RZ ;  /* 0x0000001958267c24 */ /* 0x000fe2000f8e02ff */
[----:B------:R-:W-:Y:S01]  /*3e90*/  SEL R95, R5, R39, !P2 ;  /* 0x00000027055f7207 */ /* 0x000fe20005000000 */
[----:B------:R-:W-:Y:S01]  /*3ea0*/  IMAD R39, R89, UR26, RZ ;  /* 0x0000001a59277c24 */ /* 0x000fe2000f8e02ff */
        /* <DEDUP_REMOVED lines=8> */
[----:B------:R-:W-:-:S02]  /*3f30*/  SEL R44, R5, R44, !P2 ;  /* 0x0000002c052c7207 */ /* 0x000fc40005000000 */
[C---:B------:R-:W-:Y:S02]  /*3f40*/  SEL R46, R5.reuse, R46, !P2 ;  /* 0x0000002e052e7207 */ /* 0x040fe40005000000 */
[C---:B------:R-:W-:Y:S02]  /*3f50*/  SEL R48, R5.reuse, R48, !P2 ;  /* 0x0000003005307207 */ /* 0x040fe40005000000 */
[C---:B------:R-:W-:Y:S02]  /*3f60*/  SEL R47, R5.reuse, R47, !P2 ;  /* 0x0000002f052f7207 */ /* 0x040fe40005000000 */
[C---:B------:R-:W-:Y:S01]  /*3f70*/  SEL R100, R5.reuse, R49, !P2 ;  /* 0x0000003105647207 */ /* 0x040fe20005000000 */
[----:B------:R-:W-:Y:S01]  /*3f80*/  IMAD R49, R92, UR31, RZ ;  /* 0x0000001f5c317c24 */ /* 0x000fe2000f8e02ff */
[C---:B------:R-:W-:Y:S01]  /*3f90*/  SEL R101, R5.reuse, R51, !P2 ;  /* 0x0000003305657207 */ /* 0x040fe20005000000 */
[----:B------:R-:W-:Y:S01]  /*3fa0*/  IMAD R51, R94, UR33, RZ ;  /* 0x000000215e337c24 */ /* 0x000fe2000f8e02ff */
[----:B------:R-:W-:Y:S01]  /*3fb0*/  SEL R102, R5, R50, !P2 ;  /* 0x0000003205667207 */ /* 0x000fe20005000000 */
        /* <DEDUP_REMOVED lines=16> */
[C---:B------:R-:W-:Y:S01]  /*40c0*/  SEL R119, R5.reuse, R63, !P2 ;  /* 0x0000003f05777207 */ /* 0x040fe20005000000 */
[----:B------:R-:W-:Y:S01]  /*40d0*/  IMAD R91, R108, UR51, RZ ;  /* 0x000000336c5b7c24 */ /* 0x000fe2000f8e02ff */
[----:B------:R-:W-:-:S02]  /*40e0*/  SEL R120, R5, R58, !P2 ;  /* 0x0000003a05787207 */ /* 0x000fc40005000000 */
[C---:B------:R-:W-:Y:S02]  /*40f0*/  SEL R121, R5.reuse, R65, !P2 ;  /* 0x0000004105797207 */ /* 0x040fe40005000000 */
[C---:B------:R-:W-:Y:S02]  /*4100*/  SEL R122, R5.reuse, R67, !P2 ;  /* 0x00000043057a7207 */ /* 0x040fe40005000000 */
[----:B------:R-:W-:Y:S01]  /*4110*/  SEL R123, R5, R69, !P2 ;  /* 0x00000045057b7207 */ /* 0x000fe20005000000 */
[----:B------:R-:W-:Y:S01]  /*4120*/  IMAD R92, R121, UR56, RZ ;  /* 0x00000038795c7c24 */ /* 0x000fe2000f8e02ff */
        /* <DEDUP_REMOVED lines=8> */
[----:B------:R-:W-:-:S02]  /*41b0*/  SEL R30, R5, R79, !P2 ;  /* 0x0000004f051e7207 */ /* 0x000fc40005000000 */
[C---:B------:R-:W-:Y:S02]  /*41c0*/  SEL R31, R5.reuse, R81, !P2 ;  /* 0x00000051051f7207 */ /* 0x040fe40005000000 */
[C---:B------:R-:W-:Y:S02]  /*41d0*/  SEL R19, R5.reuse, R85, !P2 ;  /* 0x0000005505137207 */ /* 0x040fe40005000000 */
[----:B------:R-:W-:Y:S01]  /*41e0*/  SEL R18, R5, R8, !P2 ;  /* 0x0000000805127207 */ /* 0x000fe20005000000 */
[----:B------:R-:W-:Y:S01]  /*41f0*/  IMAD R136, R31, UR64, RZ ;  /* 0x000000401f887c24 */ /* 0x000fe2000f8e02ff */
[C---:B------:R-:W-:Y:S01]  /*4200*/  IADD3 R5, PT, PT, R0.reuse, -0x3, RZ ;  /* 0xfffffffd00057810 */ /* 0x040fe20007ffe0ff */
[----:B------:R-:W-:Y:S01]  /*4210*/  IMAD R137, R19, UR65, RZ ;  /* 0x0000004113897c24 */ /* 0x000fe2000f8e02ff */
[----:B------:R-:W-:Y:S01]  /*4220*/  SEL R14, R15, R6, !P0 ;  /* 0x000000060f0e7207 */ /* 0x000fe20004000000 */
[----:B------:R-:W-:Y:S01]  /*4230*/  VIADD R6, R0, 0xfffffffc ;  /* 0xfffffffc00067836 */ /* 0x000fe20000000000 */
[----:B------:R-:W-:Y:S01]  /*4240*/  ISETP.GE.U32.AND P5, PT, R4, 0x7fffff7f, PT ;  /* 0x7fffff7f0400780c */ /* 0x000fe20003fa6070 */
[----:B------:R-:W-:Y:S01]  /*4250*/  IMAD R4, R45, UR8, RZ ;  /* 0x000000082d047c24 */ /* 0x000fe2000f8e02ff */
[----:B------:R-:W-:Y:S01]  /*4260*/  ISETP.GE.U32.AND P6, PT, R5, 0x7fffff7e, PT ;  /* 0x7fffff7e0500780c */ /* 0x000fe20003fc6070 */
[----:B------:R-:W-:Y:S01]  /*4270*/  IMAD R5, R60, UR8, RZ ;  /* 0x000000083c057c24 */ /* 0x000fe2000f8e02ff */
[----:B------:R-:W-:Y:S01]  /*4280*/  LEA R8, P1, R9, UR14, 0x2 ;  /* 0x0000000e09087c11 */ /* 0x000fe2000f8210ff */
[----:B------:R-:W-:Y:S01]  /*4290*/  IMAD R60, R99, UR38, RZ ;  /* 0x00000026633c7c24 */ /* 0x000fe2000f8e02ff */
[----:B------:R-:W-:Y:S01]  /*42a0*/  SEL R15, R15, R7, !P0 ;  /* 0x000000070f0f7207 */ /* 0x000fe20004000000 */
[----:B------:R-:W-:Y:S01]  /*42b0*/  IMAD R7, R11, UR8, RZ ;  /* 0x000000080b077c24 */ /* 0x000fe2000f8e02ff */
[----:B------:R-:W-:Y:S01]  /*42c0*/  ISETP.GE.U32.AND P0, PT, R6, 0x7fffff7d, PT ;  /* 0x7fffff7d0600780c */ /* 0x000fe20003f06070 */
[----:B------:R-:W-:Y:S01]  /*42d0*/  IMAD R6, R10, UR8, RZ ;  /* 0x000000080a067c24 */ /* 0x000fe2000f8e02ff */
[----:B------:R-:W-:Y:S01]  /*42e0*/  LEA.HI.X.SX32 R9, R9, UR15, 0x2, P1 ;  /* 0x0000000f09097c11 */ /* 0x000fe200088f16ff */
[----:B------:R-:W-:Y:S01]  /*42f0*/  IMAD R10, R12, UR8, RZ ;  /* 0x000000080c0a7c24 */ /* 0x000fe2000f8e02ff */
[-C--:B------:R-:W-:Y:S01]  /*4300*/  LEA R54, P1, R4, R8.reuse, 0x2 ;  /* 0x0000000804367211 */ /* 0x080fe200078210ff */
[----:B------:R-:W-:Y:S01]  /*4310*/  IMAD R11, R13, UR8, RZ ;  /* 0x000000080d0b7c24 */ /* 0x000fe2000f8e02ff */
[CC--:B------:R-:W-:Y:S01]  /*4320*/  LEA R76, P2, R5.reuse, R8.reuse, 0x2 ;  /* 0x00000008054c7211 */ /* 0x0c0fe200078410ff */
[----:B------:R-:W-:Y:S01]  /*4330*/  IMAD R12, R62, UR8, RZ ;  /* 0x000000083e0c7c24 */ /* 0x000fe2000f8e02ff */
[-C--:B------:R-:W-:Y:S01]  /*4340*/  LEA.HI.X.SX32 R55, R4, R9.reuse, 0x2, P1 ;  /* 0x0000000904377211 */ /* 0x080fe200008f16ff */
[----:B------:R-:W-:Y:S01]  /*4350*/  IMAD R13, R64, UR8, RZ ;  /* 0x00000008400d7c24 */ /* 0x000fe2000f8e02ff */
[----:B------:R-:W-:Y:S01]  /*4360*/  LEA R94, P1, R6, R8, 0x2 ;  /* 0x00000008065e7211 */ /* 0x000fe200078210ff */
[----:B------:R-:W-:Y:S01]  /*4370*/  IMAD R140, R18, UR66, RZ ;  /* 0x00000042128c7c24 */ /* 0x000fe2000f8e02ff */
[----:B------:R-:W-:-:S02]  /*4380*/  LEA.HI.X.SX32 R77, R5, R9, 0x2, P2 ;  /* 0x00000009054d7211 */ /* 0x000fc400010f16ff */
[-C--:B------:R-:W-:Y:S02]  /*4390*/  LEA R110, P2, R7, R8.reuse, 0x2 ;  /* 0x00000008076e7211 */ /* 0x080fe400078410ff */
[-C--:B------:R-:W-:Y:S01]  /*43a0*/  LEA.HI.X.SX32 R95, R6, R9.reuse, 0x2, P1 ;  /* 0x00000009065f7211 */ /* 0x080fe200008f16ff */
[----:B------:R-:W-:Y:S01]  /*43b0*/  IMAD R6, R72, UR8, RZ ;  /* 0x0000000848067c24 */ /* 0x000fe2000f8e02ff */
[-C--:B------:R-:W-:Y:S01]  /*43c0*/  LEA R126, P1, R10, R8.reuse, 0x2 ;  /* 0x000000080a7e7211 */ /* 0x080fe200078210ff */
[----:B------:R-:W-:Y:S01]  /*43d0*/  IMAD R72, R101, UR44, RZ ;  /* 0x0000002c65487c24 */ /* 0x000fe2000f8e02ff */
[-C--:B------:R-:W-:Y:S01]  /*43e0*/  LEA.HI.X.SX32 R111, R7, R9.reuse, 0x2, P2 ;  /* 0x00000009076f7211 */ /* 0x080fe200010f16ff */
[----:B------:R-:W-:Y:S01]  /*43f0*/  IMAD R7, R46, UR40, RZ ;  /* 0x000000282e077c24 */ /* 0x000fe2000f8e02ff */
[----:B------:R-:W-:Y:S02]  /*4400*/  LEA R44, P2, R11, R8, 0x2 ;  /* 0x000000080b2c7211 */ /* 0x000fe400078410ff */
[----:B------:R-:W-:-:S02]  /*4410*/  LEA.HI.X.SX32 R127, R10, R9, 0x2, P1 ;  /* 0x000000090a7f7211 */ /* 0x000fc400008f16ff */
[-C--:B------:R-:W-:Y:S02]  /*4420*/  LEA R4, P1, R12, R8.reuse, 0x2 ;  /* 0x000000080c047211 */ /* 0x080fe400078210ff */
[-C--:B------:R-:W-:Y:S01]  /*4430*/  LEA.HI.X.SX32 R45, R11, R9.reuse, 0x2, P2 ;  /* 0x000000090b2d7211 */ /* 0x080fe200010f16ff */
[----:B------:R-:W-:Y:S01]  /*4440*/  IMAD R11, R48, UR41, RZ ;  /* 0x00000029300b7c24 */ /* 0x000fe2000f8e02ff */
[-C--:B------:R-:W-:Y:S02]  /*4450*/  LEA R16, P2, R13, R8.reuse, 0x2 ;  /* 0x000000080d107211 */ /* 0x080fe400078410ff */
[-C--:B------:R-:W-:Y:S01]  /*4460*/  LEA.HI.X.SX32 R5, R12, R9.reuse, 0x2, P1 ;  /* 0x000000090c057211 */ /* 0x080fe200008f16ff */
[----:B------:R-:W-:Y:S01]  /*4470*/  IMAD R12, R47, UR42, RZ ;  /* 0x0000002a2f0c7c24 */ /* 0x000fe2000f8e02ff */
[-C--:B------:R-:W-:Y:S02]  /*4480*/  LEA R62, P1, R20, R8.reuse, 0x2 ;  /* 0x00000008143e7211 */ /* 0x080fe400078210ff */
[----:B------:R-:W-:Y:S01]  /*4490*/  LEA.HI.X.SX32 R17, R13, R9, 0x2, P2 ;  /* 0x000000090d117211 */ /* 0x000fe200010f16ff */
[----:B------:R-:W-:Y:S01]  /*44a0*/  IMAD R13, R100, UR43, RZ ;  /* 0x0000002b640d7c24 */ /* 0x000fe2000f8e02ff */
[----:B------:R-:W-:-:S02]  /*44b0*/  LEA R78, P2, R21, R8, 0x2 ;  /* 0x00000008154e7211 */ /* 0x000fc400078410ff */
[-C--:B------:R-:W-:Y:S02]  /*44c0*/  LEA.HI.X.SX32 R63, R20, R9.reuse, 0x2, P1 ;  /* 0x00000009143f7211 */ /* 0x080fe400008f16ff */
[CC--:B------:R-:W-:Y:S02]  /*44d0*/  LEA R96, P1, R22.reuse, R8.reuse, 0x2 ;  /* 0x0000000816607211 */ /* 0x0c0fe400078210ff */
[-C--:B------:R-:W-:Y:S02]  /*44e0*/  LEA.HI.X.SX32 R79, R21, R9.reuse, 0x2, P2 ;  /* 0x00000009154f7211 */ /* 0x080fe400010f16ff */
[-C--:B------:R-:W-:Y:S02]  /*44f0*/  LEA R112, P2, R23, R8.reuse, 0x2 ;  /* 0x0000000817707211 */ /* 0x080fe400078410ff */
[----:B------:R-:W-:Y:S02]  /*4500*/  LEA.HI.X.SX32 R97, R22, R9, 0x2, P1 ;  /* 0x0000000916617211 */ /* 0x000fe400008f16ff */
[----:B------:R-:W-:-:S02]  /*4510*/  LEA R128, P1, R24, R8, 0x2 ;  /* 0x0000000818807211 */ /* 0x000fc400078210ff */
[-C--:B------:R-:W-:Y:S02]  /*4520*/  LEA.HI.X.SX32 R113, R23, R9.reuse, 0x2, P2 ;  /* 0x0000000917717211 */ /* 0x080fe400010f16ff */
[-C--:B------:R-:W-:Y:S02]  /*4530*/  LEA R46, P2, R6, R8.reuse, 0x2 ;  /* 0x00000008062e7211 */ /* 0x080fe400078410ff */
[-C--:B------:R-:W-:Y:S02]  /*4540*/  LEA.HI.X.SX32 R129, R24, R9.reuse, 0x2, P1 ;  /* 0x0000000918817211 */ /* 0x080fe400008f16ff */
[-C--:B------:R-:W-:Y:S02]  /*4550*/  LEA R58, P1, R25, R8.reuse, 0x2 ;  /* 0x00000008193a7211 */ /* 0x080fe400078210ff */
[----:B------:R-:W-:Y:S02]  /*4560*/  LEA.HI.X.SX32 R47, R6, R9, 0x2, P2 ;  /* 0x00000009062f7211 */ /* 0x000fe400010f16ff */
        /* <DEDUP_REMOVED lines=20> */
[-C--:B------:R-:W-:Y:S01]  /*46b0*/  LEA.HI.X.SX32 R25, R39, R9.reuse, 0x2, P2 ;  /* 0x0000000927197211 */ /* 0x080fe200010f16ff */
[----:B------:R-:W-:Y:S01]  /*46c0*/  IMAD R39, R106, UR49, RZ ;  /* 0x000000316a277c24 */ /* 0x000fe2000f8e02ff */
        /* <DEDUP_REMOVED lines=11> */
[-C--:B------:R-:W-:Y:S01]  /*4780*/  LEA.HI.X.SX32 R49, R50, R9.reuse, 0x2, P2 ;  /* 0x0000000932317211 */ /* 0x080fe200010f16ff */
[----:B------:R-:W-:Y:S01]  /*4790*/  IMAD R50, R109, UR52, RZ ;  /* 0x000000346d327c24 */ /* 0x000fe2000f8e02ff */
[-C--:B------:R-:W-:Y:S01]  /*47a0*/  LEA R36, P2, R52, R8.reuse, 0x2 ;  /* 0x0000000834247211 */ /* 0x080fe200078410ff */
[----:B------:R-:W-:Y:S01]  /*47b0*/  IMAD R109, R124, UR59, RZ ;  /* 0x0000003b7c6d7c24 */ /* 0x000fe2000f8e02ff */
[-C--:B------:R-:W-:Y:S01]  /*47c0*/  LEA.HI.X.SX32 R27, R51, R9.reuse, 0x2, P1 ;  /* 0x00000009331b7211 */ /* 0x080fe200008f16ff */
[----:B------:R-:W-:Y:S01]  /*47d0*/  IMAD R51, R118, UR53, RZ ;  /* 0x0000003576337c24 */ /* 0x000fe2000f8e02ff */
[-C--:B------:R-:W-:Y:S01]  /*47e0*/  LEA R68, P1, R53, R8.reuse, 0x2 ;  /* 0x0000000835447211 */ /* 0x080fe200078210ff */
[----:B------:R-:W-:Y:S01]  /*47f0*/  IMAD R124, R125, UR60, RZ ;  /* 0x0000003c7d7c7c24 */ /* 0x000fe2000f8e02ff */
[----:B------:R-:W-:Y:S01]  /*4800*/  LEA.HI.X.SX32 R37, R52, R9, 0x2, P2 ;  /* 0x0000000934257211 */ /* 0x000fe200010f16ff */
[----:B------:R-:W-:Y:S01]  /*4810*/  IMAD R125, R34, UR62, RZ ;  /* 0x0000003e227d7c24 */ /* 0x000fe2000f8e02ff */
[----:B------:R-:W-:-:S02]  /*4820*/  LEA R86, P2, R56, R8, 0x2 ;  /* 0x0000000838567211 */ /* 0x000fc400078410ff */
[-C--:B------:R-:W-:Y:S01]  /*4830*/  LEA.HI.X.SX32 R69, R53, R9.reuse, 0x2, P1 ;  /* 0x0000000935457211 */ /* 0x080fe200008f16ff */
[----:B------:R-:W-:Y:S01]  /*4840*/  IMAD R53, R119, UR54, RZ ;  /* 0x0000003677357c24 */ /* 0x000fe2000f8e02ff */
[CC--:B------:R-:W-:Y:S02]  /*4850*/  LEA R102, P1, R57.reuse, R8.reuse, 0x2 ;  /* 0x0000000839667211 */ /* 0x0c0fe400078210ff */
[-C--:B------:R-:W-:Y:S02]  /*4860*/  LEA.HI.X.SX32 R87, R56, R9.reuse, 0x2, P2 ;  /* 0x0000000938577211 */ /* 0x080fe400010f16ff */
[-C--:B------:R-:W-:Y:S02]  /*4870*/  LEA R118, P2, R60, R8.reuse, 0x2 ;  /* 0x000000083c767211 */ /* 0x080fe400078410ff */
[----:B------:R-:W-:Y:S01]  /*4880*/  LEA.HI.X.SX32 R103, R57, R9, 0x2, P1 ;  /* 0x0000000939677211 */ /* 0x000fe200008f16ff */
[----:B------:R-:W-:Y:S01]  /*4890*/  IMAD R57, R120, UR55, RZ ;  /* 0x0000003778397c24 */ /* 0x000fe2000f8e02ff */
        /* <DEDUP_REMOVED lines=27> */
[CC--:B------:R-:W-:Y:S01]  /*4a50*/  LEA R90, P2, R50.reuse, R8.reuse, 0x2 ;  /* 0x00000008325a7211 */ /* 0x0c0fe200078410ff */
[----:B------:R-:W-:Y:S01]  /*4a60*/  IMAD R133, R15, UR6, RZ ;  /* 0x000000060f857c24 */ /* 0x000fe2000f8e02ff */
[-C--:B------:R-:W-:Y:S02]  /*4a70*/  LEA.HI.X.SX32 R73, R91, R9.reuse, 0x2, P1 ;  /* 0x000000095b497211 */ /* 0x080fe400008f16ff */
[-C--:B------:R-:W-:Y:S02]  /*4a80*/  LEA R106, P1, R51, R8.reuse, 0x2 ;  /* 0x00000008336a7211 */ /* 0x080fe400078210ff */
[----:B------:R-:W-:Y:S02]  /*4a90*/  LEA.HI.X.SX32 R91, R50, R9, 0x2, P2 ;  /* 0x00000009325b7211 */ /* 0x000fe400010f16ff */
[----:B------:R-:W-:-:S02]  /*4aa0*/  LEA R122, P2, R53, R8, 0x2 ;  /* 0x00000008357a7211 */ /* 0x000fc400078410ff */
[-C--:B------:R-:W-:Y:S01]  /*4ab0*/  LEA.HI.X.SX32 R107, R51, R9.reuse, 0x2, P1 ;  /* 0x00000009336b7211 */ /* 0x080fe200008f16ff */
[----:B------:R-:W-:Y:S01]  /*4ac0*/  IMAD R51, R30, UR63, RZ ;  /* 0x0000003f1e337c24 */ /* 0x000fe2000f8e02ff */
[-C--:B------:R-:W-:Y:S02]  /*4ad0*/  LEA R52, P1, R57, R8.reuse, 0x2 ;  /* 0x0000000839347211 */ /* 0x080fe400078210ff */
[-C--:B------:R-:W-:Y:S02]  /*4ae0*/  LEA.HI.X.SX32 R123, R53, R9.reuse, 0x2, P2 ;  /* 0x00000009357b7211 */ /* 0x080fe400010f16ff */
[C---:B------:R-:W-:Y:S02]  /*4af0*/  LEA R56, P2, R92.reuse, R8, 0x2 ;  /* 0x000000085c387211 */ /* 0x040fe400078410ff */
[-C--:B------:R-:W-:Y:S02]  /*4b00*/  LEA.HI.X.SX32 R53, R57, R9.reuse, 0x2, P1 ;  /* 0x0000000939357211 */ /* 0x080fe400008f16ff */
[----:B------:R-:W-:-:S02]  /*4b10*/  LEA.HI.X.SX32 R57, R92, R9, 0x2, P2 ;  /* 0x000000095c397211 */ /* 0x000fc400010f16ff */
[CC--:B------:R-:W-:Y:S02]  /*4b20*/  LEA R34, P1, R93.reuse, R8.reuse, 0x2 ;  /* 0x000000085d227211 */ /* 0x0c0fe400078210ff */
[CC--:B------:R-:W-:Y:S02]  /*4b30*/  LEA R30, P2, R108.reuse, R8.reuse, 0x2 ;  /* 0x000000086c1e7211 */ /* 0x0c0fe400078410ff */
[-C--:B------:R-:W-:Y:S02]  /*4b40*/  LEA.HI.X.SX32 R35, R93, R9.reuse, 0x2, P1 ;  /* 0x000000095d237211 */ /* 0x080fe400008f16ff */
[----:B------:R-:W-:Y:S02]  /*4b50*/  LEA.HI.X.SX32 R31, R108, R9, 0x2, P2 ;  /* 0x000000096c1f7211 */ /* 0x000fe400010f16ff */
[-C--:B------:R-:W-:Y:S02]  /*4b60*/  LEA R74, P1, R109, R8.reuse, 0x2 ;  /* 0x000000086d4a7211 */ /* 0x080fe400078210ff */
[----:B------:R-:W-:-:S02]  /*4b70*/  LEA R92, P2, R124, R8, 0x2 ;  /* 0x000000087c5c7211 */ /* 0x000fc400078410ff */
[-C--:B------:R-:W-:Y:S02]  /*4b80*/  LEA.HI.X.SX32 R75, R109, R9.reuse, 0x2, P1 ;  /* 0x000000096d4b7211 */ /* 0x080fe400008f16ff */
[-C--:B------:R-:W-:Y:S02]  /*4b90*/  LEA.HI.X.SX32 R93, R124, R9.reuse, 0x2, P2 ;  /* 0x000000097c5d7211 */ /* 0x080fe400010f16ff */
[CC--:B------:R-:W-:Y:S02]  /*4ba0*/  LEA R108, P1, R82.reuse, R8.reuse, 0x2 ;  /* 0x00000008526c7211 */ /* 0x0c0fe400078210ff */
[C---:B------:R-:W-:Y:S02]  /*4bb0*/  LEA R124, P2, R125.reuse, R8, 0x2 ;  /* 0x000000087d7c7211 */ /* 0x040fe400078410ff */
[-C--:B------:R-:W-:Y:S01]  /*4bc0*/  LEA.HI.X.SX32 R109, R82, R9.reuse, 0x2, P1 ;  /* 0x00000009526d7211 */ /* 0x080fe200008f16ff */
[----:B------:R-:W-:Y:S01]  /*4bd0*/  IMAD R82, R14, UR6, RZ ;  /* 0x000000060e527c24 */ /* 0x000fe2000f8e02ff */
[----:B------:R-:W-:-:S02]  /*4be0*/  LEA.HI.X.SX32 R125, R125, R9, 0x2, P2 ;  /* 0x000000097d7d7211 */ /* 0x000fc400010f16ff */
[CC--:B------:R-:W-:Y:S02]  /*4bf0*/  LEA R50, P1, R51.reuse, R8.reuse, 0x2 ;  /* 0x0000000833327211 */ /* 0x0c0fe400078210ff */
[CC--:B------:R-:W-:Y:S02]  /*4c00*/  LEA R18, P2, R136.reuse, R8.reuse, 0x2 ;  /* 0x0000000888127211 */ /* 0x0c0fe400078410ff */
[-C--:B------:R-:W-:Y:S02]  /*4c10*/  LEA.HI.X.SX32 R51, R51, R9.reuse, 0x2, P1 ;  /* 0x0000000933337211 */ /* 0x080fe400008f16ff */
[----:B------:R-:W-:Y:S02]  /*4c20*/  LEA.HI.X.SX32 R19, R136, R9, 0x2, P2 ;  /* 0x0000000988137211 */ /* 0x000fe400010f16ff */
[----:B------:R-:W-:Y:S02]  /*4c30*/  LEA R14, P1, R137, R8, 0x2 ;  /* 0x00000008890e7211 */ /* 0x000fe400078210ff */
[----:B------:R-:W-:-:S02]  /*4c40*/  LEA R138, P2, R82, UR12, 0x2 ;  /* 0x0000000c528a7c11 */ /* 0x000fc4000f8410ff */
[----:B------:R-:W-:Y:S02]  /*4c50*/  LEA.HI.X.SX32 R15, R137, R9, 0x2, P1 ;  /* 0x00000009890f7211 */ /* 0x000fe400008f16ff */
[----:B------:R-:W-:Y:S02]  /*4c60*/  LEA.HI.X.SX32 R139, R82, UR13, 0x2, P2 ;  /* 0x0000000d528b7c11 */ /* 0x000fe400090f16ff */
[----:B------:R-:W-:Y:S02]  /*4c70*/  LEA R136, P1, R133, UR12, 0x2 ;  /* 0x0000000c85887c11 */ /* 0x000fe4000f8210ff */
[----:B------:R-:W-:Y:S02]  /*4c80*/  LEA R8, P2, R140, R8, 0x2 ;  /* 0x000000088c087211 */ /* 0x000fe400078410ff */
[----:B------:R-:W-:Y:S02]  /*4c90*/  ISETP.NE.U32.AND P3, PT, R83, RZ, PT ;  /* 0x000000ff5300720c */ /* 0x000fe40003f65070 */
[----:B------:R-:W-:-:S02]  /*4ca0*/  LEA.HI.X.SX32 R137, R133, UR13, 0x2, P1 ;  /* 0x0000000d85897c11 */ /* 0x000fc400088f16ff */
[----:B------:R-:W-:Y:S01]  /*4cb0*/  LEA.HI.X.SX32 R9, R140, R9, 0x2, P2 ;  /* 0x000000098c097211 */ /* 0x000fe200010f16ff */
[----:B------:R-:W-:Y:S08]  /*4cc0*/  BRA.U UP0, `(.L_x_5) ;  /* 0x0000000100187547 */ /* 0x000ff0000b800000 */
[----:B------:R-:W-:Y:S01]  /*4cd0*/  ELECT P1, URZ, PT ;  /* 0x0000000000ff782f */ /* 0x000fe20003820000 */
[----:B------:R-:W-:Y:S01]  /*4ce0*/  IMAD.MOV.U32 R82, RZ, RZ, 0x1 ;  /* 0x00000001ff527424 */ /* 0x000fe200078e00ff */
[----:B------:R-:W-:Y:S01]  /*4cf0*/  UMOV UR6, 0x40 ;  /* 0x0000004000067882 */ /* 0x000fe20000000000 */
[----:B------:R-:W-:Y:S01]  /*4d00*/  UVIRTCOUNT.DEALLOC.SMPOOL 0x80 ;  /* 0x000000800000784c */ /* 0x000fe20000000000 */
[----:B------:R-:W-:-:S09]  /*4d10*/  ULEA UR6, UR5, UR6, 0x18 ;  /* 0x0000000605067291 */ /* 0x000fd2000f8ec0ff */
[----:B------:R1:W-:Y:S03]  /*4d20*/  @P1 STS.U8 [UR6], R82 ;  /* 0x00000052ff001988 */ /* 0x0003e60008000006 */
.L_x_5:
[----:B------:R-:W-:Y:S01]  /*4d30*/  UIADD3 UR11, UPT, UPT, UR10, UR4, URZ ;  /* 0x000000040a0b7290 */ /* 0x000fe2000fffe0ff */
[C---:B-1----:R-:W-:Y:S01]  /*4d40*/  VIADD R82, R0.reuse, 0xfffffffb ;  /* 0xfffffffb00527836 */ /* 0x042fe20000000000 */
[----:B------:R-:W-:Y:S01]  /*4d50*/  VOTEU.ALL UP1, P3 ;  /* 0x0000000000ff7886 */ /* 0x000fe20001820000 */
[----:B------:R-:W-:Y:S01]  /*4d60*/  UIADD3 UR8, UPT, UPT, UR7, 0x58000, URZ ;  /* 0x0005800007087890 */ /* 0x000fe2000fffe0ff */
[----:B------:R-:W-:Y:S01]  /*4d70*/  IADD3 R133, PT, PT, R0, -0x6, RZ ;  /* 0xfffffffa00857810 */ /* 0x000fe20007ffe0ff */
[----:B------:R-:W-:Y:S01]  /*4d80*/  VOTEU.ALL UP2, P3 ;  /* 0x0000000000ff7886 */ /* 0x000fe20001840000 */
[----:B------:R-:W-:Y:S01]  /*4d90*/  ISETP.GE.U32.AND P1, PT, R82, 0x7fffff7c, PT ;  /* 0x7fffff7c5200780c */ /* 0x000fe20003f26070 */
[----:B------:R-:W-:Y:S01]  /*4da0*/  IMAD.WIDE R154, R2, 0x4, R138 ;  /* 0x00000004029a7825 */ /* 0x000fe200078e028a */
[----:B------:R-:W-:-:S04]  /*4db0*/  @!UP1 UIADD3 UR12, UPT, UPT, -UR9, 0x100000, URZ ;  /* 0x00100000090c9890 */ /* 0x000fc8000fffe1ff */
[----:B------:R-:W-:Y:S02]  /*4dc0*/  @!UP1 USHF.L.U32 UR13, UR12, 0xb, URZ ;  /* 0x0000000b0c0d9899 */ /* 0x000fe400080006ff */
[----:B------:R-:W-:Y:S01]  /*4dd0*/  @!UP1 USHF.L.U32 UR12, UR12, 0x1, URZ ;  /* 0x000000010c0c9899 */ /* 0x000fe200080006ff */
[----:B------:R-:W-:Y:S01]  /*4de0*/  STTM.x128 tmem[UR11], RZ ;  /* 0x000000ff000079ed */ /* 0x000fe200083c000b */
[----:B------:R-:W1:Y:S01]  /*4df0*/  FENCE.VIEW.ASYNC.T ;  /* 0x00000000000073c6 */ /* 0x000e620000000200 */
[----:B------:R-:W-:-:S04]  /*4e00*/  @!UP1 UIADD3 UR4, UPT, UPT, -UR9, 0x100000, URZ ;  /* 0x0010000009049890 */ /* 0x000fc8000fffe1ff */
[----:B------:R-:W-:Y:S02]  /*4e10*/  @!UP1 USHF.L.U32 UR5, UR4, 0xb, URZ ;  /* 0x0000000b04059899 */ /* 0x000fe400080006ff */
[----:B------:R-:W-:Y:S01]  /*4e20*/  @!UP1 USHF.L.U32 UR4, UR4, 0x1, URZ ;  /* 0x0000000104049899 */ /* 0x000fe200080006ff */
[----:B-1----:R-:W-:Y:S01]  /*4e30*/  BAR.SYNC.DEFER_BLOCKING 0x0 ;  /* 0x0000000000007b1d */ /* 0x002fe20000010000 */
[----:B------:R-:W-:Y:S01]  /*4e40*/  LEA R82, R83, UR7, 0x2 ;  /* 0x0000000753527c11 */ /* 0x000fe2000f8e10ff */
[----:B------:R-:W-:Y:S01]  /*4e50*/  IMAD.WIDE R156, R2, 0x4, R136 ;  /* 0x00000004029c7825 */ /* 0x000fe200078e0288 */
[----:B------:R-:W-:Y:S02]  /*4e60*/  ISETP.GE.U32.AND P2, PT, R133, 0x7fffff7b, PT ;  /* 0x7fffff7b8500780c */ /* 0x000fe40003f46070 */
[C---:B------:R-:W-:Y:S01]  /*4e70*/  IADD3 R246, PT, PT, R0.reuse, -0x7a, RZ ;  /* 0xffffff8600f67810 */ /* 0x040fe20007ffe0ff */
[----:B------:R-:W-:Y:S01]  /*4e80*/  VOTEU.ALL UP1, P3 ;  /* 0x0000000000ff7886 */ /* 0x000fe20001820000 */
[----:B------:R-:W-:Y:S01]  /*4e90*/  VIADD R133, R0, 0xfffffff9 ;  /* 0xfffffff900857836 */ /* 0x000fe20000000000 */
[----:B------:R1:W-:Y:S01]  /*4ea0*/  STL [R1+0xe1c], R132 ;  /* 0x000e1c8401007387 */ /* 0x0003e20000100800 */
[----:B------:R-:W-:-:S02]  /*4eb0*/  IMAD R141, R2, 0x3, RZ ;  /* 0x00000003028d7824 */ /* 0x000fc400078e02ff */
[----:B------:R-:W-:Y:S02]  /*4ec0*/  VIADD R140, R0, 0xfffffff8 ;  /* 0xfffffff8008c7836 */ /* 0x000fe40000000000 */
[----:B------:R-:W-:-:S04]  /*4ed0*/  IMAD.WIDE R152, R141, 0x4, R138 ;  /* 0x000000048d987825 */ /* 0x000fc800078e028a */
[----:B------:R-:W-:Y:S01]  /*4ee0*/  IMAD.WIDE R142, R141, 0x4, R136 ;  /* 0x000000048d8e7825 */ /* 0x000fe200078e0288 */
[----:B-1----:R-:W1:Y:S03]  /*4ef0*/  LDC R132, c[0x0][0x3a0] ;  /* 0x0000e800ff847b82 */ /* 0x002e660000000800 */
[C---:B------:R-:W-:Y:S01]  /*4f00*/  IMAD R141, R2.reuse, 0x5, RZ ;  /* 0x00000005028d7824 */ /* 0x040fe200078e02ff */
[----:B------:R2:W-:Y:S01]  /*4f10*/  STL.64 [R1+0x568], R142 ;  /* 0x0005688e01007387 */ /* 0x0005e20000100a00 */
[----:B------:R-:W-:Y:S02]  /*4f20*/  IMAD R248, R2, 0x59, RZ ;  /* 0x0000005902f87824 */ /* 0x000fe400078e02ff */
[--C-:B------:R-:W-:Y:S01]  /*4f30*/  IMAD.WIDE R148, R141, 0x4, R138.reuse ;  /* 0x000000048d947825 */ /* 0x100fe200078e028a */
[----:B------:R-:W3:Y:S02]  /*4f40*/  FENCE.VIEW.ASYNC.S ;  /* 0x00000000000073c6 */ /* 0x000ee40000000000 */
[----:B---3--:R3:W4:Y:S02]  /*4f50*/  @!UP1 SYNCS.EXCH.64 URZ, [UR8], UR12 ;  /* 0x0000000c08ff95b2 */ /* 0x0087240008000100 */
[----:B----4-:R-:W-:Y:S01]  /*4f60*/  BAR.SYNC.DEFER_BLOCKING 0x0 ;  /* 0x0000000000007b1d */ /* 0x010fe20000010000 */
[----:B------:R-:W-:-:S04]  /*4f70*/  IMAD.WIDE R250, R248, 0x4, R138 ;  /* 0x00000004f8fa7825 */ /* 0x000fc800078e028a */
[----:B------:R-:W-:-:S04]  /*4f80*/  IMAD.WIDE R248, R248, 0x4, R136 ;  /* 0x00000004f8f87825 */ /* 0x000fc800078e0288 */
[C---:B------:R-:W-:Y:S02]  /*4f90*/  IMAD R162, R2.reuse, 0x5f, RZ ;  /* 0x0000005f02a27824 */ /* 0x040fe400078e02ff */
[----:B------:R-:W-:Y:S02]  /*4fa0*/  IMAD R166, R2, 0x60, RZ ;  /* 0x0000006002a67824 */ /* 0x000fe400078e02ff */
[----:B------:R-:W-:-:S04]  /*4fb0*/  IMAD.WIDE R160, R162, 0x4, R138 ;  /* 0x00000004a2a07825 */ /* 0x000fc800078e028a */
[----:B------:R-:W-:-:S04]  /*4fc0*/  IMAD.WIDE R162, R162, 0x4, R136 ;  /* 0x00000004a2a27825 */ /* 0x000fc800078e0288 */
[C---:B------:R-:W-:Y:S01]  /*4fd0*/  IMAD.WIDE R164, R166.reuse, 0x4, R138 ;  /* 0x00000004a6a47825 */ /* 0x040fe200078e028a */
[----:B------:R3:W4:Y:S02]  /*4fe0*/  @!UP2 SYNCS.EXCH.64 URZ, [UR7+0x58008], UR4 ;  /* 0x0580080407ffa5b2 */ /* 0x0007240008000100 */
[----:B------:R-:W-:Y:S01]  /*4ff0*/  @!PT LDS RZ, [RZ] ;  /* 0x00000000fffff984 */ /* 0x000fe20000000800 */
[----:B------:R-:W-:Y:S01]  /*5000*/  @!PT LDS RZ, [RZ] ;  /* 0x00000000fffff984 */ /* 0x000fe20000000800 */
[----:B------:R-:W-:Y:S01]  /*5010*/  @!PT LDS RZ, [RZ] ;  /* 0x00000000fffff984 */ /* 0x000fe20000000800 */
[----:B----4-:R-:W-:Y:S01]  /*5020*/  LDGSTS.E [R82], desc[UR16][R138.64], !P4 ;  /* 0x000000008a527fae */ /* 0x010fe2000e1a1010 */
[----:B------:R-:W-:-:S03]  /*5030*/  IMAD.WIDE R166, R166, 0x4, R136 ;  /* 0x00000004a6a67825 */ /* 0x000fc600078e0288 */
[----:B------:R-:W-:Y:S01]  /*5040*/  LDGSTS.E [R82+0x200], desc[UR16][R136.64], !P4 ;  /* 0x0020000088527fae */ /* 0x000fe2000e1a1010 */
[----:B------:R-:W-:Y:S01]  /*5050*/  ISETP.GE.U32.AND P4, PT, R133, 0x7fffff7a, PT ;  /* 0x7fffff7a8500780c */ /* 0x000fe20003f86070 */
[C---:B------:R-:W-:Y:S02]  /*5060*/  IMAD.SHL.U32 R133, R2.reuse, 0x2, RZ ;  /* 0x0000000202857824 */ /* 0x040fe400078e00ff */
[----:B------:R-:W-:Y:S01]  /*5070*/  LDGSTS.E [R82+0x400], desc[UR16][R154.64], !P5 ;  /* 0x004000009a527fae */ /* 0x000fe2000e9a1010 */
[----:B------:R-:W-:Y:S02]  /*5080*/  IMAD R170, R2, 0x61, RZ ;  /* 0x0000006102aa7824 */ /* 0x000fe400078e02ff */
[C---:B------:R-:W-:Y:S01]  /*5090*/  IMAD.WIDE R144, R133.reuse, 0x4, R138 ;  /* 0x0000000485907825 */ /* 0x040fe200078e028a */
[----:B------:R-:W-:Y:S01]  /*50a0*/  LDGSTS.E [R82+0x600], desc[UR16][R156.64], !P5 ;  /* 0x006000009c527fae */ /* 0x000fe2000e9a1010 */
[----:B------:R-:W-:Y:S02]  /*50b0*/  ISETP.GE.U32.AND P5, PT, R140, 0x7fffff79, PT ;  /* 0x7fffff798c00780c */ /* 0x000fe40003fa6070 */
[----:B------:R-:W-:Y:S01]  /*50c0*/  IMAD.WIDE R146, R133, 0x4, R136 ;  /* 0x0000000485927825 */ /* 0x000fe200078e0288 */
[C---:B------:R-:W-:Y:S01]  /*50d0*/  IADD3 R133, PT, PT, R0.reuse, -0x9, RZ ;  /* 0xfffffff700857810 */ /* 0x040fe20007ffe0ff */
[----:B------:R-:W-:Y:S02]  /*50e0*/  LDGSTS.E [R82+0x800], desc[UR16][R144.64], !P6 ;  /* 0x0080000090527fae */ /* 0x000fe4000f1a1010 */
[----:B------:R-:W-:-:S02]  /*50f0*/  VIADD R140, R0, 0xfffffff6 ;  /* 0xfffffff6008c7836 */ /* 0x000fc40000000000 */
[----:B------:R-:W-:Y:S01]  /*5100*/  LDGSTS.E [R82+0xa00], desc[UR16][R146.64], !P6 ;  /* 0x00a0000092527fae */ /* 0x000fe2000f1a1010 */
[----:B------:R-:W-:Y:S01]  /*5110*/  ISETP.GE.U32.AND P6, PT, R133, 0x7fffff78, PT ;  /* 0x7fffff788500780c */ /* 0x000fe20003fc6070 */
[----:B------:R-:W-:Y:S02]  /*5120*/  IMAD.SHL.U32 R133, R2, 0x4, RZ ;  /* 0x0000000402857824 */ /* 0x000fe400078e00ff */
[----:B------:R-:W-:Y:S01]  /*5130*/  LDGSTS.E [R82+0xc00], desc[UR16][R152.64], !P0 ;  /* 0x00c0000098527fae */ /* 0x000fe2000c1a1010 */
[----:B------:R-:W-:-:S03]  /*5140*/  IMAD.WIDE R168, R170, 0x4, R138 ;  /* 0x00000004aaa87825 */ /* 0x000fc600078e028a */
[----:B------:R2:W-:Y:S01]  /*5150*/  LDGSTS.E [R82+0xe00], desc[UR16][R142.64], !P0 ;  /* 0x00e000008e527fae */ /* 0x0005e2000c1a1010 */
[C---:B------:R-:W-:Y:S01]  /*5160*/  IMAD.WIDE R158, R133.reuse, 0x4, R138 ;  /* 0x00000004859e7825 */ /* 0x040fe200078e028a */
[----:B------:R-:W-:Y:S02]  /*5170*/  ISETP.GE.U32.AND P0, PT, R140, 0x7fffff77, PT ;  /* 0x7fffff778c00780c */ /* 0x000fe40003f06070 */
[C---:B------:R-:W-:Y:S01]  /*5180*/  IADD3 R140, PT, PT, R0.reuse, -0xc, RZ ;  /* 0xfffffff4008c7810 */ /* 0x040fe20007ffe0ff */
[--C-:B------:R-:W-:Y:S01]  /*5190*/  IMAD.WIDE R150, R133, 0x4, R136.reuse ;  /* 0x0000000485967825 */ /* 0x100fe200078e0288 */
[----:B------:R4:W-:Y:S03]  /*51a0*/  LDGSTS.E [R82+0x1000], desc[UR16][R158.64], !P1 ;  /* 0x010000009e527fae */ /* 0x0009e6000c9a1010 */
[----:B------:R-:W-:Y:S01]  /*51b0*/  VIADD R133, R0, 0xfffffff5 ;  /* 0xfffffff500857836 */ /* 0x000fe20000000000 */
[----:B------:R1:W-:Y:S01]  /*51c0*/  LDGSTS.E [R82+0x1200], desc[UR16][R150.64], !P1 ;  /* 0x0120000096527fae */ /* 0x0003e2000c9a1010 */
[----:B------:R-:W-:-:S03]  /*51d0*/  IMAD.WIDE R170, R170, 0x4, R136 ;  /* 0x00000004aaaa7825 */ /* 0x000fc600078e0288 */
[----:B------:R-:W-:Y:S01]  /*51e0*/  ISETP.GE.U32.AND P1, PT, R133, 0x7fffff76, PT ;  /* 0x7fffff768500780c */ /* 0x000fe20003f26070 */
[----:B------:R-:W-:Y:S01]  /*51f0*/  IMAD R133, R2, 0x6, RZ ;  /* 0x0000000602857824 */ /* 0x000fe200078e02ff */
[----:B------:R4:W-:Y:S01]  /*5200*/  STL.64 [R1+0x560], R158 ;  /* 0x0005609e01007387 */ /* 0x0009e20000100a00 */
[----:B--2---:R-:W-:-:S03]  /*5210*/  IMAD.WIDE R142, R141, 0x4, R136 ;  /* 0x000000048d8e7825 */ /* 0x004fc600078e0288 */
[----:B------:R1:W-:Y:S01]  /*5220*/  STL.64 [R1+0x558], R150 ;  /* 0x0005589601007387 */ /* 0x0003e20000100a00 */
[C---:B------:R-:W-:Y:S02]  /*5230*/  IMAD R141, R2.reuse, 0x7, RZ ;  /* 0x00000007028d7824 */ /* 0x040fe400078e02ff */
[C---:B------:R-:W-:Y:S01]  /*5240*/  IMAD R174, R2.reuse, 0x62, RZ ;  /* 0x0000006202ae7824 */ /* 0x040fe200078e02ff */
[----:B------:R2:W-:Y:S01]  /*5250*/  LDGSTS.E [R82+0x1400], desc[UR16][R148.64], !P2 ;  /* 0x0140000094527fae */ /* 0x0005e2000d1a1010 */
[----:B------:R-:W-:Y:S02]  /*5260*/  IMAD R178, R2, 0x63, RZ ;  /* 0x0000006302b27824 */ /* 0x000fe400078e02ff */
[--C-:B------:R-:W-:Y:S01]  /*5270*/  IMAD.WIDE R172, R174, 0x4, R138.reuse ;  /* 0x00000004aeac7825 */ /* 0x100fe200078e028a */
[----:B------:R2:W-:Y:S01]  /*5280*/  LDGSTS.E [R82+0x1600], desc[UR16][R142.64], !P2 ;  /* 0x016000008e527fae */ /* 0x0005e2000d1a1010 */
[----:B------:R-:W-:Y:S02]  /*5290*/  ISETP.GE.U32.AND P2, PT, R140, 0x7fffff75, PT ;  /* 0x7fffff758c00780c */ /* 0x000fe40003f46070 */
[C---:B----4-:R-:W-:Y:S01]  /*52a0*/  IMAD.WIDE R158, R133.reuse, 0x4, R138 ;  /* 0x00000004859e7825 */ /* 0x050fe200078e028a */
[----:B------:R2:W-:Y:S03]  /*52b0*/  STL.64 [R1+0x550], R148 ;  /* 0x0005509401007387 */ /* 0x0005e60000100a00 */
[----:B-1----:R-:W-:Y:S01]  /*52c0*/  IMAD.WIDE R150, R133, 0x4, R136 ;  /* 0x0000000485967825 */ /* 0x002fe200078e0288 */
[----:B------:R1:W-:Y:S03]  /*52d0*/  LDGSTS.E [R82+0x1800], desc[UR16][R158.64], !P4 ;  /* 0x018000009e527fae */ /* 0x0003e6000e1a1010 */
[C---:B------:R-:W-:Y:S01]  /*52e0*/  VIADD R133, R0.reuse, 0xfffffff3 ;  /* 0xfffffff300857836 */ /* 0x040fe20000000000 */
[----:B------:R4:W-:Y:S01]  /*52f0*/  LDGSTS.E [R82+0x1a00], desc[UR16][R150.64], !P4 ;  /* 0x01a0000096527fae */ /* 0x0009e2000e1a1010 */
[----:B------:R-:W-:-:S02]  /*5300*/  VIADD R140, R0, 0xfffffff2 ;  /* 0xfffffff2008c7836 */ /* 0x000fc40000000000 */
[----:B------:R-:W-:Y:S01]  /*5310*/  IMAD.WIDE R174, R174, 0x4, R136 ;  /* 0x00000004aeae7825 */ /* 0x000fe200078e0288 */
[----:B------:R-:W-:Y:S01]  /*5320*/  ISETP.GE.U32.AND P4, PT, R133, 0x7fffff74, PT ;  /* 0x7fffff748500780c */ /* 0x000fe20003f86070 */
[----:B------:R1:W-:Y:S02]  /*5330*/  STL.64 [R1+0x548], R142 ;  /* 0x0005488e01007387 */ /* 0x0003e40000100a00 */
[----:B------:R-:W-:Y:S02]  /*5340*/  IMAD.SHL.U32 R133, R2, 0x8, RZ ;  /* 0x0000000802857824 */ /* 0x000fe400078e00ff */
[C-C-:B--2---:R-:W-:Y:S01]  /*5350*/  IMAD.WIDE R148, R141.reuse, 0x4, R138.reuse ;  /* 0x000000048d947825 */ /* 0x144fe200078e028a */
[----:B------:R2:W-:Y:S03]  /*5360*/  STL.64 [R1+0x540], R158 ;  /* 0x0005409e01007387 */ /* 0x0005e60000100a00 */
[----:B------:R-:W-:Y:S01]  /*5370*/  IMAD.WIDE R176, R178, 0x4, R138 ;  /* 0x00000004b2b07825 */ /* 0x000fe200078e028a */
[----:B------:R4:W-:Y:S03]  /*5380*/  STL.64 [R1+0x538], R150 ;  /* 0x0005389601007387 */ /* 0x0009e60000100a00 */
[----:B-1----:R-:W-:Y:S01]  /*5390*/  IMAD.WIDE R142, R141, 0x4, R136 ;  /* 0x000000048d8e7825 */ /* 0x002fe200078e0288 */
[----:B------:R1:W-:Y:S03]  /*53a0*/  LDGSTS.E [R82+0x1c00], desc[UR16][R148.64], !P5 ;  /* 0x01c0000094527fae */ /* 0x0003e6000e9a1010 */
[----:B------:R-:W-:Y:S01]  /*53b0*/  IMAD R141, R2, 0x9, RZ ;  /* 0x00000009028d7824 */ /* 0x000fe200078e02ff */
[----:B------:R1:W-:Y:S01]  /*53c0*/  LDGSTS.E [R82+0x1e00], desc[UR16][R142.64], !P5 ;  /* 0x01e000008e527fae */ /* 0x0003e2000e9a1010 */
[----:B--2---:R-:W-:Y:S01]  /*53d0*/  IMAD.WIDE R158, R133, 0x4, R138 ;  /* 0x00000004859e7825 */ /* 0x004fe200078e028a */
[----:B------:R-:W-:-:S02]  /*53e0*/  ISETP.GE.U32.AND P5, PT, R140, 0x7fffff73, PT ;  /* 0x7fffff738c00780c */ /* 0x000fc40003fa6070 */
[----:B------:R1:W-:Y:S01]  /*53f0*/  STL.64 [R1+0x530], R148 ;  /* 0x0005309401007387 */ /* 0x0003e20000100a00 */
[--C-:B----4-:R-:W-:Y:S01]  /*5400*/  IMAD.WIDE R150, R133, 0x4, R136.reuse ;  /* 0x0000000485967825 */ /* 0x110fe200078e0288 */
[C---:B------:R-:W-:Y:S02]  /*5410*/  IADD3 R133, PT, PT, R0.reuse, -0xf, RZ ;  /* 0xfffffff100857810 */ /* 0x040fe40007ffe0ff */
[----:B------:R2:W-:Y:S01]  /*5420*/  LDGSTS.E [R82+0x2000], desc[UR16][R158.64], !P6 ;  /* 0x020000009e527fae */ /* 0x0005e2000f1a1010 */
[----:B------:R-:W-:Y:S02]  /*5430*/  VIADD R140, R0, 0xfffffff0 ;  /* 0xfffffff0008c7836 */ /* 0x000fe40000000000 */
[----:B------:R-:W-:Y:S01]  /*5440*/  IMAD.WIDE R178, R178, 0x4, R136 ;  /* 0x00000004b2b27825 */ /* 0x000fe200078e0288 */
[----:B------:R4:W-:Y:S01]  /*5450*/  LDGSTS.E [R82+0x2200], desc[UR16][R150.64], !P6 ;  /* 0x0220000096527fae */ /* 0x0009e2000f1a1010 */
[----:B------:R-:W-:Y:S02]  /*5460*/  ISETP.GE.U32.AND P6, PT, R133, 0x7fffff72, PT ;  /* 0x7fffff728500780c */ /* 0x000fe40003fc6070 */
[----:B------:R-:W-:Y:S01]  /*5470*/  IMAD R133, R2, 0xa, RZ ;  /* 0x0000000a02857824 */ /* 0x000fe200078e02ff */
[----:B------:R2:W-:Y:S01]  /*5480*/  STL.64 [R1+0x528], R142 ;  /* 0x0005288e01007387 */ /* 0x0005e20000100a00 */
[----:B-1----:R-:W-:-:S03]  /*5490*/  IMAD.WIDE R148, R141, 0x4, R138 ;  /* 0x000000048d947825 */ /* 0x002fc600078e028a */
[----:B------:R1:W-:Y:S01]  /*54a0*/  STL.64 [R1+0x520], R158 ;  /* 0x0005209e01007387 */ /* 0x0003e20000100a00 */
[C---:B------:R-:W-:Y:S02]  /*54b0*/  IMAD R182, R2.reuse, 0x64, RZ ;  /* 0x0000006402b67824 */ /* 0x040fe400078e02ff */
[----:B------:R-:W-:Y:S01]  /*54c0*/  IMAD R186, R2, 0x65, RZ ;  /* 0x0000006502ba7824 */ /* 0x000fe200078e02ff */
[----:B------:R4:W-:Y:S01]  /*54d0*/  STL.64 [R1+0x518], R150 ;  /* 0x0005189601007387 */ /* 0x0009e20000100a00 */
[----:B------:R-:W-:-:S03]  /*54e0*/  IMAD.WIDE R180, R182, 0x4, R138 ;  /* 0x00000004b6b47825 */ /* 0x000fc600078e028a */
[----:B------:R3:W-:Y:S01]  /*54f0*/  LDGSTS.E [R82+0x2400], desc[UR16][R148.64], !P0 ;  /* 0x0240000094527fae */ /* 0x0007e2000c1a1010 */
[----:B--2---:R-:W-:-:S03]  /*5500*/  IMAD.WIDE R142, R141, 0x4, R136 ;  /* 0x000000048d8e7825 */ /* 0x004fc600078e0288 */
[----:B------:R3:W-:Y:S01]  /*5510*/  STL.64 [R1+0x510], R148 ;  /* 0x0005109401007387 */ /* 0x0007e20000100a00 */
[----:B-1----:R-:W-:-:S03]  /*5520*/  IMAD.WIDE R158, R133, 0x4, R138 ;  /* 0x00000004859e7825 */ /* 0x002fc600078e028a */
[----:B------:R1:W-:Y:S01]  /*5530*/  LDGSTS.E [R82+0x2600], desc[UR16][R142.64], !P0 ;  /* 0x026000008e527fae */ /* 0x0003e2000c1a1010 */
[----:B----4-:R-:W-:Y:S01]  /*5540*/  IMAD.WIDE R150, R133, 0x4, R136 ;  /* 0x0000000485967825 */ /* 0x010fe200078e0288 */
[----:B------:R-:W-:Y:S02]  /*5550*/  ISETP.GE.U32.AND P0, PT, R140, 0x7fffff71, PT ;  /* 0x7fffff718c00780c */ /* 0x000fe40003f06070 */
[----:B------:R2:W-:Y:S01]  /*5560*/  LDGSTS.E [R82+0x2800], desc[UR16][R158.64], !P1 ;  /* 0x028000009e527fae */ /* 0x0005e2000c9a1010 */
[----:B------:R-:W-:Y:S02]  /*5570*/  VIADD R133, R0, 0xffffffef ;  /* 0xffffffef00857836 */ /* 0x000fe40000000000 */
[----:B------:R-:W-:Y:S01]  /*5580*/  IMAD R141, R2, 0xb, RZ ;  /* 0x0000000b028d7824 */ /* 0x000fe200078e02ff */
[----:B------:R4:W-:Y:S01]  /*5590*/  LDGSTS.E [R82+0x2a00], desc[UR16][R150.64], !P1 ;  /* 0x02a0000096527fae */ /* 0x0009e2000c9a1010 */
[----:B------:R-:W-:Y:S01]  /*55a0*/  VIADD R140, R0, 0xffffffee ;  /* 0xffffffee008c7836 */ /* 0x000fe20000000000 */
[----:B------:R-:W-:Y:S01]  /*55b0*/  ISETP.GE.U32.AND P1, PT, R133, 0x7fffff70, PT ;  /* 0x7fffff708500780c */ /* 0x000fe20003f26070 */
[----:B------:R-:W-:Y:S01]  /*55c0*/  IMAD R133, R2, 0xc, RZ ;  /* 0x0000000c02857824 */ /* 0x000fe200078e02ff */
[----:B------:R1:W-:Y:S01]  /*55d0*/  STL.64 [R1+0x508], R142 ;  /* 0x0005088e01007387 */ /* 0x0003e20000100a00 */
[----:B---3--:R-:W-:-:S03]  /*55e0*/  IMAD.WIDE R148, R141, 0x4, R138 ;  /* 0x000000048d947825 */ /* 0x008fc600078e028a */
[----:B------:R2:W-:Y:S01]  /*55f0*/  STL.64 [R1+0x500], R158 ;  /* 0x0005009e01007387 */ /* 0x0005e20000100a00 */
[----:B------:R-:W-:-:S03]  /*5600*/  IMAD.WIDE R182, R182, 0x4, R136 ;  /* 0x00000004b6b67825 */ /* 0x000fc600078e0288 */
[----:B------:R4:W-:Y:S01]  /*5610*/  STL.64 [R1+0x4f8], R150 ;  /* 0x0004f89601007387 */ /* 0x0009e20000100a00 */
[----:B------:R-:W-:-:S03]  /*5620*/  IMAD.WIDE R184, R186, 0x4, R138 ;  /* 0x00000004bab87825 */ /* 0x000fc600078e028a */
[----:B------:R3:W-:Y:S01]  /*5630*/  LDGSTS.E [R82+0x2c00], desc[UR16][R148.64], !P2 ;  /* 0x02c0000094527fae */ /* 0x0007e2000d1a1010 */
[----:B-1----:R-:W-:-:S03]  /*5640*/  IMAD.WIDE R142, R141, 0x4, R136 ;  /* 0x000000048d8e7825 */ /* 0x002fc600078e0288 */
[----:B------:R3:W-:Y:S01]  /*5650*/  STL.64 [R1+0x4f0], R148 ;  /* 0x0004f09401007387 */ /* 0x0007e20000100a00 */
[----:B--2---:R-:W-:-:S03]  /*5660*/  IMAD.WIDE R158, R133, 0x4, R138 ;  /* 0x00000004859e7825 */ /* 0x004fc600078e028a */
[----:B------:R1:W-:Y:S01]  /*5670*/  LDGSTS.E [R82+0x2e00], desc[UR16][R142.64], !P2 ;  /* 0x02e000008e527fae */ /* 0x0003e2000d1a1010 */
[----:B----4-:R-:W-:Y:S01]  /*5680*/  IMAD.WIDE R150, R133, 0x4, R136 ;  /* 0x0000000485967825 */ /* 0x010fe200078e0288 */
[----:B------:R-:W-:Y:S02]  /*5690*/  IADD3 R133, PT, PT, R0, -0x13, RZ ;  /* 0xffffffed00857810 */ /* 0x000fe40007ffe0ff */
[----:B------:R2:W-:Y:S01]  /*56a0*/  LDGSTS.E [R82+0x3000], desc[UR16][R158.64], !P4 ;  /* 0x030000009e527fae */ /* 0x0005e2000e1a1010 */
[----:B------:R-:W-:Y:S01]  /*56b0*/  IMAD R141, R2, 0xd, RZ ;  /* 0x0000000d028d7824 */ /* 0x000fe200078e02ff */
[----:B------:R-:W-:Y:S01]  /*56c0*/  ISETP.GE.U32.AND P2, PT, R140, 0x7fffff6f, PT ;  /* 0x7fffff6f8c00780c */ /* 0x000fe20003f46070 */
[----:B------:R-:W-:Y:S01]  /*56d0*/  VIADD R140, R0, 0xffffffec ;  /* 0xffffffec008c7836 */ /* 0x000fe20000000000 */
[----:B------:R4:W-:Y:S01]  /*56e0*/  LDGSTS.E [R82+0x3200], desc[UR16][R150.64], !P4 ;  /* 0x0320000096527fae */ /* 0x0009e2000e1a1010 */
[----:B------:R-:W-:Y:S01]  /*56f0*/  ISETP.GE.U32.AND P4, PT, R133, 0x7fffff6e, PT ;  /* 0x7fffff6e8500780c */ /* 0x000fe20003f86070 */
[----:B------:R-:W-:-:S02]  /*5700*/  IMAD R133, R2, 0xe, RZ ;  /* 0x0000000e02857824 */ /* 0x000fc400078e02ff */
[----:B------:R1:W-:Y:S01]  /*5710*/  STL.64 [R1+0x4e8], R142 ;  /* 0x0004e88e01007387 */ /* 0x0003e20000100a00 */
[----:B---3--:R-:W-:-:S03]  /*5720*/  IMAD.WIDE R148, R141, 0x4, R138 ;  /* 0x000000048d947825 */ /* 0x008fc600078e028a */
[----:B------:R2:W-:Y:S01]  /*5730*/  STL.64 [R1+0x4e0], R158 ;  /* 0x0004e09e01007387 */ /* 0x0005e20000100a00 */
[----:B------:R-:W-:-:S03]  /*5740*/  IMAD.WIDE R186, R186, 0x4, R136 ;  /* 0x00000004baba7825 */ /* 0x000fc600078e0288 */
[----:B------:R4:W-:Y:S01]  /*5750*/  STL.64 [R1+0x4d8], R150 ;  /* 0x0004d89601007387 */ /* 0x0009e20000100a00 */
[C---:B------:R-:W-:Y:S02]  /*5760*/  IMAD R190, R2.reuse, 0x66, RZ ;  /* 0x0000006602be7824 */ /* 0x040fe400078e02ff */
[----:B------:R-:W-:Y:S01]  /*5770*/  IMAD R194, R2, 0x67, RZ ;  /* 0x0000006702c27824 */ /* 0x000fe200078e02ff */
[----:B------:R3:W-:Y:S01]  /*5780*/  LDGSTS.E [R82+0x3400], desc[UR16][R148.64], !P5 ;  /* 0x0340000094527fae */ /* 0x0007e2000e9a1010 */
[----:B-1----:R-:W-:-:S03]  /*5790*/  IMAD.WIDE R142, R141, 0x4, R136 ;  /* 0x000000048d8e7825 */ /* 0x002fc600078e0288 */
[----:B------:R3:W-:Y:S01]  /*57a0*/  STL.64 [R1+0x4d0], R148 ;  /* 0x0004d09401007387 */ /* 0x0007e20000100a00 */
[----:B--2---:R-:W-:-:S03]  /*57b0*/  IMAD.WIDE R158, R133, 0x4, R138 ;  /* 0x00000004859e7825 */ /* 0x004fc600078e028a */
        /* <DEDUP_REMOVED lines=9> */
[--C-:B---3--:R-:W-:Y:S01]  /*5850*/  IMAD.WIDE R148, R141, 0x4, R138.reuse ;  /* 0x000000048d947825 */ /* 0x108fe200078e028a */
[----:B------:R-:W-:Y:S01]  /*5860*/  SHF.L.U32 R133, R2, 0x4, RZ ;  /* 0x0000000402857819 */ /* 0x000fe200000006ff */
[----:B------:R1:W-:Y:S02]  /*5870*/  STL.64 [R1+0x4c8], R142 ;  /* 0x0004c88e01007387 */ /* 0x0003e40000100a00 */
[----:B------:R-:W-:-:S02]  /*5880*/  IMAD.WIDE R188, R190, 0x4, R138 ;  /* 0x00000004bebc7825 */ /* 0x000fc400078e028a */
[----:B------:R2:W-:Y:S02]  /*5890*/  STL.64 [R1+0x4c0], R158 ;  /* 0x0004c09e01007387 */ /* 0x0005e40000100a00 */
[----:B------:R-:W-:Y:S02]  /*58a0*/  IMAD.WIDE R190, R190, 0x4, R136 ;  /* 0x00000004bebe7825 */ /* 0x000fe400078e0288 */
[----:B------:R4:W-:Y:S02]  /*58b0*/  STL.64 [R1+0x4b8], R150 ;  /* 0x0004b89601007387 */ /* 0x0009e40000100a00 */
[----:B------:R-:W-:Y:S02]  /*58c0*/  IMAD.WIDE R192, R194, 0x4, R138 ;  /* 0x00000004c2c07825 */ /* 0x000fe400078e028a */
[----:B------:R3:W-:Y:S02]  /*58d0*/  LDGSTS.E [R82+0x3c00], desc[UR16][R148.64], !P0 ;  /* 0x03c0000094527fae */ /* 0x0007e4000c1a1010 */
[----:B-1----:R-:W-:-:S02]  /*58e0*/  IMAD.WIDE R142, R141, 0x4, R136 ;  /* 0x000000048d8e7825 */ /* 0x002fc400078e0288 */
[----:B------:R3:W-:Y:S02]  /*58f0*/  STL.64 [R1+0x4b0], R148 ;  /* 0x0004b09401007387 */ /* 0x0007e40000100a00 */
[C---:B--2---:R-:W-:Y:S02]  /*5900*/  IMAD.WIDE R158, R133.reuse, 0x4, R138 ;  /* 0x00000004859e7825 */ /* 0x044fe400078e028a */
[----:B------:R1:W-:Y:S01]  /*5910*/  LDGSTS.E [R82+0x3e00], desc[UR16][R142.64], !P0 ;  /* 0x03e000008e527fae */ /* 0x0003e2000c1a1010 */
[----:B------:R-:W-:Y:S01]  /*5920*/  ISETP.GE.U32.AND P0, PT, R140, 0x7fffff6b, PT ;  /* 0x7fffff6b8c00780c */ /* 0x000fe20003f06070 */
[----:B----4-:R-:W-:Y:S02]  /*5930*/  IMAD.WIDE R150, R133, 0x4, R136 ;  /* 0x0000000485967825 */ /* 0x010fe400078e0288 */
[----:B------:R2:W-:Y:S02]  /*5940*/  LDGSTS.E [R82+0x4000], desc[UR16][R158.64], !P1 ;  /* 0x040000009e527fae */ /* 0x0005e4000c9a1010 */
[----:B------:R-:W-:-:S02]  /*5950*/  VIADD R133, R0, 0xffffffe9 ;  /* 0xffffffe900857836 */ /* 0x000fc40000000000 */
        /* <DEDUP_REMOVED lines=20> */
[C---:B------:R-:W-:Y:S01]  /*5aa0*/  VIADD R133, R0.reuse, 0xffffffe7 ;  /* 0xffffffe700857836 */ /* 0x040fe20000000000 */
[----:B------:R-:W-:Y:S01]  /*5ab0*/  IADD3 R140, PT, PT, R0, -0x1a, RZ ;  /* 0xffffffe6008c7810 */ /* 0x000fe20007ffe0ff */
[----:B------:R-:W-:Y:S01]  /*5ac0*/  IMAD R141, R2, 0x13, RZ ;  /* 0x00000013028d7824 */ /* 0x000fe200078e02ff */
[----:B------:R4:W-:Y:S01]  /*5ad0*/  LDGSTS.E [R82+0x4a00], desc[UR16][R150.64], !P4 ;  /* 0x04a0000096527fae */ /* 0x0009e2000e1a1010 */
[----:B------:R-:W-:Y:S01]  /*5ae0*/  IMAD.WIDE R196, R198, 0x4, R138 ;  /* 0x00000004c6c47825 */ /* 0x000fe200078e028a */
[----:B------:R-:W-:-:S02]  /*5af0*/  ISETP.GE.U32.AND P4, PT, R133, 0x7fffff68, PT ;  /* 0x7fffff688500780c */ /* 0x000fc40003f86070 */
[----:B------:R1:W-:Y:S01]  /*5b00*/  STL.64 [R1+0x488], R142 ;  /* 0x0004888e01007387 */ /* 0x0003e20000100a00 */
[----:B------:R-:W-:Y:S02]  /*5b10*/  IMAD R133, R2, 0x14, RZ ;  /* 0x0000001402857824 */ /* 0x000fe400078e02ff */
[C---:B---3--:R-:W-:Y:S01]  /*5b20*/  IMAD.WIDE R148, R141.reuse, 0x4, R138 ;  /* 0x000000048d947825 */ /* 0x048fe200078e028a */
[----:B------:R2:W-:Y:S03]  /*5b30*/  STL.64 [R1+0x480], R158 ;  /* 0x0004809e01007387 */ /* 0x0005e60000100a00 */
[----:B------:R-:W-:Y:S01]  /*5b40*/  IMAD.WIDE R198, R198, 0x4, R136 ;  /* 0x00000004c6c67825 */ /* 0x000fe200078e0288 */
[----:B------:R4:W-:Y:S03]  /*5b50*/  STL.64 [R1+0x478], R150 ;  /* 0x0004789601007387 */ /* 0x0009e60000100a00 */
[----:B------:R-:W-:Y:S01]  /*5b60*/  IMAD.WIDE R200, R202, 0x4, R138 ;  /* 0x00000004cac87825 */ /* 0x000fe200078e028a */
[----:B------:R3:W-:Y:S03]  /*5b70*/  LDGSTS.E [R82+0x4c00], desc[UR16][R148.64], !P5 ;  /* 0x04c0000094527fae */ /* 0x0007e6000e9a1010 */
[----:B-1----:R-:W-:Y:S01]  /*5b80*/  IMAD.WIDE R142, R141, 0x4, R136 ;  /* 0x000000048d8e7825 */ /* 0x002fe200078e0288 */
[----:B------:R3:W-:Y:S03]  /*5b90*/  STL.64 [R1+0x470], R148 ;  /* 0x0004709401007387 */ /* 0x0007e60000100a00 */
[----:B--2---:R-:W-:Y:S01]  /*5ba0*/  IMAD.WIDE R158, R133, 0x4, R138 ;  /* 0x00000004859e7825 */ /* 0x004fe200078e028a */
[----:B------:R1:W-:Y:S01]  /*5bb0*/  LDGSTS.E [R82+0x4e00], desc[UR16][R142.64], !P5 ;  /* 0x04e000008e527fae */ /* 0x0003e2000e9a1010 */
[----:B------:R-:W-:-:S02]  /*5bc0*/  ISETP.GE.U32.AND P5, PT, R140, 0x7fffff67, PT ;  /* 0x7fffff678c00780c */ /* 0x000fc40003fa6070 */
[----:B----4-:R-:W-:Y:S01]  /*5bd0*/  IMAD.WIDE R150, R133, 0x4, R136 ;  /* 0x0000000485967825 */ /* 0x010fe200078e0288 */
[----:B------:R2:W-:Y:S03]  /*5be0*/  LDGSTS.E [R82+0x5000], desc[UR16][R158.64], !P6 ;  /* 0x050000009e527fae */ /* 0x0005e6000f1a1010 */
[----:B------:R-:W-:Y:S01]  /*5bf0*/  VIADD R133, R0, 0xffffffe5 ;  /* 0xffffffe500857836 */ /* 0x000fe20000000000 */
[----:B------:R4:W-:Y:S01]  /*5c00*/  LDGSTS.E [R82+0x5200], desc[UR16][R150.64], !P6 ;  /* 0x0520000096527fae */ /* 0x0009e2000f1a1010 */
[----:B------:R-:W-:Y:S02]  /*5c10*/  IMAD R141, R2, 0x15, RZ ;  /* 0x00000015028d7824 */ /* 0x000fe400078e02ff */
        /* <DEDUP_REMOVED lines=57> */
[----:B------:R-:W-:Y:S01]  /*5fb0*/  IMAD R141, R2, 0x1b, RZ ;  /* 0x0000001b028d7824 */ /* 0x000fe200078e02ff */
[----:B------:R-:W-:Y:S01]  /*5fc0*/  ISETP.GE.U32.AND P5, PT, R140, 0x7fffff61, PT ;  /* 0x7fffff618c00780c */ /* 0x000fe20003fa6070 */
[----:B----4-:R-:W-:Y:S01]  /*5fd0*/  IMAD.WIDE R150, R133, 0x4, R136 ;  /* 0x0000000485967825 */ /* 0x010fe200078e0288 */
[----:B------:R1:W-:Y:S03]  /*5fe0*/  STL.64 [R1+0x408], R142 ;  /* 0x0004088e01007387 */ /* 0x0003e60000100a00 */
[----:B------:R-:W-:Y:S01]  /*5ff0*/  VIADD R133, R0, 0xffffffdf ;  /* 0xffffffdf00857836 */ /* 0x000fe20000000000 */
[----:B------:R2:W-:Y:S01]  /*6000*/  LDGSTS.E [R82+0x6800], desc[UR16][R158.64], !P6 ;  /* 0x068000009e527fae */ /* 0x0005e2000f1a1010 */
[----:B---3--:R-:W-:-:S03]  /*6010*/  IMAD.WIDE R148, R141, 0x4, R138 ;  /* 0x000000048d947825 */ /* 0x008fc600078e028a */
[----:B------:R3:W-:Y:S01]  /*6020*/  LDGSTS.E [R82+0x6a00], desc[UR16][R150.64], !P6 ;  /* 0x06a0000096527fae */ /* 0x0007e2000f1a1010 */
[----:B------:R-:W-:Y:S01]  /*6030*/  ISETP.GE.U32.AND P6, PT, R133, 0x7fffff60, PT ;  /* 0x7fffff608500780c */ /* 0x000fe20003fc6070 */
[----:B------:R-:W-:Y:S01]  /*6040*/  IMAD R140, R2, 0x1c, RZ ;  /* 0x0000001c028c7824 */ /* 0x000fe200078e02ff */
[C---:B------:R-:W-:Y:S01]  /*6050*/  IADD3 R133, PT, PT, R0.reuse, -0x22, RZ ;  /* 0xffffffde00857810 */ /* 0x040fe20007ffe0ff */
[----:B-1----:R-:W-:Y:S01]  /*6060*/  IMAD.WIDE R142, R141, 0x4, R136 ;  /* 0x000000048d8e7825 */ /* 0x002fe200078e0288 */
[----:B------:R2:W-:Y:S01]  /*6070*/  STL.64 [R1+0x400], R158 ;  /* 0x0004009e01007387 */ /* 0x0005e20000100a00 */
[----:B------:R-:W-:Y:S02]  /*6080*/  IADD3 R141, PT, PT, R0, -0x45, RZ ;  /* 0xffffffbb008d7810 */ /* 0x000fe40007ffe0ff */
[C---:B------:R-:W-:Y:S01]  /*6090*/  IMAD.WIDE R212, R214.reuse, 0x4, R138 ;  /* 0x00000004d6d47825 */ /* 0x040fe200078e028a */
[----:B------:R1:W-:Y:S03]  /*60a0*/  LDGSTS.E [R82+0x6c00], desc[UR16][R148.64], !P0 ;  /* 0x06c0000094527fae */ /* 0x0003e6000c1a1010 */
[----:B------:R-:W-:Y:S01]  /*60b0*/  IMAD.WIDE R214, R214, 0x4, R136 ;  /* 0x00000004d6d67825 */ /* 0x000fe200078e0288 */
[----:B------:R3:W-:Y:S03]  /*60c0*/  STL.64 [R1+0x3f8], R150 ;  /* 0x0003f89601007387 */ /* 0x0007e60000100a00 */
[----:B------:R-:W-:Y:S01]  /*60d0*/  IMAD.WIDE R216, R218, 0x4, R138 ;  /* 0x00000004dad87825 */ /* 0x000fe200078e028a */
[----:B------:R4:W-:Y:S01]  /*60e0*/  LDGSTS.E [R82+0x6e00], desc[UR16][R142.64], !P0 ;  /* 0x06e000008e527fae */ /* 0x0009e2000c1a1010 */
[----:B------:R-:W-:-:S02]  /*60f0*/  ISETP.GE.U32.AND P0, PT, R133, 0x7fffff5f, PT ;  /* 0x7fffff5f8500780c */ /* 0x000fc40003f06070 */
[----:B--2---:R-:W-:Y:S01]  /*6100*/  IMAD.WIDE R158, R140, 0x4, R138 ;  /* 0x000000048c9e7825 */ /* 0x004fe200078e028a */
[----:B------:R1:W-:Y:S03]  /*6110*/  STL.64 [R1+0x3f0], R148 ;  /* 0x0003f09401007387 */ /* 0x0003e60000100a00 */
[----:B------:R-:W-:Y:S01]  /*6120*/  IMAD R133, R2, 0x1d, RZ ;  /* 0x0000001d02857824 */ /* 0x000fe200078e02ff */
[----:B------:R2:W-:Y:S01]  /*6130*/  LDGSTS.E [R82+0x7000], desc[UR16][R158.64], !P1 ;  /* 0x070000009e527fae */ /* 0x0005e2000c9a1010 */
[----:B---3--:R-:W-:-:S03]  /*6140*/  IMAD.WIDE R150, R140, 0x4, R136 ;  /* 0x000000048c967825 */ /* 0x008fc600078e0288 */
[----:B------:R4:W-:Y:S01]  /*6150*/  STL.64 [R1+0x3e8], R142 ;  /* 0x0003e88e01007387 */ /* 0x0009e20000100a00 */
[----:B------:R-:W-:Y:S02]  /*6160*/  VIADD R140, R0, 0xffffffdd ;  /* 0xffffffdd008c7836 */ /* 0x000fe40000000000 */
[----:B------:R-:W-:Y:S01]  /*6170*/  IMAD.WIDE R218, R218, 0x4, R136 ;  /* 0x00000004dada7825 */ /* 0x000fe200078e0288 */
[----:B------:R3:W-:Y:S02]  /*6180*/  LDGSTS.E [R82+0x7200], desc[UR16][R150.64], !P1 ;  /* 0x0720000096527fae */ /* 0x0007e4000c9a1010 */
[----:B------:R-:W-:Y:S01]  /*6190*/  ISETP.GE.U32.AND P1, PT, R140, 0x7fffff5e, PT ;  /* 0x7fffff5e8c00780c */ /* 0x000fe20003f26070 */
[C---:B-1----:R-:W-:Y:S01]  /*61a0*/  IMAD.WIDE R148, R133.reuse, 0x4, R138 ;  /* 0x0000000485947825 */ /* 0x042fe200078e028a */
[----:B------:R2:W-:Y:S03]  /*61b0*/  STL.64 [R1+0x3e0], R158 ;  /* 0x0003e09e01007387 */ /* 0x0005e60000100a00 */
[----:B------:R-:W-:Y:S01]  /*61c0*/  VIADD R140, R0, 0xffffffdc ;  /* 0xffffffdc008c7836 */ /* 0x000fe20000000000 */
[----:B------:R1:W-:Y:S01]  /*61d0*/  LDGSTS.E [R82+0x7400], desc[UR16][R148.64], !P2 ;  /* 0x0740000094527fae */ /* 0x0003e2000d1a1010 */
[----:B----4-:R-:W-:-:S03]  /*61e0*/  IMAD.WIDE R142, R133, 0x4, R136 ;  /* 0x00000004858e7825 */ /* 0x010fc600078e0288 */
[----:B------:R3:W-:Y:S01]  /*61f0*/  STL.64 [R1+0x3d8], R150 ;  /* 0x0003d89601007387 */ /* 0x0007e20000100a00 */
[C---:B------:R-:W-:Y:S02]  /*6200*/  IMAD R133, R2.reuse, 0x1e, RZ ;  /* 0x0000001e02857824 */ /* 0x040fe400078e02ff */
[----:B------:R-:W-:Y:S01]  /*6210*/  IMAD R222, R2, 0x6e, RZ ;  /* 0x0000006e02de7824 */ /* 0x000fe200078e02ff */
[----:B------:R4:W-:Y:S01]  /*6220*/  LDGSTS.E [R82+0x7600], desc[UR16][R142.64], !P2 ;  /* 0x076000008e527fae */ /* 0x0009e2000d1a1010 */
[----:B------:R-:W-:Y:S01]  /*6230*/  ISETP.GE.U32.AND P2, PT, R140, 0x7fffff5d, PT ;  /* 0x7fffff5d8c00780c */ /* 0x000fe20003f46070 */
[----:B--2---:R-:W-:Y:S02]  /*6240*/  IMAD.WIDE R158, R133, 0x4, R138 ;  /* 0x00000004859e7825 */ /* 0x004fe400078e028a */
[----:B------:R1:W-:Y:S02]  /*6250*/  STL.64 [R1+0x3d0], R148 ;  /* 0x0003d09401007387 */ /* 0x0003e40000100a00 */
[----:B------:R-:W-:-:S02]  /*6260*/  IMAD R140, R2, 0x1f, RZ ;  /* 0x0000001f028c7824 */ /* 0x000fc400078e02ff */
[----:B---3--:R-:W-:Y:S01]  /*6270*/  IMAD.WIDE R150, R133, 0x4, R136 ;  /* 0x0000000485967825 */ /* 0x008fe200078e0288 */
[----:B------:R4:W-:Y:S03]  /*6280*/  STL.64 [R1+0x3c8], R142 ;  /* 0x0003c88e01007387 */ /* 0x0009e60000100a00 */
[----:B------:R-:W-:Y:S01]  /*6290*/  VIADD R133, R0, 0xffffffdb ;  /* 0xffffffdb00857836 */ /* 0x000fe20000000000 */
[----:B------:R2:W-:Y:S01]  /*62a0*/  LDGSTS.E [R82+0x7800], desc[UR16][R158.64], !P4 ;  /* 0x078000009e527fae */ /* 0x0005e2000e1a1010 */
[----:B------:R-:W-:-:S03]  /*62b0*/  IMAD.WIDE R220, R222, 0x4, R138 ;  /* 0x00000004dedc7825 */ /* 0x000fc600078e028a */
[----:B------:R3:W-:Y:S01]  /*62c0*/  LDGSTS.E [R82+0x7a00], desc[UR16][R150.64], !P4 ;  /* 0x07a0000096527fae */ /* 0x0007e2000e1a1010 */
[C---:B-1----:R-:W-:Y:S01]  /*62d0*/  IMAD.WIDE R148, R140.reuse, 0x4, R138 ;  /* 0x000000048c947825 */ /* 0x042fe200078e028a */
[----:B------:R-:W-:Y:S02]  /*62e0*/  ISETP.GE.U32.AND P4, PT, R133, 0x7fffff5c, PT ;  /* 0x7fffff5c8500780c */ /* 0x000fe40003f86070 */
[----:B------:R2:W-:Y:S01]  /*62f0*/  STL.64 [R1+0x3c0], R158 ;  /* 0x0003c09e01007387 */ /* 0x0005e20000100a00 */
[--C-:B----4-:R-:W-:Y:S01]  /*6300*/  IMAD.WIDE R142, R140, 0x4, R136.reuse ;  /* 0x000000048c8e7825 */ /* 0x110fe200078e0288 */
[----:B------:R-:W-:Y:S02]  /*6310*/  IADD3 R140, PT, PT, R0, -0x26, RZ ;  /* 0xffffffda008c7810 */ /* 0x000fe40007ffe0ff */
[----:B------:R1:W-:Y:S01]  /*6320*/  LDGSTS.E [R82+0x7c00], desc[UR16][R148.64], !P5 ;  /* 0x07c0000094527fae */ /* 0x0003e2000e9a1010 */
[----:B------:R-:W-:Y:S02]  /*6330*/  IMAD.SHL.U32 R133, R2, 0x20, RZ ;  /* 0x0000002002857824 */ /* 0x000fe400078e00ff */
[----:B------:R-:W-:Y:S01]  /*6340*/  IMAD.WIDE R222, R222, 0x4, R136 ;  /* 0x00000004dede7825 */ /* 0x000fe200078e0288 */
[----:B------:R4:W-:Y:S01]  /*6350*/  LDGSTS.E [R82+0x7e00], desc[UR16][R142.64], !P5 ;  /* 0x07e000008e527fae */ /* 0x0009e2000e9a1010 */
[----:B------:R-:W-:-:S02]  /*6360*/  ISETP.GE.U32.AND P5, PT, R140, 0x7fffff5b, PT ;  /* 0x7fffff5b8c00780c */ /* 0x000fc40003fa6070 */
[----:B------:R-:W-:Y:S01]  /*6370*/  IMAD R140, R2, 0x21, RZ ;  /* 0x00000021028c7824 */ /* 0x000fe200078e02ff */
[----:B------:R3:W-:Y:S01]  /*6380*/  STL.64 [R1+0x3b8], R150 ;  /* 0x0003b89601007387 */ /* 0x0007e20000100a00 */
[----:B--2---:R-:W-:-:S03]  /*6390*/  IMAD.WIDE R158, R133, 0x4, R138 ;  /* 0x00000004859e7825 */ /* 0x004fc600078e028a */
[----:B------:R1:W-:Y:S01]  /*63a0*/  STL.64 [R1+0x3b0], R148 ;  /* 0x0003b09401007387 */ /* 0x0003e20000100a00 */
[C---:B------:R-:W-:Y:S02]  /*63b0*/  IMAD R226, R2.reuse, 0x6f, RZ ;  /* 0x0000006f02e27824 */ /* 0x040fe400078e02ff */
[----:B------:R-:W-:Y:S01]  /*63c0*/  IMAD R230, R2, 0x70, RZ ;  /* 0x0000007002e67824 */ /* 0x000fe200078e02ff */
[----:B------:R4:W-:Y:S01]  /*63d0*/  STL.64 [R1+0x3a8], R142 ;  /* 0x0003a88e01007387 */ /* 0x0009e20000100a00 */
[----:B------:R-:W-:-:S03]  /*63e0*/  IMAD.WIDE R224, R226, 0x4, R138 ;  /* 0x00000004e2e07825 */ /* 0x000fc600078e028a */
[----:B------:R2:W-:Y:S01]  /*63f0*/  LDGSTS.E [R82+0x8000], desc[UR16][R158.64], !P6 ;  /* 0x080000009e527fae */ /* 0x0005e2000f1a1010 */
[----:B---3--:R-:W-:-:S03]  /*6400*/  IMAD.WIDE R150, R133, 0x4, R136 ;  /* 0x0000000485967825 */ /* 0x008fc600078e0288 */
[----:B------:R2:W-:Y:S01]  /*6410*/  STL.64 [R1+0x3a0], R158 ;  /* 0x0003a09e01007387 */ /* 0x0005e20000100a00 */
[----:B------:R-:W-:Y:S02]  /*6420*/  VIADD R133, R0, 0xffffffd9 ;  /* 0xffffffd900857836 */ /* 0x000fe40000000000 */
[C---:B-1----:R-:W-:Y:S01]  /*6430*/  IMAD.WIDE R148, R140.reuse, 0x4, R138 ;  /* 0x000000048c947825 */ /* 0x042fe200078e028a */
[----:B------:R1:W-:Y:S02]  /*6440*/  LDGSTS.E [R82+0x8200], desc[UR16][R150.64], !P6 ;  /* 0x0820000096527fae */ /* 0x0003e4000f1a1010 */
[----:B------:R-:W-:Y:S01]  /*6450*/  ISETP.GE.U32.AND P6, PT, R133, 0x7fffff5a, PT ;  /* 0x7fffff5a8500780c */ /* 0x000fe20003fc6070 */
[----:B----4-:R-:W-:Y:S01]  /*6460*/  IMAD.WIDE R142, R140, 0x4, R136 ;  /* 0x000000048c8e7825 */ /* 0x010fe200078e0288 */
[----:B------:R3:W-:Y:S03]  /*6470*/  LDGSTS.E [R82+0x8400], desc[UR16][R148.64], !P0 ;  /* 0x0840000094527fae */ /* 0x0007e6000c1a1010 */
[----:B------:R-:W-:Y:S01]  /*6480*/  VIADD R140, R0, 0xffffffd8 ;  /* 0xffffffd8008c7836 */ /* 0x000fe20000000000 */
[----:B------:R4:W-:Y:S01]  /*6490*/  LDGSTS.E [R82+0x8600], desc[UR16][R142.64], !P0 ;  /* 0x086000008e527fae */ /* 0x0009e2000c1a1010 */
[----:B------:R-:W-:-:S02]  /*64a0*/  IMAD R133, R2, 0x22, RZ ;  /* 0x0000002202857824 */ /* 0x000fc400078e02ff */
[----:B------:R-:W-:Y:S01]  /*64b0*/  IMAD.WIDE R226, R226, 0x4, R136 ;  /* 0x00000004e2e27825 */ /* 0x000fe200078e0288 */
[----:B------:R1:W-:Y:S01]  /*64c0*/  STL.64 [R1+0x398], R150 ;  /* 0x0003989601007387 */ /* 0x0003e20000100a00 */
[----:B------:R-:W-:Y:S02]  /*64d0*/  ISETP.GE.U32.AND P0, PT, R140, 0x7fffff59, PT ;  /* 0x7fffff598c00780c */ /* 0x000fe40003f06070 */
[--C-:B--2---:R-:W-:Y:S01]  /*64e0*/  IMAD.WIDE R158, R133, 0x4, R138.reuse ;  /* 0x00000004859e7825 */ /* 0x104fe200078e028a */
[----:B------:R3:W-:Y:S03]  /*64f0*/  STL.64 [R1+0x390], R148 ;  /* 0x0003909401007387 */ /* 0x0007e60000100a00 */
[----:B------:R-:W-:Y:S01]  /*6500*/  IMAD R140, R2, 0x23, RZ ;  /* 0x00000023028c7824 */ /* 0x000fe200078e02ff */
[----:B------:R4:W-:Y:S01]  /*6510*/  STL.64 [R1+0x388], R142 ;  /* 0x0003888e01007387 */ /* 0x0009e20000100a00 */
[----:B------:R-:W-:-:S03]  /*6520*/  IMAD.WIDE R228, R230, 0x4, R138 ;  /* 0x00000004e6e47825 */ /* 0x000fc600078e028a */
[----:B------:R2:W-:Y:S01]  /*6530*/  LDGSTS.E [R82+0x8800], desc[UR16][R158.64], !P1 ;  /* 0x088000009e527fae */ /* 0x0005e2000c9a1010 */
[----:B-1----:R-:W-:Y:S01]  /*6540*/  IMAD.WIDE R150, R133, 0x4, R136 ;  /* 0x0000000485967825 */ /* 0x002fe200078e0288 */
[----:B------:R-:W-:Y:S02]  /*6550*/  IADD3 R133, PT, PT, R0, -0x29, RZ ;  /* 0xffffffd700857810 */ /* 0x000fe40007ffe0ff */
[----:B------:R2:W-:Y:S01]  /*6560*/  STL.64 [R1+0x380], R158 ;  /* 0x0003809e01007387 */ /* 0x0005e20000100a00 */
[----:B---3--:R-:W-:-:S03]  /*6570*/  IMAD.WIDE R148, R140, 0x4, R138 ;  /* 0x000000048c947825 */ /* 0x008fc600078e028a */
[----:B------:R1:W-:Y:S01]  /*6580*/  LDGSTS.E [R82+0x8a00], desc[UR16][R150.64], !P1 ;  /* 0x08a0000096527fae */ /* 0x0003e2000c9a1010 */
[--C-:B----4-:R-:W-:Y:S01]  /*6590*/  IMAD.WIDE R142, R140, 0x4, R136.reuse ;  /* 0x000000048c8e7825 */ /* 0x110fe200078e0288 */
[----:B------:R-:W-:Y:S02]  /*65a0*/  ISETP.GE.U32.AND P1, PT, R133, 0x7fffff58, PT ;  /* 0x7fffff588500780c */ /* 0x000fe40003f26070 */
[----:B------:R3:W-:Y:S01]  /*65b0*/  LDGSTS.E [R82+0x8c00], desc[UR16][R148.64], !P2 ;  /* 0x08c0000094527fae */ /* 0x0007e2000d1a1010 */
[----:B------:R-:W-:Y:S02]  /*65c0*/  VIADD R140, R0, 0xffffffd6 ;  /* 0xffffffd6008c7836 */ /* 0x000fe40000000000 */
[----:B------:R-:W-:Y:S01]  /*65d0*/  IMAD R133, R2, 0x24, RZ ;  /* 0x0000002402857824 */ /* 0x000fe200078e02ff */
[----:B------:R4:W-:Y:S01]  /*65e0*/  LDGSTS.E [R82+0x8e00], desc[UR16][R142.64], !P2 ;  /* 0x08e000008e527fae */ /* 0x0009e2000d1a1010 */
[----:B------:R-:W-:Y:S01]  /*65f0*/  IMAD.WIDE R230, R230, 0x4, R136 ;  /* 0x00000004e6e67825 */ /* 0x000fe200078e0288 */
[----:B------:R-:W-:-:S02]  /*6600*/  ISETP.GE.U32.AND P2, PT, R140, 0x7fffff57, PT ;  /* 0x7fffff578c00780c */ /* 0x000fc40003f46070 */
[----:B------:R1:W-:Y:S01]  /*6610*/  STL.64 [R1+0x378], R150 ;  /* 0x0003789601007387 */ /* 0x0003e20000100a00 */
[----:B--2---:R-:W-:-:S03]  /*6620*/  IMAD.WIDE R158, R133, 0x4, R138 ;  /* 0x00000004859e7825 */ /* 0x004fc600078e028a */
[----:B------:R3:W-:Y:S01]  /*6630*/  STL.64 [R1+0x370], R148 ;  /* 0x0003709401007387 */ /* 0x0007e20000100a00 */
[C---:B------:R-:W-:Y:S02]  /*6640*/  IMAD R140, R2.reuse, 0x25, RZ ;  /* 0x00000025028c7824 */ /* 0x040fe400078e02ff */
[C---:B------:R-:W-:Y:S01]  /*6650*/  IMAD R234, R2.reuse, 0x71, RZ ;  /* 0x0000007102ea7824 */ /* 0x040fe200078e02ff */
[----:B------:R4:W-:Y:S01]  /*6660*/  STL.64 [R1+0x368], R142 ;  /* 0x0003688e01007387 */ /* 0x0009e20000100a00 */
[----:B------:R-:W-:Y:S02]  /*6670*/  IMAD R238, R2, 0x72, RZ ;  /* 0x0000007202ee7824 */ /* 0x000fe400078e02ff */
[----:B------:R-:W-:Y:S01]  /*6680*/  IMAD.WIDE R232, R234, 0x4, R138 ;  /* 0x00000004eae87825 */ /* 0x000fe200078e028a */
[----:B------:R2:W-:Y:S03]  /*6690*/  LDGSTS.E [R82+0x9000], desc[UR16][R158.64], !P4 ;  /* 0x090000009e527fae */ /* 0x0005e6000e1a1010 */
[----:B-1----:R-:W-:Y:S01]  /*66a0*/  IMAD.WIDE R150, R133, 0x4, R136 ;  /* 0x0000000485967825 */ /* 0x002fe200078e0288 */
[----:B------:R2:W-:Y:S03]  /*66b0*/  STL.64 [R1+0x360], R158 ;  /* 0x0003609e01007387 */ /* 0x0005e60000100a00 */
[----:B------:R-:W-:Y:S01]  /*66c0*/  VIADD R133, R0, 0xffffffd5 ;  /* 0xffffffd500857836 */ /* 0x000fe20000000000 */
[----:B------:R1:W-:Y:S01]  /*66d0*/  LDGSTS.E [R82+0x9200], desc[UR16][R150.64], !P4 ;  /* 0x0920000096527fae */ /* 0x0003e2000e1a1010 */
[----:B---3--:R-:W-:-:S03]  /*66e0*/  IMAD.WIDE R148, R140, 0x4, R138 ;  /* 0x000000048c947825 */ /* 0x008fc600078e028a */
[----:B------:R-:W-:Y:S01]  /*66f0*/  ISETP.GE.U32.AND P4, PT, R133, 0x7fffff56, PT ;  /* 0x7fffff568500780c */ /* 0x000fe20003f86070 */
[--C-:B----4-:R-:W-:Y:S01]  /*6700*/  IMAD.WIDE R142, R140, 0x4, R136.reuse ;  /* 0x000000048c8e7825 */ /* 0x110fe200078e0288 */
[----:B------:R3:W-:Y:S03]  /*6710*/  LDGSTS.E [R82+0x9400], desc[UR16][R148.64], !P5 ;  /* 0x0940000094527fae */ /* 0x0007e6000e9a1010 */
[----:B------:R-:W-:Y:S01]  /*6720*/  VIADD R140, R0, 0xffffffd4 ;  /* 0xffffffd4008c7836 */ /* 0x000fe20000000000 */
[----:B------:R4:W-:Y:S01]  /*6730*/  LDGSTS.E [R82+0x9600], desc[UR16][R142.64], !P5 ;  /* 0x096000008e527fae */ /* 0x0009e2000e9a1010 */
[----:B------:R-:W-:Y:S02]  /*6740*/  IMAD R133, R2, 0x26, RZ ;  /* 0x0000002602857824 */ /* 0x000fe400078e02ff */
[----:B------:R-:W-:Y:S01]  /*6750*/  IMAD.WIDE R234, R234, 0x4, R136 ;  /* 0x00000004eaea7825 */ /* 0x000fe200078e0288 */
[----:B------:R1:W-:Y:S01]  /*6760*/  STL.64 [R1+0x358], R150 ;  /* 0x0003589601007387 */ /* 0x0003e20000100a00 */
[----:B------:R-:W-:-:S02]  /*6770*/  ISETP.GE.U32.AND P5, PT, R140, 0x7fffff55, PT ;  /* 0x7fffff558c00780c */ /* 0x000fc40003fa6070 */
        /* <DEDUP_REMOVED lines=42> */
[C---:B--2---:R-:W-:Y:S01]  /*6a20*/  IMAD.WIDE R158, R133.reuse, 0x4, R138 ;  /* 0x00000004859e7825 */ /* 0x044fe200078e028a */
[----:B------:R3:W-:Y:S03]  /*6a30*/  STL.64 [R1+0x310], R148 ;  /* 0x0003109401007387 */ /* 0x0007e60000100a00 */
[----:B------:R-:W-:Y:S01]  /*6a40*/  IMAD R140, R2, 0x2b, RZ ;  /* 0x0000002b028c7824 */ /* 0x000fe200078e02ff */
[----:B------:R4:W-:Y:S01]  /*6a50*/  STL.64 [R1+0x308], R142 ;  /* 0x0003088e01007387 */ /* 0x0009e20000100a00 */
[----:B-1----:R-:W-:Y:S01]  /*6a60*/  IMAD.WIDE R150, R133, 0x4, R136 ;  /* 0x0000000485967825 */ /* 0x002fe200078e0288 */
[----:B------:R-:W-:Y:S02]  /*6a70*/  IADD3 R133, PT, PT, R0, -0x31, RZ ;  /* 0xffffffcf00857810 */ /* 0x000fe40007ffe0ff */
[----:B------:R1:W-:Y:S01]  /*6a80*/  LDGSTS.E [R82+0xa800], desc[UR16][R158.64], !P4 ;  /* 0x0a8000009e527fae */ /* 0x0003e2000e1a1010 */
[----:B---3--:R-:W-:-:S03]  /*6a90*/  IMAD.WIDE R148, R140, 0x4, R138 ;  /* 0x000000048c947825 */ /* 0x008fc600078e028a */
[----:B------:R2:W-:Y:S01]  /*6aa0*/  LDGSTS.E [R82+0xaa00], desc[UR16][R150.64], !P4 ;  /* 0x0aa0000096527fae */ /* 0x0005e2000e1a1010 */
[----:B------:R-:W-:Y:S01]  /*6ab0*/  ISETP.GE.U32.AND P4, PT, R133, 0x7fffff50, PT ;  /* 0x7fffff508500780c */ /* 0x000fe20003f86070 */
[----:B----4-:R-:W-:Y:S02]  /*6ac0*/  IMAD.WIDE R142, R140, 0x4, R136 ;  /* 0x000000048c8e7825 */ /* 0x010fe400078e0288 */
[----:B------:R3:W-:Y:S02]  /*6ad0*/  LDGSTS.E [R82+0xac00], desc[UR16][R148.64], !P5 ;  /* 0x0ac0000094527fae */ /* 0x0007e4000e9a1010 */
[----:B------:R-:W-:Y:S02]  /*6ae0*/  VIADD R140, R0, 0xffffffce ;  /* 0xffffffce008c7836 */ /* 0x000fe40000000000 */
[----:B------:R-:W-:Y:S01]  /*6af0*/  IMAD R133, R2, 0x2c, RZ ;  /* 0x0000002c02857824 */ /* 0x000fe200078e02ff */
[----:B------:R1:W-:Y:S04]  /*6b00*/  STL.64 [R1+0x300], R158 ;  /* 0x0003009e01007387 */ /* 0x0003e80000100a00 */
[----:B------:R4:W-:Y:S01]  /*6b10*/  LDGSTS.E [R82+0xae00], desc[UR16][R142.64], !P5 ;  /* 0x0ae000008e527fae */ /* 0x0009e2000e9a1010 */
[----:B------:R-:W-:Y:S01]  /*6b20*/  ISETP.GE.U32.AND P5, PT, R140, 0x7fffff4f, PT ;  /* 0x7fffff4f8c00780c */ /* 0x000fe20003fa6070 */
[----:B------:R-:W-:-:S02]  /*6b30*/  IMAD R140, R2, 0x2d, RZ ;  /* 0x0000002d028c7824 */ /* 0x000fc400078e02ff */
[----:B------:R2:W-:Y:S01]  /*6b40*/  STL.64 [R1+0x2f8], R150 ;  /* 0x0002f89601007387 */ /* 0x0005e20000100a00 */
[----:B-1----:R-:W-:-:S03]  /*6b50*/  IMAD.WIDE R158, R133, 0x4, R138 ;  /* 0x00000004859e7825 */ /* 0x002fc600078e028a */
[----:B------:R3:W-:Y:S04]  /*6b60*/  STL.64 [R1+0x2f0], R148 ;  /* 0x0002f09401007387 */ /* 0x0007e80000100a00 */
[----:B------:R4:W-:Y:S01]  /*6b70*/  STL.64 [R1+0x2e8], R142 ;  /* 0x0002e88e01007387 */ /* 0x0009e20000100a00 */
[----:B--2---:R-:W-:-:S03]  /*6b80*/  IMAD.WIDE R150, R133, 0x4, R136 ;  /* 0x0000000485967825 */ /* 0x004fc600078e0288 */
[----:B------:R1:W-:Y:S01]  /*6b90*/  LDGSTS.E [R82+0xb000], desc[UR16][R158.64], !P6 ;  /* 0x0b0000009e527fae */ /* 0x0003e2000f1a1010 */
[----:B------:R-:W-:-:S03]  /*6ba0*/  VIADD R133, R0, 0xffffffcd ;  /* 0xffffffcd00857836 */ /* 0x000fc60000000000 */
[----:B------:R2:W-:Y:S01]  /*6bb0*/  LDGSTS.E [R82+0xb200], desc[UR16][R150.64], !P6 ;  /* 0x0b20000096527fae */ /* 0x0005e2000f1a1010 */
[----:B---3--:R-:W-:Y:S01]  /*6bc0*/  IMAD.WIDE R148, R140, 0x4, R138 ;  /* 0x000000048c947825 */ /* 0x008fe200078e028a */
[----:B------:R-:W-:-:S03]  /*6bd0*/  ISETP.GE.U32.AND P6, PT, R133, 0x7fffff4e, PT ;  /* 0x7fffff4e8500780c */ /* 0x000fc60003fc6070 */
[----:B----4-:R-:W-:Y:S01]  /*6be0*/  IMAD.WIDE R142, R140, 0x4, R136 ;  /* 0x000000048c8e7825 */ /* 0x010fe200078e0288 */
[----:B------:R3:W-:Y:S03]  /*6bf0*/  LDGSTS.E [R82+0xb400], desc[UR16][R148.64], !P0 ;  /* 0x0b40000094527fae */ /* 0x0007e6000c1a1010 */
[----:B------:R-:W-:Y:S01]  /*6c00*/  VIADD R140, R0, 0xffffffcc ;  /* 0xffffffcc008c7836 */ /* 0x000fe20000000000 */
[----:B------:R1:W-:Y:S01]  /*6c10*/  STL.64 [R1+0x2e0], R158 ;  /* 0x0002e09e01007387 */ /* 0x0003e20000100a00 */
[----:B------:R-:W-:-:S03]  /*6c20*/  IMAD R133, R2, 0x2e, RZ ;  /* 0x0000002e02857824 */ /* 0x000fc600078e02ff */
[----:B------:R4:W-:Y:S01]  /*6c30*/  LDGSTS.E [R82+0xb600], desc[UR16][R142.64], !P0 ;  /* 0x0b6000008e527fae */ /* 0x0009e2000c1a1010 */
[----:B------:R-:W-:Y:S01]  /*6c40*/  ISETP.GE.U32.AND P0, PT, R140, 0x7fffff4d, PT ;  /* 0x7fffff4d8c00780c */ /* 0x000fe20003f06070 */
[----:B------:R-:W-:Y:S02]  /*6c50*/  IMAD R140, R2, 0x2f, RZ ;  /* 0x0000002f028c7824 */ /* 0x000fe400078e02ff */
[----:B------:R2:W-:Y:S01]  /*6c60*/  STL.64 [R1+0x2d8], R150 ;  /* 0x0002d89601007387 */ /* 0x0005e20000100a00 */
[----:B-1----:R-:W-:-:S03]  /*6c70*/  IMAD.WIDE R158, R133, 0x4, R138 ;  /* 0x00000004859e7825 */ /* 0x002fc600078e028a */
[----:B------:R3:W-:Y:S04]  /*6c80*/  STL.64 [R1+0x2d0], R148 ;  /* 0x0002d09401007387 */ /* 0x0007e80000100a00 */
[----:B------:R4:W-:Y:S01]  /*6c90*/  STL.64 [R1+0x2c8], R142 ;  /* 0x0002c88e01007387 */ /* 0x0009e20000100a00 */
[----:B--2---:R-:W-:Y:S01]  /*6ca0*/  IMAD.WIDE R150, R133, 0x4, R136 ;  /* 0x0000000485967825 */ /* 0x004fe200078e0288 */
        /* <DEDUP_REMOVED lines=126> */
[----:B------:R-:W-:Y:S01]  /*7490*/  LDGSTS.E [R82+0xf000], desc[UR16][R158.64], !P4 ;  /* 0x0f0000009e527fae */ /* 0x000fe2000e1a1010 */
[----:B------:R-:W-:-:S03]  /*74a0*/  VIADD R133, R0, 0xffffffbd ;  /* 0xffffffbd00857836 */ /* 0x000fc60000000000 */
[----:B------:R-:W-:Y:S01]  /*74b0*/  LDGSTS.E [R82+0xf200], desc[UR16][R150.64], !P4 ;  /* 0x0f20000096527fae */ /* 0x000fe2000e1a1010 */
[----:B---3--:R-:W-:Y:S01]  /*74c0*/  IMAD.WIDE R148, R140, 0x4, R138 ;  /* 0x000000048c947825 */ /* 0x008fe200078e028a */
[----:B------:R-:W-:-:S03]  /*74d0*/  ISETP.GE.U32.AND P4, PT, R133, 0x7fffff3e, PT ;  /* 0x7fffff3e8500780c */ /* 0x000fc60003f86070 */
[----:B----4-:R-:W-:Y:S01]  /*74e0*/  IMAD.WIDE R142, R140, 0x4, R136 ;  /* 0x000000048c8e7825 */ /* 0x010fe200078e0288 */
[----:B------:R-:W-:Y:S03]  /*74f0*/  STL.64 [R1+0x1e0], R158 ;  /* 0x0001e09e01007387 */ /* 0x000fe60000100a00 */
[----:B------:R-:W-:Y:S01]  /*7500*/  IMAD R133, R2, 0x3e, RZ ;  /* 0x0000003e02857824 */ /* 0x000fe200078e02ff */
[----:B------:R-:W-:Y:S01]  /*7510*/  STL.64 [R1+0x1d8], R150 ;  /* 0x0001d89601007387 */ /* 0x000fe20000100a00 */
[----:B------:R-:W-:-:S03]  /*7520*/  VIADD R140, R0, 0xffffffbc ;  /* 0xffffffbc008c7836 */ /* 0x000fc60000000000 */
[----:B------:R1:W-:Y:S04]  /*7530*/  STL.64 [R1+0x1d0], R148 ;  /* 0x0001d09401007387 */ /* 0x0003e80000100a00 */
[----:B------:R1:W-:Y:S04]  /*7540*/  LDGSTS.E [R82+0xf400], desc[UR16][R148.64], !P5 ;  /* 0x0f40000094527fae */ /* 0x0003e8000e9a1010 */
[----:B------:R2:W-:Y:S04]  /*7550*/  STL.64 [R1+0x1c8], R142 ;  /* 0x0001c88e01007387 */ /* 0x0005e80000100a00 */
[----:B------:R2:W-:Y:S01]  /*7560*/  LDGSTS.E [R82+0xf600], desc[UR16][R142.64], !P5 ;  /* 0x0f6000008e527fae */ /* 0x0005e2000e9a1010 */
[----:B------:R-:W-:Y:S01]  /*7570*/  ISETP.GE.U32.AND P5, PT, R140, 0x7fffff3d, PT ;  /* 0x7fffff3d8c00780c */ /* 0x000fe20003fa6070 */
[----:B------:R-:W-:-:S02]  /*7580*/  IMAD.SHL.U32 R140, R2, 0x40, RZ ;  /* 0x00000040028c7824 */ /* 0x000fc400078e00ff */
[----:B-1----:R-:W-:-:S05]  /*7590*/  IMAD.WIDE R148, R133, 0x4, R138 ;  /* 0x0000000485947825 */ /* 0x002fca00078e028a */
[----:B------:R1:W-:Y:S01]  /*75a0*/  LDGSTS.E [R82+0xf800], desc[UR16][R148.64], !P6 ;  /* 0x0f80000094527fae */ /* 0x0003e2000f1a1010 */
[----:B--2---:R-:W-:-:S03]  /*75b0*/  IMAD.WIDE R142, R133, 0x4, R136 ;  /* 0x00000004858e7825 */ /* 0x004fc600078e0288 */
[----:B------:R1:W-:Y:S01]  /*75c0*/  STL.64 [R1+0x1c0], R148 ;  /* 0x0001c09401007387 */ /* 0x0003e20000100a00 */
[----:B------:R-:W-:-:S03]  /*75d0*/  IMAD R133, R2, 0x3f, RZ ;  /* 0x0000003f02857824 */ /* 0x000fc600078e02ff */
[----:B------:R2:W-:Y:S01]  /*75e0*/  LDGSTS.E [R82+0xfa00], desc[UR16][R142.64], !P6 ;  /* 0x0fa000008e527fae */ /* 0x0005e2000f1a1010 */
[----:B------:R-:W-:Y:S01]  /*75f0*/  ISETP.GE.U32.AND P6, PT, R141, 0x7fffff3c, PT ;  /* 0x7fffff3c8d00780c */ /* 0x000fe20003fc6070 */
[C---:B------:R-:W-:Y:S02]  /*7600*/  IMAD.WIDE R158, R133.reuse, 0x4, R138 ;  /* 0x00000004859e7825 */ /* 0x040fe400078e028a */
[----:B------:R2:W-:Y:S02]  /*7610*/  STL.64 [R1+0x1b8], R142 ;  /* 0x0001b88e01007387 */ /* 0x0005e40000100a00 */
[----:B------:R-:W-:Y:S02]  /*7620*/  IMAD.WIDE R150, R133, 0x4, R136 ;  /* 0x0000000485967825 */ /* 0x000fe400078e0288 */
[----:B------:R3:W-:Y:S02]  /*7630*/  LDGSTS.E [R82+0xfc00], desc[UR16][R158.64], !P0 ;  /* 0x0fc000009e527fae */ /* 0x0007e4000c1a1010 */
[----:B------:R-:W-:-:S02]  /*7640*/  VIADD R133, R0, 0xffffffba ;  /* 0xffffffba00857836 */ /* 0x000fc40000000000 */
[----:B------:R4:W-:Y:S01]  /*7650*/  LDGSTS.E [R82+0xfe00], desc[UR16][R150.64], !P0 ;  /* 0x0fe0000096527fae */ /* 0x0009e2000c1a1010 */
[C---:B-1----:R-:W-:Y:S02]  /*7660*/  IMAD.WIDE R148, R140.reuse, 0x4, R138 ;  /* 0x000000048c947825 */ /* 0x042fe400078e028a */
[----:B------:R-:W-:Y:S02]  /*7670*/  ISETP.GE.U32.AND P0, PT, R133, 0x7fffff3b, PT ;  /* 0x7fffff3b8500780c */ /* 0x000fe40003f06070 */
[----:B--2---:R-:W-:Y:S01]  /*7680*/  IMAD.WIDE R142, R140, 0x4, R136 ;  /* 0x000000048c8e7825 */ /* 0x004fe200078e0288 */
[----:B------:R3:W-:Y:S03]  /*7690*/  STL.64 [R1+0x1b0], R158 ;  /* 0x0001b09e01007387 */ /* 0x0007e60000100a00 */
[----:B------:R-:W-:Y:S01]  /*76a0*/  VIADD R140, R0, 0xffffffb9 ;  /* 0xffffffb9008c7836 */ /* 0x000fe20000000000 */
[----:B------:R1:W-:Y:S01]  /*76b0*/  LDGSTS.E [R82+0x10000], desc[UR16][R148.64], !P1 ;  /* 0x1000000094527fae */ /* 0x0003e2000c9a1010 */
[----:B------:R-:W-:-:S03]  /*76c0*/  IMAD R133, R2, 0x41, RZ ;  /* 0x0000004102857824 */ /* 0x000fc600078e02ff */
[----:B------:R4:W-:Y:S04]  /*76d0*/  STL.64 [R1+0x1a8], R150 ;  /* 0x0001a89601007387 */ /* 0x0009e80000100a00 */
[----:B------:R2:W-:Y:S01]  /*76e0*/  LDGSTS.E [R82+0x10200], desc[UR16][R142.64], !P1 ;  /* 0x102000008e527fae */ /* 0x0005e2000c9a1010 */
[C---:B---3--:R-:W-:Y:S01]  /*76f0*/  IMAD.WIDE R158, R133.reuse, 0x4, R138 ;  /* 0x00000004859e7825 */ /* 0x048fe200078e028a */
[----:B------:R-:W-:Y:S02]  /*7700*/  ISETP.GE.U32.AND P1, PT, R140, 0x7fffff3a, PT ;  /* 0x7fffff3a8c00780c */ /* 0x000fe40003f26070 */
[----:B------:R1:W-:Y:S01]  /*7710*/  STL.64 [R1+0x1a0], R148 ;  /* 0x0001a09401007387 */ /* 0x0003e20000100a00 */
[----:B------:R-:W-:Y:S02]  /*7720*/  IMAD R140, R2, 0x42, RZ ;  /* 0x00000042028c7824 */ /* 0x000fe400078e02ff */
[----:B----4-:R-:W-:Y:S01]  /*7730*/  IMAD.WIDE R150, R133, 0x4, R136 ;  /* 0x0000000485967825 */ /* 0x010fe200078e0288 */
[----:B------:R-:W-:Y:S01]  /*7740*/  IADD3 R133, PT, PT, R0, -0x48, RZ ;  /* 0xffffffb800857810 */ /* 0x000fe20007ffe0ff */
[----:B------:R3:W-:Y:S04]  /*7750*/  LDGSTS.E [R82+0x10400], desc[UR16][R158.64], !P2 ;  /* 0x104000009e527fae */ /* 0x0007e8000d1a1010 */
[----:B------:R2:W-:Y:S01]  /*7760*/  STL.64 [R1+0x198], R142 ;  /* 0x0001988e01007387 */ /* 0x0005e20000100a00 */
[----:B-1----:R-:W-:-:S03]  /*7770*/  IMAD.WIDE R148, R140, 0x4, R138 ;  /* 0x000000048c947825 */ /* 0x002fc600078e028a */
[----:B------:R1:W-:Y:S01]  /*7780*/  LDGSTS.E [R82+0x10600], desc[UR16][R150.64], !P2 ;  /* 0x1060000096527fae */ /* 0x0003e2000d1a1010 */
[----:B------:R-:W-:Y:S01]  /*7790*/  ISETP.GE.U32.AND P2, PT, R133, 0x7fffff39, PT ;  /* 0x7fffff398500780c */ /* 0x000fe20003f46070 */
[----:B------:R-:W-:Y:S02]  /*77a0*/  IMAD R133, R2, 0x43, RZ ;  /* 0x0000004302857824 */ /* 0x000fe400078e02ff */
[----:B------:R3:W-:Y:S01]  /*77b0*/  STL.64 [R1+0x190], R158 ;  /* 0x0001909e01007387 */ /* 0x0007e20000100a00 */
[----:B--2---:R-:W-:-:S03]  /*77c0*/  IMAD.WIDE R142, R140, 0x4, R136 ;  /* 0x000000048c8e7825 */ /* 0x004fc600078e0288 */
[----:B------:R2:W-:Y:S01]  /*77d0*/  LDGSTS.E [R82+0x10800], desc[UR16][R148.64], !P4 ;  /* 0x1080000094527fae */ /* 0x0005e2000e1a1010 */
[----:B------:R-:W-:-:S03]  /*77e0*/  VIADD R140, R0, 0xffffffb7 ;  /* 0xffffffb7008c7836 */ /* 0x000fc60000000000 */
[----:B------:R1:W-:Y:S01]  /*77f0*/  STL.64 [R1+0x188], R150 ;  /* 0x0001889601007387 */ /* 0x0003e20000100a00 */
[----:B---3--:R-:W-:-:S03]  /*7800*/  IMAD.WIDE R158, R133, 0x4, R138 ;  /* 0x00000004859e7825 */ /* 0x008fc600078e028a */
[----:B------:R3:W-:Y:S01]  /*7810*/  LDGSTS.E [R82+0x10a00], desc[UR16][R142.64], !P4 ;  /* 0x10a000008e527fae */ /* 0x0007e2000e1a1010 */
[----:B------:R-:W-:Y:S01]  /*7820*/  ISETP.GE.U32.AND P4, PT, R140, 0x7fffff38, PT ;  /* 0x7fffff388c00780c */ /* 0x000fe20003f86070 */
[----:B------:R-:W-:Y:S02]  /*7830*/  IMAD R140, R2, 0x44, RZ ;  /* 0x00000044028c7824 */ /* 0x000fe400078e02ff */
[----:B------:R2:W-:Y:S01]  /*7840*/  STL.64 [R1+0x180], R148 ;  /* 0x0001809401007387 */ /* 0x0005e20000100a00 */
[----:B-1----:R-:W-:-:S03]  /*7850*/  IMAD.WIDE R150, R133, 0x4, R136 ;  /* 0x0000000485967825 */ /* 0x002fc600078e0288 */
[----:B------:R1:W-:Y:S01]  /*7860*/  LDGSTS.E [R82+0x10c00], desc[UR16][R158.64], !P5 ;  /* 0x10c000009e527fae */ /* 0x0003e2000e9a1010 */
[----:B------:R-:W-:-:S03]  /*7870*/  VIADD R133, R0, 0xffffffb6 ;  /* 0xffffffb600857836 */ /* 0x000fc60000000000 */
[----:B------:R3:W-:Y:S01]  /*7880*/  STL.64 [R1+0x178], R142 ;  /* 0x0001788e01007387 */ /* 0x0007e20000100a00 */
[----:B--2---:R-:W-:-:S03]  /*7890*/  IMAD.WIDE R148, R140, 0x4, R138 ;  /* 0x000000048c947825 */ /* 0x004fc600078e028a */
[----:B------:R2:W-:Y:S01]  /*78a0*/  LDGSTS.E [R82+0x10e00], desc[UR16][R150.64], !P5 ;  /* 0x10e0000096527fae */ /* 0x0005e2000e9a1010 */
[----:B------:R-:W-:Y:S01]  /*78b0*/  ISETP.GE.U32.AND P5, PT, R133, 0x7fffff37, PT ;  /* 0x7fffff378500780c */ /* 0x000fe20003fa6070 */
[----:B------:R-:W-:Y:S02]  /*78c0*/  IMAD R133, R2, 0x45, RZ ;  /* 0x0000004502857824 */ /* 0x000fe400078e02ff */
[----:B------:R1:W-:Y:S01]  /*78d0*/  STL.64 [R1+0x170], R158 ;  /* 0x0001709e01007387 */ /* 0x0003e20000100a00 */
[----:B---3--:R-:W-:-:S03]  /*78e0*/  IMAD.WIDE R142, R140, 0x4, R136 ;  /* 0x000000048c8e7825 */ /* 0x008fc600078e0288 */
[----:B------:R3:W-:Y:S01]  /*78f0*/  LDGSTS.E [R82+0x11000], desc[UR16][R148.64], !P6 ;  /* 0x1100000094527fae */ /* 0x0007e2000f1a1010 */
[----:B------:R-:W-:-:S03]  /*7900*/  VIADD R140, R0, 0xffffffb5 ;  /* 0xffffffb5008c7836 */ /* 0x000fc60000000000 */
[----:B------:R2:W-:Y:S01]  /*7910*/  STL.64 [R1+0x168], R150 ;  /* 0x0001689601007387 */ /* 0x0005e20000100a00 */
[----:B-1----:R-:W-:-:S03]  /*7920*/  IMAD.WIDE R158, R133, 0x4, R138 ;  /* 0x00000004859e7825 */ /* 0x002fc600078e028a */
[----:B------:R1:W-:Y:S01]  /*7930*/  LDGSTS.E [R82+0x11200], desc[UR16][R142.64], !P6 ;  /* 0x112000008e527fae */ /* 0x0003e2000f1a1010 */
[----:B------:R-:W-:Y:S01]  /*7940*/  ISETP.GE.U32.AND P6, PT, R140, 0x7fffff36, PT ;  /* 0x7fffff368c00780c */ /* 0x000fe20003fc6070 */
[----:B------:R-:W-:Y:S02]  /*7950*/  IMAD R140, R2, 0x46, RZ ;  /* 0x00000046028c7824 */ /* 0x000fe400078e02ff */
[----:B------:R3:W-:Y:S01]  /*7960*/  STL.64 [R1+0x160], R148 ;  /* 0x0001609401007387 */ /* 0x0007e20000100a00 */
[----:B--2---:R-:W-:Y:S01]  /*7970*/  IMAD.WIDE R150, R133, 0x4, R136 ;  /* 0x0000000485967825 */ /* 0x004fe200078e0288 */
[----:B------:R-:W-:Y:S02]  /*7980*/  IADD3 R133, PT, PT, R0, -0x4c, RZ ;  /* 0xffffffb400857810 */ /* 0x000fe40007ffe0ff */
[----:B------:R2:W-:Y:S04]  /*7990*/  LDGSTS.E [R82+0x11400], desc[UR16][R158.64], !P0 ;  /* 0x114000009e527fae */ /* 0x0005e8000c1a1010 */
        /* <DEDUP_REMOVED lines=33> */
[----:B-1----:R-:W-:Y:S01]  /*7bb0*/  IMAD.WIDE R150, R133, 0x4, R136 ;  /* 0x0000000485967825 */ /* 0x002fe200078e0288 */
[----:B------:R-:W-:Y:S02]  /*7bc0*/  IADD3 R133, PT, PT, R0, -0x50, RZ ;  /* 0xffffffb000857810 */ /* 0x000fe40007ffe0ff */
[----:B------:R1:W-:Y:S04]  /*7bd0*/  LDGSTS.E [R82+0x12400], desc[UR16][R158.64], !P5 ;  /* 0x124000009e527fae */ /* 0x0003e8000e9a1010 */
        /* <DEDUP_REMOVED lines=33> */
[----:B---3--:R-:W-:Y:S01]  /*7df0*/  IMAD.WIDE R150, R133, 0x4, R136 ;  /* 0x0000000485967825 */ /* 0x008fe200078e0288 */
[----:B------:R-:W-:Y:S02]  /*7e00*/  IADD3 R133, PT, PT, R0, -0x54, RZ ;  /* 0xffffffac00857810 */ /* 0x000fe40007ffe0ff */
        /* <DEDUP_REMOVED lines=95> */
[----:B------:R-:W-:Y:S02]  /*8400*/  VIADD R133, R0, 0xffffffa1 ;  /* 0xffffffa100857836 */ /* 0x000fe40000000000 */
[----:B------:R2:W-:Y:S01]  /*8410*/  STL.64 [R1+0x18], R158 ;  /* 0x0000189e01007387 */ /* 0x0005e20000100a00 */
[----:B-1----:R-:W-:-:S03]  /*8420*/  IMAD.WIDE R142, R140, 0x4, R136 ;  /* 0x000000048c8e7825 */ /* 0x002fc600078e0288 */
[----:B------:R3:W-:Y:S04]  /*8430*/  STL.64 [R1+0x10], R150 ;  /* 0x0000109601007387 */ /* 0x0007e80000100a00 */
[----:B------:R1:W-:Y:S01]  /*8440*/  STL.64 [R1+0x8], R148 ;  /* 0x0000089401007387 */ /* 0x0003e20000100a00 */
[----:B--2---:R-:W-:-:S03]  /*8450*/  IMAD R158, R2, 0x5e, RZ ;  /* 0x0000005e029e7824 */ /* 0x004fc600078e02ff */
[----:B------:R1:W-:Y:S04]  /*8460*/  LDGSTS.E [R82+0x16000], desc[UR16][R148.64], !P1 ;  /* 0x1600000094527fae */ /* 0x0003e8000c9a1010 */
[----:B------:R2:W-:Y:S01]  /*8470*/  STL.64 [R1], R142 ;  /* 0x0000008e01007387 */ /* 0x0005e20000100a00 */
[----:B---3--:R-:W-:-:S03]  /*8480*/  IMAD R150, R2, 0x5c, RZ ;  /* 0x0000005c02967824 */ /* 0x008fc600078e02ff */
[----:B------:R2:W-:Y:S01]  /*8490*/  LDGSTS.E [R82+0x16200], desc[UR16][R142.64], !P1 ;  /* 0x162000008e527fae */ /* 0x0005e2000c9a1010 */
[----:B------:R-:W-:Y:S02]  /*84a0*/  ISETP.GE.U32.AND P1, PT, R133, 0x7fffff22, PT ;  /* 0x7fffff228500780c */ /* 0x000fe40003f26070 */
[----:B------:R-:W-:Y:S01]  /*84b0*/  IADD3 R133, PT, PT, R0, -0x60, RZ ;  /* 0xffffffa000857810 */ /* 0x000fe20007ffe0ff */
[----:B------:R3:W-:Y:S01]  /*84c0*/  LDGSTS.E [R82+0x16400], desc[UR16][R250.64], !P2 ;  /* 0x16400000fa527fae */ /* 0x0007e2000d1a1010 */
[----:B-1----:R-:W-:-:S03]  /*84d0*/  IMAD.WIDE R148, R150, 0x4, R138 ;  /* 0x0000000496947825 */ /* 0x002fc600078e028a */
[----:B------:R3:W-:Y:S01]  /*84e0*/  STL.64 [R1+0xe40], R250 ;  /* 0x000e40fa01007387 */ /* 0x0007e20000100a00 */
[----:B------:R-:W-:-:S03]  /*84f0*/  IMAD.WIDE R150, R150, 0x4, R136 ;  /* 0x0000000496967825 */ /* 0x000fc600078e0288 */
[----:B------:R1:W-:Y:S01]  /*8500*/  LDGSTS.E [R82+0x16600], desc[UR16][R248.64], !P2 ;  /* 0x16600000f8527fae */ /* 0x0003e2000d1a1010 */
[----:B--2---:R-:W-:Y:S01]  /*8510*/  IMAD R142, R2, 0x5a, RZ ;  /* 0x0000005a028e7824 */ /* 0x004fe200078e02ff */
[----:B------:R-:W-:Y:S01]  /*8520*/  ISETP.GE.U32.AND P2, PT, R133, 0x7fffff21, PT ;  /* 0x7fffff218500780c */ /* 0x000fe20003f46070 */
[----:B------:R-:W-:Y:S01]  /*8530*/  VIADD R133, R0, 0xffffff9f ;  /* 0xffffff9f00857836 */ /* 0x000fe20000000000 */
[----:B------:R1:W-:Y:S01]  /*8540*/  STL.64 [R1+0xe38], R248 ;  /* 0x000e38f801007387 */ /* 0x0003e20000100a00 */
[----:B------:R-:W-:-:S04]  /*8550*/  IMAD.WIDE R140, R142, 0x4, R138 ;  /* 0x000000048e8c7825 */ /* 0x000fc800078e028a */
[----:B------:R-:W-:Y:S01]  /*8560*/  IMAD.WIDE R142, R142, 0x4, R136 ;  /* 0x000000048e8e7825 */ /* 0x000fe200078e0288 */
[----:B------:R2:W-:Y:S03]  /*8570*/  LDGSTS.E [R82+0x16800], desc[UR16][R140.64], !P4 ;  /* 0x168000008c527fae */ /* 0x0005e6000e1a1010 */
[----:B---3--:R-:W-:Y:S01]  /*8580*/  IMAD.MOV.U32 R250, RZ, RZ, R146 ;  /* 0x000000fffffa7224 */ /* 0x008fe200078e0092 */
[----:B------:R3:W-:Y:S01]  /*8590*/  LDGSTS.E [R82+0x16a00], desc[UR16][R142.64], !P4 ;  /* 0x16a000008e527fae */ /* 0x0007e2000e1a1010 */
[----:B------:R-:W-:Y:S01]  /*85a0*/  IMAD R146, R2, 0x5b, RZ ;  /* 0x0000005b02927824 */ /* 0x000fe200078e02ff */
[----:B-1----:R-:W-:Y:S01]  /*85b0*/  MOV R249, R145 ;  /* 0x0000009100f97202 */ /* 0x002fe20000000f00 */
[----:B------:R-:W-:Y:S01]  /*85c0*/  IMAD.MOV.U32 R248, RZ, RZ, R144 ;  /* 0x000000fffff87224 */ /* 0x000fe200078e0090 */
[----:B------:R-:W-:Y:S01]  /*85d0*/  ISETP.GE.U32.AND P4, PT, R133, 0x7fffff20, PT ;  /* 0x7fffff208500780c */ /* 0x000fe20003f86070 */
[----:B------:R-:W-:Y:S01]  /*85e0*/  IMAD.MOV.U32 R251, RZ, RZ, R147 ;  /* 0x000000fffffb7224 */ /* 0x000fe200078e0093 */
[----:B------:R2:W-:Y:S01]  /*85f0*/  STL.64 [R1+0xe20], R140 ;  /* 0x000e208c01007387 */ /* 0x0005e20000100a00 */
[----:B------:R-:W-:-:S03]  /*8600*/  IMAD.WIDE R144, R146, 0x4, R138 ;  /* 0x0000000492907825 */ /* 0x000fc600078e028a */
[----:B------:R3:W-:Y:S01]  /*8610*/  STL.64 [R1+0xe28], R142 ;  /* 0x000e288e01007387 */ /* 0x0007e20000100a00 */
[----:B------:R-:W-:-:S03]  /*8620*/  IMAD.WIDE R146, R146, 0x4, R136 ;  /* 0x0000000492927825 */ /* 0x000fc600078e0288 */
[----:B------:R1:W-:Y:S01]  /*8630*/  LDGSTS.E [R82+0x16c00], desc[UR16][R144.64], !P5 ;  /* 0x16c0000090527fae */ /* 0x0003e2000e9a1010 */
[----:B------:R-:W-:-:S03]  /*8640*/  VIADD R133, R0, 0xffffff9e ;  /* 0xffffff9e00857836 */ /* 0x000fc60000000000 */
[----:B------:R-:W-:Y:S01]  /*8650*/  LDGSTS.E [R82+0x16e00], desc[UR16][R146.64], !P5 ;  /* 0x16e0000092527fae */ /* 0x000fe2000e9a1010 */
[----:B--2---:R-:W-:Y:S01]  /*8660*/  IMAD.MOV.U32 R140, RZ, RZ, R152 ;  /* 0x000000ffff8c7224 */ /* 0x004fe200078e0098 */
[----:B------:R-:W-:Y:S01]  /*8670*/  ISETP.GE.U32.AND P5, PT, R133, 0x7fffff1f, PT ;  /* 0x7fffff1f8500780c */ /* 0x000fe20003fa6070 */
[----:B------:R-:W-:Y:S01]  /*8680*/  VIADD R133, R0, 0xffffff9d ;  /* 0xffffff9d00857836 */ /* 0x000fe20000000000 */
[----:B------:R-:W-:Y:S01]  /*8690*/  MOV R141, R153 ;  /* 0x00000099008d7202 */ /* 0x000fe20000000f00 */
[----:B---3--:R-:W-:Y:S01]  /*86a0*/  IMAD.MOV.U32 R142, RZ, RZ, R154 ;  /* 0x000000ffff8e7224 */ /* 0x008fe200078e009a */
[----:B------:R2:W-:Y:S01]  /*86b0*/  LDGSTS.E [R82+0x17000], desc[UR16][R148.64], !P6 ;  /* 0x1700000094527fae */ /* 0x0005e2000f1a1010 */
[----:B------:R-:W-:Y:S02]  /*86c0*/  IMAD R154, R2, 0x5d, RZ ;  /* 0x0000005d029a7824 */ /* 0x000fe400078e02ff */
[----:B------:R-:W-:Y:S01]  /*86d0*/  IMAD.MOV.U32 R143, RZ, RZ, R155 ;  /* 0x000000ffff8f7224 */ /* 0x000fe200078e009b */
[----:B------:R3:W-:Y:S01]  /*86e0*/  LDGSTS.E [R82+0x17200], desc[UR16][R150.64], !P6 ;  /* 0x1720000096527fae */ /* 0x0007e2000f1a1010 */
[----:B------:R-:W-:Y:S01]  /*86f0*/  IMAD.WIDE R152, R154, 0x4, R138 ;  /* 0x000000049a987825 */ /* 0x000fe200078e028a */
[----:B------:R-:W-:-:S02]  /*8700*/  ISETP.GE.U32.AND P6, PT, R133, 0x7fffff1e, PT ;  /* 0x7fffff1e8500780c */ /* 0x000fc40003fc6070 */
[----:B------:R1:W-:Y:S01]  /*8710*/  STL.64 [R1+0xe30], R144 ;  /* 0x000e309001007387 */ /* 0x0003e20000100a00 */
[----:B------:R-:W-:-:S03]  /*8720*/  IMAD.WIDE R154, R154, 0x4, R136 ;  /* 0x000000049a9a7825 */ /* 0x000fc600078e0288 */
[----:B------:R4:W-:Y:S01]  /*8730*/  LDGSTS.E [R82+0x17400], desc[UR16][R152.64], !P0 ;  /* 0x1740000098527fae */ /* 0x0009e2000c1a1010 */
[----:B------:R-:W-:-:S03]  /*8740*/  VIADD R133, R0, 0xffffff9c ;  /* 0xffffff9c00857836 */ /* 0x000fc60000000000 */
[----:B------:R-:W-:Y:S02]  /*8750*/  LDGSTS.E [R82+0x17600], desc[UR16][R154.64], !P0 ;  /* 0x176000009a527fae */ /* 0x000fe4000c1a1010 */
[----:B------:R-:W-:Y:S01]  /*8760*/  ISETP.GE.U32.AND P0, PT, R133, 0x7fffff1d, PT ;  /* 0x7fffff1d8500780c */ /* 0x000fe20003f06070 */
[----:B------:R-:W-:Y:S01]  /*8770*/  VIADD R133, R0, 0xffffff9b ;  /* 0xffffff9b00857836 */ /* 0x000fe20000000000 */
[----:B-1----:R-:W-:Y:S01]  /*8780*/  MOV R145, R157 ;  /* 0x0000009d00917202 */ /* 0x002fe20000000f00 */
[----:B------:R-:W-:Y:S01]  /*8790*/  IMAD.MOV.U32 R144, RZ, RZ, R156 ;  /* 0x000000ffff907224 */ /* 0x000fe200078e009c */
[----:B------:R-:W-:Y:S01]  /*87a0*/  STL.64 [R1+0xe48], R146 ;  /* 0x000e489201007387 */ /* 0x000fe20000100a00 */
[----:B------:R-:W-:-:S03]  /*87b0*/  IMAD.WIDE R156, R158, 0x4, R138 ;  /* 0x000000049e9c7825 */ /* 0x000fc600078e028a */
[----:B------:R2:W-:Y:S01]  /*87c0*/  STL.64 [R1+0xe50], R148 ;  /* 0x000e509401007387 */ /* 0x0005e20000100a00 */
[----:B------:R-:W-:-:S03]  /*87d0*/  IMAD.WIDE R158, R158, 0x4, R136 ;  /* 0x000000049e9e7825 */ /* 0x000fc600078e0288 */
[----:B------:R-:W-:Y:S04]  /*87e0*/  LDGSTS.E [R82+0x17800], desc[UR16][R156.64], !P1 ;  /* 0x178000009c527fae */ /* 0x000fe8000c9a1010 */
[----:B------:R-:W-:Y:S01]  /*87f0*/  LDGSTS.E [R82+0x17a00], desc[UR16][R158.64], !P1 ;  /* 0x17a000009e527fae */ /* 0x000fe2000c9a1010 */
[----:B------:R-:W-:Y:S02]  /*8800*/  ISETP.GE.U32.AND P1, PT, R133, 0x7fffff1c, PT ;  /* 0x7fffff1c8500780c */ /* 0x000fe40003f26070 */
[----:B------:R-:W-:Y:S01]  /*8810*/  IADD3 R133, PT, PT, R0, -0x66, RZ ;  /* 0xffffff9a00857810 */ /* 0x000fe20007ffe0ff */
[----:B------:R-:W-:Y:S01]  /*8820*/  LDGSTS.E [R82+0x17c00], desc[UR16][R160.64], !P2 ;  /* 0x17c00000a0527fae */ /* 0x000fe2000d1a1010 */
[----:B--2---:R-:W-:-:S03]  /*8830*/  IMAD.WIDE R148, R252, 0x4, R138 ;  /* 0x00000004fc947825 */ /* 0x004fc600078e028a */
[----:B------:R-:W-:Y:S01]  /*8840*/  LDGSTS.E [R82+0x17e00], desc[UR16][R162.64], !P2 ;  /* 0x17e00000a2527fae */ /* 0x000fe2000d1a1010 */
[----:B------:R-:W-:Y:S01]  /*8850*/  ISETP.GE.U32.AND P2, PT, R133, 0x7fffff1b, PT ;  /* 0x7fffff1b8500780c */ /* 0x000fe20003f46070 */
[C---:B------:R-:W-:Y:S02]  /*8860*/  VIADD R133, R0.reuse, 0xffffff99 ;  /* 0xffffff9900857836 */ /* 0x040fe40000000000 */
[----:B------:R-:W-:Y:S04]  /*8870*/  LDGSTS.E [R82+0x18000], desc[UR16][R164.64], !P4 ;  /* 0x18000000a4527fae */ /* 0x000fe8000e1a1010 */
[----:B------:R-:W-:Y:S01]  /*8880*/  LDGSTS.E [R82+0x18200], desc[UR16][R166.64], !P4 ;  /* 0x18200000a6527fae */ /* 0x000fe2000e1a1010 */
[----:B------:R-:W-:Y:S01]  /*8890*/  ISETP.GE.U32.AND P4, PT, R133, 0x7fffff1a, PT ;  /* 0x7fffff1a8500780c */ /* 0x000fe20003f86070 */
[----:B------:R-:W-:-:S02]  /*88a0*/  VIADD R133, R0, 0xffffff98 ;  /* 0xffffff9800857836 */ /* 0x000fc40000000000 */
[----:B------:R-:W-:Y:S04]  /*88b0*/  LDGSTS.E [R82+0x18400], desc[UR16][R168.64], !P5 ;  /* 0x18400000a8527fae */ /* 0x000fe8000e9a1010 */
[----:B------:R-:W-:Y:S01]  /*88c0*/  LDGSTS.E [R82+0x18600], desc[UR16][R170.64], !P5 ;  /* 0x18600000aa527fae */ /* 0x000fe2000e9a1010 */
[----:B------:R-:W-:Y:S01]  /*88d0*/  ISETP.GE.U32.AND P5, PT, R133, 0x7fffff19, PT ;  /* 0x7fffff198500780c */ /* 0x000fe20003fa6070 */
[----:B------:R-:W-:Y:S02]  /*88e0*/  VIADD R133, R0, 0xffffff97 ;  /* 0xffffff9700857836 */ /* 0x000fe40000000000 */
[----:B------:R-:W-:Y:S04]  /*88f0*/  LDGSTS.E [R82+0x18800], desc[UR16][R172.64], !P6 ;  /* 0x18800000ac527fae */ /* 0x000fe8000f1a1010 */
[----:B------:R-:W-:Y:S01]  /*8900*/  LDGSTS.E [R82+0x18a00], desc[UR16][R174.64], !P6 ;  /* 0x18a00000ae527fae */ /* 0x000fe2000f1a1010 */
[----:B------:R-:W-:-:S02]  /*8910*/  ISETP.GE.U32.AND P6, PT, R133, 0x7fffff18, PT ;  /* 0x7fffff188500780c */ /* 0x000fc40003fc6070 */
[C---:B------:R-:W-:Y:S01]  /*8920*/  IADD3 R133, PT, PT, R0.reuse, -0x6a, RZ ;  /* 0xffffff9600857810 */ /* 0x040fe20007ffe0ff */
[----:B------:R-:W-:Y:S04]  /*8930*/  LDGSTS.E [R82+0x18c00], desc[UR16][R176.64], !P0 ;  /* 0x18c00000b0527fae */ /* 0x000fe8000c1a1010 */
        /* <DEDUP_REMOVED lines=61> */
[----:B------:R-:W-:Y:S01]  /*8d10*/  ISETP.GE.U32.AND P4, PT, R133, 0x7fffff08, PT ;  /* 0x7fffff088500780c */ /* 0x000fe20003f86070 */
[----:B------:R-:W-:-:S02]  /*8d20*/  IMAD R133, R2, 0x74, RZ ;  /* 0x0000007402857824 */ /* 0x000fc400078e02ff */
[----:B------:R-:W-:Y:S02]  /*8d30*/  LDGSTS.E [R82+0x1cc00], desc[UR16][R240.64], !P5 ;  /* 0x1cc00000f0527fae */ /* 0x000fe4000e9a1010 */
[C---:B------:R-:W-:Y:S02]  /*8d40*/  IMAD.WIDE R244, R133.reuse, 0x4, R138 ;  /* 0x0000000485f47825 */ /* 0x040fe400078e028a */
[----:B------:R-:W-:Y:S01]  /*8d50*/  LDGSTS.E [R82+0x1ce00], desc[UR16][R242.64], !P5 ;  /* 0x1ce00000f2527fae */ /* 0x000fe2000e9a1010 */
[----:B------:R-:W-:Y:S01]  /*8d60*/  ISETP.GE.U32.AND P5, PT, R246, 0x7fffff07, PT ;  /* 0x7fffff07f600780c */ /* 0x000fe20003fa6070 */
[----:B------:R-:W-:Y:S02]  /*8d70*/  IMAD.WIDE R146, R133, 0x4, R136 ;  /* 0x0000000485927825 */ /* 0x000fe400078e0288 */
[----:B------:R-:W-:Y:S02]  /*8d80*/  LDGSTS.E [R82+0x1d000], desc[UR16][R244.64], !P6 ;  /* 0x1d000000f4527fae */ /* 0x000fe4000f1a1010 */
[----:B------:R-:W-:-:S02]  /*8d90*/  VIADD R246, R0, 0xffffff85 ;  /* 0xffffff8500f67836 */ /* 0x000fc40000000000 */
[----:B------:R-:W-:Y:S01]  /*8da0*/  IMAD R133, R2, 0x75, RZ ;  /* 0x0000007502857824 */ /* 0x000fe200078e02ff */
[----:B------:R1:W-:Y:S02]  /*8db0*/  LDGSTS.E [R82+0x1d200], desc[UR16][R146.64], !P6 ;  /* 0x1d20000092527fae */ /* 0x0003e4000f1a1010 */
[----:B------:R-:W-:Y:S01]  /*8dc0*/  ISETP.GE.U32.AND P6, PT, R246, 0x7fffff06, PT ;  /* 0x7fffff06f600780c */ /* 0x000fe20003fc6070 */
[C---:B------:R-:W-:Y:S01]  /*8dd0*/  IMAD.WIDE R246, R133.reuse, 0x4, R138 ;  /* 0x0000000485f67825 */ /* 0x040fe200078e028a */
[----:B------:R3:W-:Y:S04]  /*8de0*/  STL.64 [R1+0xe58], R150 ;  /* 0x000e589601007387 */ /* 0x0007e80000100a00 */
[----:B------:R4:W-:Y:S04]  /*8df0*/  STL.64 [R1+0xe60], R152 ;  /* 0x000e609801007387 */ /* 0x0009e80000100a00 */
[----:B------:R-:W-:Y:S01]  /*8e00*/  STL.64 [R1+0xe68], R154 ;  /* 0x000e689a01007387 */ /* 0x000fe20000100a00 */
[----:B---3--:R-:W-:-:S03]  /*8e10*/  IMAD.WIDE R150, R133, 0x4, R136 ;  /* 0x0000000485967825 */ /* 0x008fc600078e0288 */
[----:B------:R-:W-:Y:S01]  /*8e20*/  STL.64 [R1+0xe70], R156 ;  /* 0x000e709c01007387 */ /* 0x000fe20000100a00 */
[----:B------:R-:W-:-:S03]  /*8e30*/  VIADD R133, R0, 0xffffff84 ;  /* 0xffffff8400857836 */ /* 0x000fc60000000000 */
[----:B------:R-:W-:Y:S04]  /*8e40*/  STL.64 [R1+0xe78], R158 ;  /* 0x000e789e01007387 */ /* 0x000fe80000100a00 */
[----:B------:R-:W-:Y:S04]  /*8e50*/  LDGSTS.E [R82+0x1d400], desc[UR16][R246.64], !P0 ;  /* 0x1d400000f6527fae */ /* 0x000fe8000c1a1010 */
[----:B------:R1:W-:Y:S04]  /*8e60*/  STL.64 [R1+0x598], R146 ;  /* 0x0005989201007387 */ /* 0x0003e80000100a00 */
[----:B------:R2:W-:Y:S01]  /*8e70*/  LDGSTS.E [R82+0x1d600], desc[UR16][R150.64], !P0 ;  /* 0x1d60000096527fae */ /* 0x0005e2000c1a1010 */
[----:B------:R-:W-:Y:S01]  /*8e80*/  ISETP.GE.U32.AND P0, PT, R133, 0x7fffff05, PT ;  /* 0x7fffff058500780c */ /* 0x000fe20003f06070 */
[----:B------:R-:W-:-:S02]  /*8e90*/  IMAD R133, R2, 0x77, RZ ;  /* 0x0000007702857824 */ /* 0x000fc400078e02ff */
[----:B------:R3:W-:Y:S02]  /*8ea0*/  LDGSTS.E [R82+0x1d800], desc[UR16][R148.64], !P1 ;  /* 0x1d80000094527fae */ /* 0x0007e4000c9a1010 */
[----:B----4-:R-:W-:Y:S02]  /*8eb0*/  IMAD.WIDE R152, R133, 0x4, R138 ;  /* 0x0000000485987825 */ /* 0x010fe400078e028a */
[----:B------:R2:W-:Y:S02]  /*8ec0*/  STL.64 [R1+0x5a8], R150 ;  /* 0x0005a89601007387 */ /* 0x0005e40000100a00 */
[----:B-1----:R-:W-:Y:S02]  /*8ed0*/  IMAD.WIDE R146, R252, 0x4, R136 ;  /* 0x00000004fc927825 */ /* 0x002fe400078e0288 */
[----:B------:R3:W-:Y:S02]  /*8ee0*/  STL.64 [R1+0x5a0], R148 ;  /* 0x0005a09401007387 */ /* 0x0007e40000100a00 */
[----:B------:R-:W-:-:S02]  /*8ef0*/  VIADD R252, R0, 0xffffff83 ;  /* 0xffffff8300fc7836 */ /* 0x000fc40000000000 */
[----:B------:R1:W-:Y:S03]  /*8f00*/  LDGSTS.E [R82+0x1da00], desc[UR16][R146.64], !P1 ;  /* 0x1da0000092527fae */ /* 0x0003e6000c9a1010 */
[----:B------:R-:W-:Y:S01]  /*8f10*/  ISETP.GE.U32.AND P1, PT, R252, 0x7fffff04, PT ;  /* 0x7fffff04fc00780c */ /* 0x000fe20003f26070 */
[----:B--2---:R-:W-:Y:S01]  /*8f20*/  IMAD.WIDE R150, R133, 0x4, R136 ;  /* 0x0000000485967825 */ /* 0x004fe200078e0288 */
[----:B------:R-:W-:Y:S01]  /*8f30*/  IADD3 R133, PT, PT, R0, -0x7e, RZ ;  /* 0xffffff8200857810 */ /* 0x000fe20007ffe0ff */
[----:B------:R-:W-:Y:S02]  /*8f40*/  LDGSTS.E [R82+0x1dc00], desc[UR16][R152.64], !P2 ;  /* 0x1dc0000098527fae */ /* 0x000fe4000d1a1010 */
[----:B------:R-:W-:Y:S02]  /*8f50*/  IMAD R252, R2, 0x78, RZ ;  /* 0x0000007802fc7824 */ /* 0x000fe400078e02ff */
[----:B------:R2:W-:Y:S01]  /*8f60*/  LDGSTS.E [R82+0x1de00], desc[UR16][R150.64], !P2 ;  /* 0x1de0000096527fae */ /* 0x0005e2000d1a1010 */
[----:B------:R-:W-:Y:S01]  /*8f70*/  ISETP.GE.U32.AND P2, PT, R133, 0x7fffff03, PT ;  /* 0x7fffff038500780c */ /* 0x000fe20003f46070 */
[----:B---3--:R-:W-:-:S02]  /*8f80*/  IMAD.WIDE R148, R252, 0x4, R138 ;  /* 0x00000004fc947825 */ /* 0x008fc400078e028a */
[----:B------:R1:W-:Y:S02]  /*8f90*/  STL.64 [R1+0x5b8], R146 ;  /* 0x0005b89201007387 */ /* 0x0003e40000100a00 */
[----:B------:R-:W-:Y:S02]  /*8fa0*/  IMAD R133, R2, 0x79, RZ ;  /* 0x0000007902857824 */ /* 0x000fe400078e02ff */
[----:B------:R-:W-:Y:S04]  /*8fb0*/  STL.64 [R1+0x5b0], R152 ;  /* 0x0005b09801007387 */ /* 0x000fe80000100a00 */
[----:B------:R2:W-:Y:S01]  /*8fc0*/  STL.64 [R1+0x5c8], R150 ;  /* 0x0005c89601007387 */ /* 0x0005e20000100a00 */
[----:B-1----:R-:W-:-:S03]  /*8fd0*/  IMAD.WIDE R146, R252, 0x4, R136 ;  /* 0x00000004fc927825 */ /* 0x002fc600078e0288 */
[----:B------:R1:W-:Y:S01]  /*8fe0*/  STL.64 [R1+0x5c0], R148 ;  /* 0x0005c09401007387 */ /* 0x0003e20000100a00 */
[----:B------:R-:W-:-:S03]  /*8ff0*/  VIADD R252, R0, 0xffffff81 ;  /* 0xffffff8100fc7836 */ /* 0x000fc60000000000 */
[----:B------:R1:W-:Y:S01]  /*9000*/  LDGSTS.E [R82+0x1e000], desc[UR16][R148.64], !P4 ;  /* 0x1e00000094527fae */ /* 0x0003e2000e1a1010 */
[----:B--2---:R-:W-:-:S03]  /*9010*/  IMAD.WIDE R150, R133, 0x4, R138 ;  /* 0x0000000485967825 */ /* 0x004fc600078e028a */
[----:B------:R2:W-:Y:S01]  /*9020*/  LDGSTS.E [R82+0x1e200], desc[UR16][R146.64], !P4 ;  /* 0x1e20000092527fae */ /* 0x0005e2000e1a1010 */
[----:B------:R-:W-:Y:S01]  /*9030*/  ISETP.GE.U32.AND P4, PT, R252, 0x7fffff02, PT ;  /* 0x7fffff02fc00780c */ /* 0x000fe20003f86070 */
[----:B------:R-:W-:Y:S02]  /*9040*/  IMAD R252, R2, 0x7b, RZ ;  /* 0x0000007b02fc7824 */ /* 0x000fe400078e02ff */
[----:B------:R2:W-:Y:S02]  /*9050*/  STL.64 [R1+0x5d8], R146 ;  /* 0x0005d89201007387 */ /* 0x0005e40000100a00 */
[----:B------:R-:W-:Y:S02]  /*9060*/  IMAD.WIDE R152, R252, 0x4, R138 ;  /* 0x00000004fc987825 */ /* 0x000fe400078e028a */
[----:B------:R3:W-:Y:S02]  /*9070*/  STL.64 [R1+0x5d0], R150 ;  /* 0x0005d09601007387 */ /* 0x0007e40000100a00 */
[----:B-1----:R-:W-:-:S02]  /*9080*/  IMAD.WIDE R148, R133, 0x4, R136 ;  /* 0x0000000485947825 */ /* 0x002fc400078e0288 */
[----:B------:R3:W-:Y:S02]  /*9090*/  LDGSTS.E [R82+0x1e400], desc[UR16][R150.64], !P5 ;  /* 0x1e40000096527fae */ /* 0x0007e4000e9a1010 */
[----:B------:R-:W-:Y:S02]  /*90a0*/  IMAD R133, R2, 0x7a, RZ ;  /* 0x0000007a02857824 */ /* 0x000fe400078e02ff */
[----:B------:R1:W-:Y:S01]  /*90b0*/  STL.64 [R1+0x5e0], R148 ;  /* 0x0005e09401007387 */ /* 0x0003e20000100a00 */
[----:B--2---:R-:W-:Y:S01]  /*90c0*/  VIADD R147, R0, 0xffffff80 ;  /* 0xffffff8000937836 */ /* 0x004fe20000000000 */
[----:B------:R-:W2:Y:S01]  /*90d0*/  LDC R146, c[0x0][0x3a0] ;  /* 0x0000e800ff927b82 */ /* 0x000ea20000000800 */
[----:B------:R-:W-:Y:S01]  /*90e0*/  IMAD.WIDE R156, R133, 0x4, R138 ;  /* 0x00000004859c7825 */ /* 0x000fe200078e028a */
[----:B------:R1:W-:Y:S01]  /*90f0*/  LDGSTS.E [R82+0x1e600], desc[UR16][R148.64], !P5 ;  /* 0x1e60000094527fae */ /* 0x0003e2000e9a1010 */
[----:B------:R-:W-:Y:S02]  /*9100*/  ISETP.GE.AND P5, PT, R83, R0, PT ;  /* 0x000000005300720c */ /* 0x000fe40003fa6270 */
[--C-:B------:R-:W-:Y:S01]  /*9110*/  IMAD.WIDE R154, R133, 0x4, R136.reuse ;  /* 0x00000004859a7825 */ /* 0x100fe200078e0288 */
[----:B------:R4:W-:Y:S03]  /*9120*/  LDGSTS.E [R82+0x1e800], desc[UR16][R156.64], !P6 ;  /* 0x1e8000009c527fae */ /* 0x0009e6000f1a1010 */
[----:B---3--:R-:W-:Y:S01]  /*9130*/  IMAD.WIDE R150, R252, 0x4, R136 ;  /* 0x00000004fc967825 */ /* 0x008fe200078e0288 */
[----:B------:R-:W-:Y:S03]  /*9140*/  LDGSTS.E [R82+0x1ea00], desc[UR16][R154.64], !P6 ;  /* 0x1ea000009a527fae */ /* 0x000fe6000f1a1010 */
[----:B------:R-:W-:Y:S01]  /*9150*/  IMAD R252, R2, 0x7c, RZ ;  /* 0x0000007c02fc7824 */ /* 0x000fe200078e02ff */
[----:B------:R3:W-:Y:S01]  /*9160*/  LDGSTS.E [R82+0x1ec00], desc[UR16][R152.64], !P0 ;  /* 0x1ec0000098527fae */ /* 0x0007e2000c1a1010 */
[----:B-1----:R-:W-:-:S03]  /*9170*/  VIADD R148, R0, 0x7f ;  /* 0x0000007f00947836 */ /* 0x002fc60000000000 */
[----:B------:R1:W-:Y:S01]  /*9180*/  LDGSTS.E [R82+0x1ee00], desc[UR16][R150.64], !P0 ;  /* 0x1ee0000096527fae */ /* 0x0003e2000c1a1010 */
[----:B------:R-:W-:Y:S02]  /*9190*/  ISETP.GE.AND P0, PT, R83, R147, PT ;  /* 0x000000935300720c */ /* 0x000fe40003f06270 */
[C---:B------:R-:W-:Y:S01]  /*91a0*/  ISETP.GT.AND P6, PT, R148.reuse, 0x7f, PT ;  /* 0x0000007f9400780c */ /* 0x040fe20003fc4270 */
[----:B------:R4:W-:Y:S01]  /*91b0*/  STL.64 [R1+0x5e8], R156 ;  /* 0x0005e89c01007387 */ /* 0x0009e20000100a00 */
[----:B------:R-:W-:Y:S01]  /*91c0*/  SEL R0, RZ, 0x4, P0 ;  /* 0x00000004ff007807 */ /* 0x000fe20000000000 */
[----:B------:R-:W2:Y:S01]  /*91d0*/  LDC R83, c[0x0][0x3a0] ;  /* 0x0000e800ff537b82 */ /* 0x000ea20000000800 */
[----:B------:R-:W-:Y:S01]  /*91e0*/  SEL R133, RZ, 0x4, !P6 ;  /* 0x00000004ff857807 */ /* 0x000fe20007000000 */
[----:B------:R-:W-:Y:S01]  /*91f0*/  STL.64 [R1+0x5f8], R154 ;  /* 0x0005f89a01007387 */ /* 0x000fe20000100a00 */
[----:B------:R-:W-:Y:S01]  /*9200*/  ISETP.GT.AND P0, PT, R148, 0xff, PT ;  /* 0x000000ff9400780c */ /* 0x000fe20003f04270 */
[----:B------:R-:W-:Y:S01]  /*9210*/  IMAD.WIDE R148, R252, 0x4, R136 ;  /* 0x00000004fc947825 */ /* 0x000fe200078e0288 */
[----:B------:R-:W-:Y:S01]  /*9220*/  SEL R133, R133, RZ, !P5 ;  /* 0x000000ff85857207 */ /* 0x000fe20006800000 */
[----:B------:R3:W-:Y:S01]  /*9230*/  STL.64 [R1+0x5f0], R152 ;  /* 0x0005f09801007387 */ /* 0x0007e20000100a00 */
[----:B------:R-:W-:-:S02]  /*9240*/  SEL R0, R0, RZ, P0 ;  /* 0x000000ff00007207 */ /* 0x000fc40000000000 */
[----:B------:R-:W-:Y:S01]  /*9250*/  ISETP.GE.U32.AND P5, PT, R147, 0x7fffff01, PT ;  /* 0x7fffff019300780c */ /* 0x000fe20003fa6070 */
[----:B------:R1:W-:Y:S01]  /*9260*/  STL.64 [R1+0x600], R150 ;  /* 0x0006009601007387 */ /* 0x0003e20000100a00 */
[----:B------:R-:W-:Y:S01]  /*9270*/  ISETP.NE.U32.AND P0, PT, R0, RZ, PT ;  /* 0x000000ff0000720c */ /* 0x000fe20003f05070 */
[----:B------:R-:W-:Y:S01]  /*9280*/  IMAD R0, R2, 0x7e, RZ ;  /* 0x0000007e02007824 */ /* 0x000fe200078e02ff */
[----:B----4-:R-:W4:Y:S01]  /*9290*/  LDC R156, c[0x0][0x3a0] ;  /* 0x0000e800ff9c7b82 */ /* 0x010f220000000800 */
[----:B---3--:R-:W-:-:S07]  /*92a0*/  IMAD.WIDE R152, R252, 0x4, R138 ;  /* 0x00000004fc987825 */ /* 0x008fce00078e028a */
[----:B-1----:R-:W1:Y:S01]  /*92b0*/  LDC R150, c[0x0][0x3a0] ;  /* 0x0000e800ff967b82 */ /* 0x002e620000000800 */
[----:B------:R3:W-:Y:S04]  /*92c0*/  LDGSTS.E [R82+0x1f000], desc[UR16][R152.64], !P1 ;  /* 0x1f00000098527fae */ /* 0x0007e8000c9a1010 */
[----:B------:R2:W-:Y:S01]  /*92d0*/  LDGSTS.E [R82+0x1f200], desc[UR16][R148.64], !P1 ;  /* 0x1f20000094527fae */ /* 0x0005e2000c9a1010 */
[----:B------:R-:W-:Y:S01]  /*92e0*/  ISETP.NE.U32.AND P1, PT, R133, RZ, PT ;  /* 0x000000ff8500720c */ /* 0x000fe20003f25070 */
[----:B------:R-:W-:Y:S02]  /*92f0*/  IMAD R133, R2, 0x7d, RZ ;  /* 0x0000007d02857824 */ /* 0x000fe400078e02ff */
[----:B------:R3:W-:Y:S02]  /*9300*/  STL.64 [R1+0x660], R152 ;  /* 0x0006609801007387 */ /* 0x0007e40000100a00 */
[----:B------:R-:W-:-:S02]  /*9310*/  IMAD.WIDE R154, R133, 0x4, R138 ;  /* 0x00000004859a7825 */ /* 0x000fc400078e028a */
[----:B------:R2:W-:Y:S04]  /*9320*/  STL.64 [R1+0x6d0], R148 ;  /* 0x0006d09401007387 */ /* 0x0005e80000100a00 */
[----:B------:R-:W-:Y:S01]  /*9330*/  LDGSTS.E [R82+0x1f400], desc[UR16][R154.64], !P2 ;  /* 0x1f4000009a527fae */ /* 0x000fe2000d1a1010 */
[----:B---3--:R-:W-:Y:S01]  /*9340*/  IMAD.WIDE R152, R133, 0x4, R136 ;  /* 0x0000000485987825 */ /* 0x008fe200078e0288 */
[----:B--2---:R-:W-:Y:S02]  /*9350*/  IADD3 R133, PT, PT, R146, -0x81, RZ ;  /* 0xffffff7f92857810 */ /* 0x004fe40007ffe0ff */
[----:B------:R-:W-:Y:S01]  /*9360*/  STL.64 [R1+0x678], R154 ;  /* 0x0006789a01007387 */ /* 0x000fe20000100a00 */
[----:B------:R-:W-:-:S03]  /*9370*/  IMAD.WIDE R148, R0, 0x4, R138 ;  /* 0x0000000400947825 */ /* 0x000fc600078e028a */
[----:B------:R2:W-:Y:S01]  /*9380*/  LDGSTS.E [R82+0x1f600], desc[UR16][R152.64], !P2 ;  /* 0x1f60000098527fae */ /* 0x0005e2000d1a1010 */
[----:B------:R-:W-:Y:S01]  /*9390*/  ISETP.GE.U32.AND P2, PT, R133, 0x7fffff00, PT ;  /* 0x7fffff008500780c */ /* 0x000fe20003f46070 */
[----:B------:R-:W-:Y:S02]  /*93a0*/  VIADD R133, R132, 0xffffff7e ;  /* 0xffffff7e84857836 */ /* 0x000fe40000000000 */
[----:B------:R-:W3:Y:S01]  /*93b0*/  S2R R132, SR_TID.X ;  /* 0x0000000000847919 */ /* 0x000ee20000002100 */
[----:B------:R-:W-:Y:S01]  /*93c0*/  IMAD.WIDE R146, R0, 0x4, R136 ;  /* 0x0000000400927825 */ /* 0x000fe200078e0288 */
[----:B------:R2:W-:Y:S03]  /*93d0*/  STL.64 [R1+0x6e8], R152 ;  /* 0x0006e89801007387 */ /* 0x0005e60000100a00 */
[----:B------:R-:W-:Y:S01]  /*93e0*/  IMAD R0, R2, 0x7f, RZ ;  /* 0x0000007f02007824 */ /* 0x000fe200078e02ff */
[----:B------:R1:W-:Y:S04]  /*93f0*/  STL.64 [R1+0x690], R148 ;  /* 0x0006909401007387 */ /* 0x0003e80000100a00 */
[----:B------:R4:W-:Y:S04]  /*9400*/  LDGSTS.E [R82+0x1f800], desc[UR16][R148.64], !P4 ;  /* 0x1f80000094527fae */ /* 0x0009e8000e1a1010 */
[----:B------:R3:W-:Y:S01]  /*9410*/  STL.64 [R1+0x700], R146 ;  /* 0x0007009201007387 */ /* 0x0007e20000100a00 */
[----:B--2---:R-:W2:Y:S03]  /*9420*/  LDC R152, c[0x0][0x3a0] ;  /* 0x0000e800ff987b82 */ /* 0x004ea60000000800 */
[----:B------:R3:W-:Y:S01]  /*9430*/  LDGSTS.E [R82+0x1fa00], desc[UR16][R146.64], !P4 ;  /* 0x1fa0000092527fae */ /* 0x0007e2000e1a1010 */
[----:B------:R-:W-:Y:S01]  /*9440*/  ISETP.GE.U32.AND P4, PT, R133, 0x7ffffeff, PT ;  /* 0x7ffffeff8500780c */ /* 0x000fe20003f86070 */
[----:B-1----:R-:W-:-:S02]  /*9450*/  VIADD R133, R150, 0xffffff7d ;  /* 0xffffff7d96857836 */ /* 0x002fc40000000000 */
[----:B----4-:R-:W-:-:S05]  /*9460*/  IMAD.WIDE R148, R0, 0x4, R138 ;  /* 0x0000000400947825 */ /* 0x010fca00078e028a */
[----:B------:R1:W-:Y:S01]  /*9470*/  STL.64 [R1+0x6a8], R148 ;  /* 0x0006a89401007387 */ /* 0x0003e20000100a00 */
[C---:B---3--:R-:W-:Y:S01]  /*9480*/  IMAD.SHL.U32 R252, R132.reuse, 0x4, RZ ;  /* 0x0000000484fc7824 */ /* 0x048fe200078e00ff */
[----:B------:R-:W-:Y:S01]  /*9490*/  LOP3.LUT R132, R132, 0x60, RZ, 0xc0, !PT ;  /* 0x0000006084847812 */ /* 0x000fe200078ec0ff */
[----:B------:R-:W-:Y:S01]  /*94a0*/  IMAD.WIDE R146, R0, 0x4, R136 ;  /* 0x0000000400927825 */ /* 0x000fe200078e0288 */
[----:B------:R1:W-:Y:S02]  /*94b0*/  LDGSTS.E [R82+0x1fc00], desc[UR16][R148.64], !P5 ;  /* 0x1fc0000094527fae */ /* 0x0003e4000e9a1010 */
[----:B------:R-:W-:Y:S02]  /*94c0*/  LOP3.LUT R0, R252, 0x7c, RZ, 0xc0, !PT ;  /* 0x0000007cfc007812 */ /* 0x000fe400078ec0ff */
[----:B------:R3:W-:Y:S02]  /*94d0*/  STL.64 [R1+0x718], R146 ;  /* 0x0007189201007387 */ /* 0x0007e40000100a00 */
[----:B------:R-:W-:Y:S01]  /*94e0*/  LEA R154, R132, R0, 0x8 ;  /* 0x00000000849a7211 */ /* 0x000fe200078e40ff */
[----:B------:R-:W-:Y:S01]  /*94f0*/  VIADD R0, R83, 0xffffff7c ;  /* 0xffffff7c53007836 */ /* 0x000fe20000000000 */
[----:B------:R3:W-:Y:S01]  /*9500*/  LDGSTS.E [R82+0x1fe00], desc[UR16][R146.64], !P5 ;  /* 0x1fe0000092527fae */ /* 0x0007e2000e9a1010 */
[----:B------:R-:W-:-:S02]  /*9510*/  ISETP.GE.U32.AND P5, PT, R133, 0x7ffffefe, PT ;  /* 0x7ffffefe8500780c */ /* 0x000fc40003fa6070 */
[C---:B------:R-:W-:Y:S01]  /*9520*/  LOP3.LUT R150, R154.reuse, 0x10, RZ, 0x3c, !PT ;  /* 0x000000109a967812 */ /* 0x040fe200078e3cff */
[----:B-1----:R-:W-:Y:S01]  /*9530*/  IMAD.MOV.U32 R149, RZ, RZ, R141 ;  /* 0x000000ffff957224 */ /* 0x002fe200078e008d */
[C---:B------:R-:W-:Y:S01]  /*9540*/  LOP3.LUT R141, R154.reuse, 0x30, RZ, 0x3c, !PT ;  /* 0x000000309a8d7812 */ /* 0x040fe200078e3cff */
[C---:B------:R-:W-:Y:S01]  /*9550*/  VIADD R151, R154.reuse, UR7 ;  /* 0x000000079a977c36 */ /* 0x040fe20008000000 */
[----:B------:R-:W-:Y:S01]  /*9560*/  LOP3.LUT R132, R154, 0x40, RZ, 0x3c, !PT ;  /* 0x000000409a847812 */ /* 0x000fe200078e3cff */
[----:B------:R-:W-:Y:S01]  /*9570*/  VIADD R150, R150, UR7 ;  /* 0x0000000796967c36 */ /* 0x000fe20008000000 */
[C---:B------:R-:W-:Y:S01]  /*9580*/  LOP3.LUT R83, R154.reuse, 0x50, RZ, 0x3c, !PT ;  /* 0x000000509a537812 */ /* 0x040fe200078e3cff */
[----:B------:R-:W-:Y:S01]  /*9590*/  VIADD R141, R141, UR7 ;  /* 0x000000078d8d7c36 */ /* 0x000fe20008000000 */
[----:B------:R-:W-:Y:S01]  /*95a0*/  STL [R1+0x154], R151 ;  /* 0x0001549701007387 */ /* 0x000fe20000100800 */
[----:B---3--:R-:W-:Y:S01]  /*95b0*/  IMAD.MOV.U32 R147, RZ, RZ, R145 ;  /* 0x000000ffff937224 */ /* 0x008fe200078e0091 */
[----:B------:R-:W-:Y:S01]  /*95c0*/  LOP3.LUT R145, R154, 0x20, RZ, 0x3c, !PT ;  /* 0x000000209a917812 */ /* 0x000fe200078e3cff */
[----:B------:R-:W-:Y:S01]  /*95d0*/  VIADD R132, R132, UR7 ;  /* 0x0000000784847c36 */ /* 0x000fe20008000000 */
[----:B------:R-:W-:Y:S01]  /*95e0*/  STL [R1+0x150], R150 ;  /* 0x0001509601007387 */ /* 0x000fe20000100800 */
[----:B------:R-:W-:Y:S01]  /*95f0*/  IMAD.MOV.U32 R148, RZ, RZ, R140 ;  /* 0x000000ffff947224 */ /* 0x000fe200078e008c */
[----:B------:R-:W-:Y:S01]  /*9600*/  IADD3 R145, PT, PT, R145, UR7, RZ ;  /* 0x0000000791917c10 */ /* 0x000fe2000fffe0ff */
[----:B------:R-:W-:Y:S01]  /*9610*/  VIADD R83, R83, UR7 ;  /* 0x0000000753537c36 */ /* 0x000fe20008000000 */
[C---:B------:R-:W-:Y:S01]  /*9620*/  LOP3.LUT R153, R154.reuse, 0x60, RZ, 0x3c, !PT ;  /* 0x000000609a997812 */ /* 0x040fe200078e3cff */
[----:B------:R-:W-:Y:S01]  /*9630*/  IMAD.MOV.U32 R155, RZ, RZ, R149 ;  /* 0x000000ffff9b7224 */ /* 0x000fe200078e0095 */
[----:B------:R-:W-:Y:S01]  /*9640*/  LOP3.LUT R133, R154, 0x70, RZ, 0x3c, !PT ;  /* 0x000000709a857812 */ /* 0x000fe200078e3cff */
[----:B------:R-:W-:Y:S01]  /*9650*/  STL [R1+0x14c], R145 ;  /* 0x00014c9101007387 */ /* 0x000fe20000100800 */
[----:B------:R-:W-:Y:S01]  /*9660*/  IMAD.MOV.U32 R154, RZ, RZ, R148 ;  /* 0x000000ffff9a7224 */ /* 0x000fe200078e0094 */
[----:B------:R-:W-:Y:S01]  /*9670*/  MOV R148, R142 ;  /* 0x0000008e00947202 */ /* 0x000fe20000000f00 */
[----:B------:R-:W-:Y:S01]  /*9680*/  IMAD.MOV.U32 R149, RZ, RZ, R143 ;  /* 0x000000ffff957224 */ /* 0x000fe200078e008f */
[----:B------:R1:W-:Y:S01]  /*9690*/  STL [R1+0x148], R141 ;  /* 0x0001488d01007387 */ /* 0x0003e20000100800 */
[----:B------:R-:W-:Y:S01]  /*96a0*/  IADD3 R252, PT, PT, R153, UR7, RZ ;  /* 0x0000000799fc7c10 */ /* 0x000fe2000fffe0ff */
[----:B------:R-:W-:Y:S01]  /*96b0*/  VIADD R133, R133, UR7 ;  /* 0x0000000785857c36 */ /* 0x000fe20008000000 */
[----:B------:R-:W-:Y:S01]  /*96c0*/  MOV R146, R144 ;  /* 0x0000009000927202 */ /* 0x000fe20000000f00 */
[----:B------:R-:W-:Y:S01]  /*96d0*/  STL [R1+0x144], R132 ;  /* 0x0001448401007387 */ /* 0x000fe20000100800 */
[----:B------:R-:W3:Y:S03]  /*96e0*/  LDC R144, c[0x0][0x3a0] ;  /* 0x0000e800ff907b82 */ /* 0x000ee60000000800 */
[----:B------:R-:W-:Y:S04]  /*96f0*/  STL [R1+0x140], R83 ;  /* 0x0001405301007387 */ /* 0x000fe80000100800 */
[----:B------:R-:W4:Y:S01]  /*9700*/  LDL.LU.64 R142, [R1+0x568] ;  /* 0x00056800018e7983 */ /* 0x000f220000300a00 */
[----:B------:R-:W-:Y:S01]  /*9710*/  IMAD.SHL.U32 R2, R2, 0x80, RZ ;  /* 0x0000008002027824 */ /* 0x000fe200078e00ff */
[----:B------:R-:W1:Y:S02]  /*9720*/  LDC R140, c[0x0][0x3a0] ;  /* 0x0000e800ff8c7b82 */ /* 0x000e640000000800 */
[----:B------:R-:W0:Y:S04]  /*9730*/  LDGDEPBAR ;  /* 0x00000000000079af */ /* 0x000e280000000000 */
[----:B------:R-:W-:Y:S02]  /*9740*/  LDGSTS.E [R151+0x40000], desc[UR16][R54.64], P1 ;  /* 0x4000000036977fae */ /* 0x000fe400089a1010 */
[----:B------:R-:W1:Y:S02]  /*9750*/  LDC R153, c[0x0][0x3a0] ;  /* 0x0000e800ff997b82 */ /* 0x000e640000000800 */
[----:B------:R-:W-:Y:S04]  /*9760*/  LDGSTS.E [R151+0x40400], desc[UR16][R62.64], P1 ;  /* 0x404000003e977fae */ /* 0x000fe800089a1010 */
        /* <DEDUP_REMOVED lines=29> */
[----:B------:R1:W-:Y:S04]  /*9940*/  LDGSTS.E [R141+0x41d80], desc[UR16][R124.64], P1 ;  /* 0x41d800007c8d7fae */ /* 0x0003e800089a1010 */
[----:B------:R-:W-:Y:S04]  /*9950*/  LDGSTS.E [R132+0x40200], desc[UR16][R126.64], P1 ;  /* 0x402000007e847fae */ /* 0x000fe800089a1010 */
[----:B------:R-:W-:Y:S04]  /*9960*/  LDGSTS.E [R132+0x40600], desc[UR16][R128.64], P1 ;  /* 0x4060000080847fae */ /* 0x000fe800089a1010 */
[----:B------:R-:W-:Y:S01]  /*9970*/  LDGSTS.E [R132+0x40a00], desc[UR16][R130.64], P1 ;  /* 0x40a0000082847fae */ /* 0x000fe200089a1010 */
[----:B------:R-:W-:Y:S01]  /*9980*/  IMAD.WIDE R158, R2, 0x4, R148 ;  /* 0x00000004029e7825 */ /* 0x000fe200078e0294 */
[----:B-1----:R-:W1:Y:S02]  /*9990*/  LDC R141, c[0x0][0x3a0] ;  /* 0x0000e800ff8d7b82 */ /* 0x002e640000000800 */
        /* <DEDUP_REMOVED lines=29> */
[----:B------:R-:W0:Y:S01]  /*9b70*/  LDGDEPBAR ;  /* 0x00000000000079af */ /* 0x000e220000000000 */
[----:B------:R-:W-:Y:S01]  /*9b80*/  BAR.SYNC.DEFER_BLOCKING 0x0 ;  /* 0x0000000000007b1d */ /* 0x000fe20000010000 */
[----:B------:R-:W-:-:S02]  /*9b90*/  ISETP.GE.U32.AND P1, PT, R0, 0x7ffffefd, PT ;  /* 0x7ffffefd0000780c */ /* 0x000fc40003f26070 */
[----:B---3--:R-:W-:Y:S01]  /*9ba0*/  IADD3 R0, PT, PT, R144, -0x86, RZ ;  /* 0xffffff7a90007810 */ /* 0x008fe20007ffe0ff */
[----:B------:R-:W-:-:S04]  /*9bb0*/  IMAD.WIDE R144, R2, 0x4, R138 ;  /* 0x0000000402907825 */ /* 0x000fc800078e028a */
[C---:B------:R-:W-:Y:S01]  /*9bc0*/  IMAD.WIDE R136, R2.reuse, 0x4, R136 ;  /* 0x0000000402887825 */ /* 0x040fe200078e0288 */
[----:B------:R3:W-:Y:S03]  /*9bd0*/  STL.64 [R1+0x818], R144 ;  /* 0x0008189001007387 */ /* 0x0007e60000100a00 */
[C---:B------:R-:W-:Y:S01]  /*9be0*/  IMAD.WIDE R138, R2.reuse, 0x4, R146 ;  /* 0x00000004028a7825 */ /* 0x040fe200078e0292 */
[----:B------:R-:W2:Y:S04]  /*9bf0*/  LDL.LU.64 R148, [R1+0x560] ;  /* 0x0005600001947983 */ /* 0x000ea80000300a00 */
[----:B------:R-:W-:Y:S04]  /*9c00*/  STL.64 [R1+0x820], R158 ;  /* 0x0008209e01007387 */ /* 0x000fe80000100a00 */
[----:B------:R1:W-:Y:S04]  /*9c10*/  STL.64 [R1+0x810], R136 ;  /* 0x0008108801007387 */ /* 0x0003e80000100a00 */
[----:B------:R-:W2:Y:S01]  /*9c20*/  LDL.LU.64 R146, [R1+0x558] ;  /* 0x0005580001927983 */ /* 0x000ea20000300a00 */
[----:B------:R-:W-:-:S03]  /*9c30*/  IMAD.WIDE R248, R2, 0x4, R248 ;  /* 0x0000000402f87825 */ /* 0x000fc600078e02f8 */
[----:B------:R1:W-:Y:S01]  /*9c40*/  STL.64 [R1+0xc50], R138 ;  /* 0x000c508a01007387 */ /* 0x0003e20000100a00 */
[----:B------:R-:W-:-:S03]  /*9c50*/  IMAD.WIDE R250, R2, 0x4, R250 ;  /* 0x0000000402fa7825 */ /* 0x000fc600078e02fa */
[----:B------:R-:W-:Y:S01]  /*9c60*/  @!PT LDS RZ, [RZ] ;  /* 0x00000000fffff984 */ /* 0x000fe20000000800 */
[----:B------:R-:W-:Y:S01]  /*9c70*/  @!PT LDS RZ, [RZ] ;  /* 0x00000000fffff984 */ /* 0x000fe20000000800 */
[----:B------:R-:W-:Y:S01]  /*9c80*/  @!PT LDS RZ, [RZ] ;  /* 0x00000000fffff984 */ /* 0x000fe20000000800 */
[----:B------:R-:W-:Y:S04]  /*9c90*/  LDGSTS.E [R82+0x20000], desc[UR16][R144.64], !P2 ;  /* 0x2000000090527fae */ /* 0x000fe8000d1a1010 */
[----:B------:R-:W2:Y:S04]  /*9ca0*/  LDL.LU.64 R150, [R1+0x550] ;  /* 0x0005500001967983 */ /* 0x000ea80000300a00 */
[----:B------:R1:W-:Y:S04]  /*9cb0*/  LDGSTS.E [R82+0x20200], desc[UR16][R136.64], !P2 ;  /* 0x2020000088527fae */ /* 0x0003e8000d1a1010 */
[----:B---3--:R-:W3:Y:S04]  /*9cc0*/  LDL.LU.64 R144, [R1+0x548] ;  /* 0x0005480001907983 */ /* 0x008ee80000300a00 */
[----:B------:R4:W-:Y:S01]  /*9cd0*/  LDGSTS.E [R82+0x20400], desc[UR16][R158.64], !P4 ;  /* 0x204000009e527fae */ /* 0x0009e2000e1a1010 */
[----:B-1----:R-:W-:-:S03]  /*9ce0*/  VIADD R136, R156, 0xffffff79 ;  /* 0xffffff799c887836 */ /* 0x002fc60000000000 */
[----:B------:R1:W-:Y:S01]  /*9cf0*/  STL.64 [R1+0x808], R248 ;  /* 0x000808f801007387 */ /* 0x0003e20000100a00 */
[C---:B----4-:R-:W-:Y:S01]  /*9d00*/  IMAD.WIDE R156, R2.reuse, 0x4, R142 ;  /* 0x00000004029c7825 */ /* 0x050fe200078e028e */
[----:B------:R-:W4:Y:S02]  /*9d10*/  LDC R137, c[0x0][0x3a0] ;  /* 0x0000e800ff897b82 */ /* 0x000f240000000800 */
[----:B------:R1:W-:Y:S01]  /*9d20*/  STL.64 [R1+0xc40], R250 ;  /* 0x000c40fa01007387 */ /* 0x0003e20000100a00 */
[----:B------:R-:W-:-:S03]  /*9d30*/  IMAD.WIDE R158, R2, 0x4, R154 ;  /* 0x00000004029e7825 */ /* 0x000fc600078e029a */
[----:B------:R1:W-:Y:S04]  /*9d40*/  LDGSTS.E [R82+0x20600], desc[UR16][R138.64], !P4 ;  /* 0x206000008a527fae */ /* 0x0003e8000e1a1010 */
[----:B------:R-:W4:Y:S04]  /*9d50*/  LDL.LU.64 R154, [R1+0x540] ;  /* 0x00054000019a7983 */ /* 0x000f280000300a00 */
[----:B------:R-:W4:Y:S04]  /*9d60*/  LDL.LU.64 R142, [R1+0x538] ;  /* 0x00053800018e7983 */ /* 0x000f280000300a00 */
[----:B------:R2:W-:Y:S01]  /*9d70*/  STL.64 [R1+0x800], R158 ;  /* 0x0008009e01007387 */ /* 0x0005e20000100a00 */
[----:B------:R-:W-:Y:S01]  /*9d80*/  VIADD R140, R140, 0xffffff7b ;  /* 0xffffff7b8c8c7836 */ /* 0x000fe20000000000 */
[----:B-1----:R-:W1:Y:S02]  /*9d90*/  LDC R139, c[0x0][0x3a0] ;  /* 0x0000e800ff8b7b82 */ /* 0x002e640000000800 */
[----:B------:R-:W-:Y:S04]  /*9da0*/  LDGSTS.E [R82+0x20800], desc[UR16][R248.64], !P5 ;  /* 0x20800000f8527fae */ /* 0x000fe8000e9a1010 */
[----:B------:R3:W-:Y:S02]  /*9db0*/  STL.64 [R1+0xc30], R156 ;  /* 0x000c309c01007387 */ /* 0x0007e40000100a00 */
[----:B------:R-:W1:Y:S02]  /*9dc0*/  LDC R138, c[0x0][0x3a0] ;  /* 0x0000e800ff8a7b82 */ /* 0x000e640000000800 */
[----:B------:R-:W-:Y:S04]  /*9dd0*/  LDGSTS.E [R82+0x20a00], desc[UR16][R250.64], !P5 ;  /* 0x20a00000fa527fae */ /* 0x000fe8000e9a1010 */
[----:B------:R-:W4:Y:S01]  /*9de0*/  LDL.LU.64 R248, [R1+0x530] ;  /* 0x0005300001f87983 */ /* 0x000f220000300a00 */
[----:B------:R-:W-:-:S02]  /*9df0*/  ISETP.GE.U32.AND P2, PT, R140, 0x7ffffefc, PT ;  /* 0x7ffffefc8c00780c */ /* 0x000fc40003f46070 */
[----:B------:R-:W-:Y:S01]  /*9e00*/  ISETP.GE.U32.AND P4, PT, R0, 0x7ffffefb, PT ;  /* 0x7ffffefb0000780c */ /* 0x000fe20003f86070 */
[----:B------:R1:W-:Y:S01]  /*9e10*/  LDGSTS.E [R82+0x20c00], desc[UR16][R158.64], !P1 ;  /* 0x20c000009e527fae */ /* 0x0003e2000c9a1010 */
[----:B------:R-:W-:Y:S01]  /*9e20*/  ISETP.GE.U32.AND P5, PT, R136, 0x7ffffefa, PT ;  /* 0x7ffffefa8800780c */ /* 0x000fe20003fa6070 */
[----:B------:R-:W1:Y:S02]  /*9e30*/  LDC R140, c[0x0][0x3a0] ;  /* 0x0000e800ff8c7b82 */ /* 0x000e640000000800 */
[----:B------:R-:W4:Y:S04]  /*9e40*/  LDL.LU.64 R250, [R1+0x528] ;  /* 0x0005280001fa7983 */ /* 0x000f280000300a00 */
[----:B------:R3:W-:Y:S01]  /*9e50*/  LDGSTS.E [R82+0x20e00], desc[UR16][R156.64], !P1 ;  /* 0x20e000009c527fae */ /* 0x0007e2000c9a1010 */
[----:B--2---:R-:W-:-:S05]  /*9e60*/  IMAD.WIDE R148, R2, 0x4, R148 ;  /* 0x0000000402947825 */ /* 0x004fca00078e0294 */
[----:B------:R2:W-:Y:S04]  /*9e70*/  STL.64 [R1+0x7f8], R148 ;  /* 0x0007f89401007387 */ /* 0x0005e80000100a00 */
[----:B------:R-:W-:Y:S01]  /*9e80*/  LDGSTS.E [R82+0x21000], desc[UR16][R148.64], !P2 ;  /* 0x2100000094527fae */ /* 0x000fe2000d1a1010 */
[----:B------:R-:W-:-:S05]  /*9e90*/  IMAD.WIDE R146, R2, 0x4, R146 ;  /* 0x0000000402927825 */ /* 0x000fca00078e0292 */
[----:B------:R2:W-:Y:S04]  /*9ea0*/  STL.64 [R1+0xc28], R146 ;  /* 0x000c289201007387 */ /* 0x0005e80000100a00 */
[----:B------:R-:W-:Y:S01]  /*9eb0*/  LDGSTS.E [R82+0x21200], desc[UR16][R146.64], !P2 ;  /* 0x2120000092527fae */ /* 0x000fe2000d1a1010 */
[----:B-1----:R-:W-:-:S03]  /*9ec0*/  IMAD.WIDE R158, R2, 0x4, R150 ;  /* 0x00000004029e7825 */ /* 0x002fc600078e0296 */
[----:B------:R-:W4:Y:S04]  /*9ed0*/  LDL.LU.64 R150, [R1+0x520] ;  /* 0x0005200001967983 */ /* 0x000f280000300a00 */
[----:B------:R1:W-:Y:S01]  /*9ee0*/  LDGSTS.E [R82+0x21400], desc[UR16][R158.64], !P4 ;  /* 0x214000009e527fae */ /* 0x0003e2000e1a1010 */
[----:B---3--:R-:W-:-:S03]  /*9ef0*/  IMAD.WIDE R156, R2, 0x4, R144 ;  /* 0x00000004029c7825 */ /* 0x008fc600078e0290 */
[----:B------:R-:W3:Y:S04]  /*9f00*/  LDL.LU.64 R144, [R1+0x518] ;  /* 0x0005180001907983 */ /* 0x000ee80000300a00 */
[----:B------:R1:W-:Y:S04]  /*9f10*/  STL.64 [R1+0x7f0], R158 ;  /* 0x0007f09e01007387 */ /* 0x0003e80000100a00 */
[----:B------:R1:W-:Y:S04]  /*9f20*/  STL.64 [R1+0xc18], R156 ;  /* 0x000c189c01007387 */ /* 0x0003e80000100a00 */
[----:B--2---:R-:W2:Y:S04]  /*9f30*/  LDL.LU.64 R148, [R1+0x510] ;  /* 0x0005100001947983 */ /* 0x004ea80000300a00 */
[----:B------:R-:W2:Y:S01]  /*9f40*/  LDL.LU.64 R146, [R1+0x508] ;  /* 0x0005080001927983 */ /* 0x000ea20000300a00 */
[----:B----4-:R-:W-:-:S03]  /*9f50*/  IMAD.WIDE R154, R2, 0x4, R154 ;  /* 0x00000004029a7825 */ /* 0x010fc600078e029a */
[----:B------:R4:W-:Y:S01]  /*9f60*/  LDGSTS.E [R82+0x21600], desc[UR16][R156.64], !P4 ;  /* 0x216000009c527fae */ /* 0x0009e2000e1a1010 */
[----:B------:R-:W-:-:S03]  /*9f70*/  IMAD.WIDE R142, R2, 0x4, R142 ;  /* 0x00000004028e7825 */ /* 0x000fc600078e028e */
[----:B------:R1:W-:Y:S04]  /*9f80*/  STL.64 [R1+0x7e8], R154 ;  /* 0x0007e89a01007387 */ /* 0x0003e80000100a00 */
[----:B------:R1:W-:Y:S04]  /*9f90*/  STL.64 [R1+0xc10], R142 ;  /* 0x000c108e01007387 */ /* 0x0003e80000100a00 */
[----:B------:R-:W-:Y:S04]  /*9fa0*/  LDGSTS.E [R82+0x21800], desc[UR16][R154.64], !P5 ;  /* 0x218000009a527fae */ /* 0x000fe8000e9a1010 */
[----:B------:R-:W-:Y:S01]  /*9fb0*/  LDGSTS.E [R82+0x21a00], desc[UR16][R142.64], !P5 ;  /* 0x21a000008e527fae */ /* 0x000fe2000e9a1010 */
[----:B-1----:R-:W-:-:S03]  /*9fc0*/  IMAD.WIDE R158, R2, 0x4, R248 ;  /* 0x00000004029e7825 */ /* 0x002fc600078e02f8 */
[----:B------:R-:W2:Y:S01]  /*9fd0*/  LDL.LU.64 R248, [R1+0x500] ;  /* 0x0005000001f87983 */ /* 0x000ea20000300a00 */
[----:B----4-:R-:W-:-:S03]  /*9fe0*/  IMAD.WIDE R156, R2, 0x4, R250 ;  /* 0x00000004029c7825 */ /* 0x010fc600078e02fa */
[----:B------:R-:W4:Y:S04]  /*9ff0*/  LDL.LU.64 R250, [R1+0x4f8] ;  /* 0x0004f80001fa7983 */ /* 0x000f280000300a00 */
[----:B------:R-:W-:Y:S04]  /*a000*/  STL.64 [R1+0x7e0], R158 ;  /* 0x0007e09e01007387 */ /* 0x000fe80000100a00 */
[----:B------:R2:W-:Y:S04]  /*a010*/  STL.64 [R1+0xc00], R156 ;  /* 0x000c009c01007387 */ /* 0x0005e80000100a00 */
[----:B------:R-:W4:Y:S04]  /*a020*/  LDL.LU.64 R154, [R1+0x4f0] ;  /* 0x0004f000019a7983 */ /* 0x000f280000300a00 */
[----:B------:R-:W4:Y:S01]  /*a030*/  LDL.LU.64 R142, [R1+0x4e8] ;  /* 0x0004e800018e7983 */ /* 0x000f220000300a00 */
[----:B------:R-:W-:-:S02]  /*a040*/  VIADD R0, R152, 0xffffff78 ;  /* 0xffffff7898007836 */ /* 0x000fc40000000000 */
[----:B------:R-:W1:Y:S03]  /*a050*/  LDC R152, c[0x0][0x3a0] ;  /* 0x0000e800ff987b82 */ /* 0x000e660000000800 */
[----:B------:R-:W-:Y:S01]  /*a060*/  ISETP.GE.U32.AND P1, PT, R0, 0x7ffffef9, PT ;  /* 0x7ffffef90000780c */ /* 0x000fe20003f26070 */
[----:B------:R-:W-:Y:S01]  /*a070*/  VIADD R136, R153, 0xffffff77 ;  /* 0xffffff7799887836 */ /* 0x000fe20000000000 */
[----:B------:R-:W-:-:S03]  /*a080*/  IADD3 R0, PT, PT, R141, -0x8a, RZ ;  /* 0xffffff768d007810 */ /* 0x000fc60007ffe0ff */
[----:B------:R-:W2:Y:S01]  /*a090*/  LDC R141, c[0x0][0x3a0] ;  /* 0x0000e800ff8d7b82 */ /* 0x000ea20000000800 */
[----:B------:R-:W-:Y:S02]  /*a0a0*/  ISETP.GE.U32.AND P2, PT, R136, 0x7ffffef8, PT ;  /* 0x7ffffef88800780c */ /* 0x000fe40003f46070 */
[----:B------:R-:W-:Y:S01]  /*a0b0*/  ISETP.GE.U32.AND P4, PT, R0, 0x7ffffef7, PT ;  /* 0x7ffffef70000780c */ /* 0x000fe20003f86070 */
[----:B------:R-:W-:-:S04]  /*a0c0*/  VIADD R0, R140, 0xffffff74 ;  /* 0xffffff748c007836 */ /* 0x000fc80000000000 */
[----:B------:R-:W-:Y:S01]  /*a0d0*/  LDGSTS.E [R82+0x21c00], desc[UR16][R158.64], !P1 ;  /* 0x21c000009e527fae */ /* 0x000fe2000c9a1010 */
[----:B------:R-:W-:Y:S01]  /*a0e0*/  VIADD R136, R139, 0xffffff75 ;  /* 0xffffff758b887836 */ /* 0x000fe20000000000 */
[----:B------:R-:W2:Y:S02]  /*a0f0*/  LDC R140, c[0x0][0x3a0] ;  /* 0x0000e800ff8c7b82 */ /* 0x000ea40000000800 */
[----:B------:R2:W-:Y:S01]  /*a100*/  LDGSTS.E [R82+0x21e00], desc[UR16][R156.64], !P1 ;  /* 0x21e000009c527fae */ /* 0x0005e2000c9a1010 */
[----:B------:R-:W-:Y:S02]  /*a110*/  ISETP.GE.U32.AND P1, PT, R0, 0x7ffffef5, PT ;  /* 0x7ffffef50000780c */ /* 0x000fe40003f26070 */
[----:B-1----:R-:W-:Y:S02]  /*a120*/  IADD3 R0, PT, PT, R152, -0x8e, RZ ;  /* 0xffffff7298007810 */ /* 0x002fe40007ffe0ff */
[----:B------:R-:W-:Y:S01]  /*a130*/  ISETP.GE.U32.AND P5, PT, R136, 0x7ffffef6, PT ;  /* 0x7ffffef68800780c */ /* 0x000fe20003fa6070 */
[----:B------:R-:W1:Y:S01]  /*a140*/  LDC R139, c[0x0][0x3a0] ;  /* 0x0000e800ff8b7b82 */ /* 0x000e620000000800 */
[----:B------:R-:W-:-:S04]  /*a150*/  IMAD.WIDE R150, R2, 0x4, R150 ;  /* 0x0000000402967825 */ /* 0x000fc800078e0296 */
[C---:B---3--:R-:W-:Y:S01]  /*a160*/  IMAD.WIDE R144, R2.reuse, 0x4, R144 ;  /* 0x0000000402907825 */ /* 0x048fe200078e0290 */
[----:B------:R3:W-:Y:S04]  /*a170*/  STL.64 [R1+0x7d8], R150 ;  /* 0x0007d89601007387 */ /* 0x0007e80000100a00 */
[----:B------:R1:W-:Y:S04]  /*a180*/  STL.64 [R1+0xbf8], R144 ;  /* 0x000bf89001007387 */ /* 0x0003e80000100a00 */
[----:B------:R-:W-:Y:S01]  /*a190*/  LDGSTS.E [R82+0x22000], desc[UR16][R150.64], !P2 ;  /* 0x2200000096527fae */ /* 0x000fe2000d1a1010 */
[----:B--2---:R-:W-:-:S03]  /*a1a0*/  IMAD.WIDE R156, R2, 0x4, R148 ;  /* 0x00000004029c7825 */ /* 0x004fc600078e0294 */
[----:B------:R-:W-:Y:S01]  /*a1b0*/  LDGSTS.E [R82+0x22200], desc[UR16][R144.64], !P2 ;  /* 0x2220000090527fae */ /* 0x000fe2000d1a1010 */
[----:B------:R-:W-:-:S03]  /*a1c0*/  IMAD.WIDE R152, R2, 0x4, R146 ;  /* 0x0000000402987825 */ /* 0x000fc600078e0292 */
[----:B------:R-:W2:Y:S04]  /*a1d0*/  LDL.LU.64 R148, [R1+0x4e0] ;  /* 0x0004e00001947983 */ /* 0x000ea80000300a00 */
[----:B------:R-:W2:Y:S04]  /*a1e0*/  LDL.LU.64 R146, [R1+0x4d8] ;  /* 0x0004d80001927983 */ /* 0x000ea80000300a00 */
[----:B------:R-:W-:Y:S04]  /*a1f0*/  STL.64 [R1+0x7d0], R156 ;  /* 0x0007d09c01007387 */ /* 0x000fe80000100a00 */
[----:B------:R4:W-:Y:S04]  /*a200*/  STL.64 [R1+0xbe8], R152 ;  /* 0x000be89801007387 */ /* 0x0009e80000100a00 */
[----:B---3--:R-:W3:Y:S04]  /*a210*/  LDL.LU.64 R150, [R1+0x4d0] ;  /* 0x0004d00001967983 */ /* 0x008ee80000300a00 */
[----:B-1----:R-:W3:Y:S04]  /*a220*/  LDL.LU.64 R144, [R1+0x4c8] ;  /* 0x0004c80001907983 */ /* 0x002ee80000300a00 */
[----:B------:R-:W-:Y:S01]  /*a230*/  LDGSTS.E [R82+0x22400], desc[UR16][R156.64], !P4 ;  /* 0x224000009c527fae */ /* 0x000fe2000e1a1010 */
[----:B------:R-:W-:-:S03]  /*a240*/  IMAD.WIDE R248, R2, 0x4, R248 ;  /* 0x0000000402f87825 */ /* 0x000fc600078e02f8 */
[----:B------:R1:W-:Y:S01]  /*a250*/  LDGSTS.E [R82+0x22600], desc[UR16][R152.64], !P4 ;  /* 0x2260000098527fae */ /* 0x0003e2000e1a1010 */
[----:B----4-:R-:W-:-:S03]  /*a260*/  IMAD.WIDE R250, R2, 0x4, R250 ;  /* 0x0000000402fa7825 */ /* 0x010fc600078e02fa */
[----:B------:R4:W-:Y:S04]  /*a270*/  STL.64 [R1+0x7c8], R248 ;  /* 0x0007c8f801007387 */ /* 0x0009e80000100a00 */
[----:B------:R4:W-:Y:S01]  /*a280*/  STL.64 [R1+0xbd8], R250 ;  /* 0x000bd8fa01007387 */ /* 0x0009e20000100a00 */
[----:B------:R-:W-:-:S03]  /*a290*/  IMAD.WIDE R158, R2, 0x4, R154 ;  /* 0x00000004029e7825 */ /* 0x000fc600078e029a */
[----:B------:R-:W-:Y:S01]  /*a2a0*/  LDGSTS.E [R82+0x22800], desc[UR16][R248.64], !P5 ;  /* 0x22800000f8527fae */ /* 0x000fe2000e9a1010 */
[----:B-1----:R-:W1:Y:S01]  /*a2b0*/  LDC R152, c[0x0][0x3a0] ;  /* 0x0000e800ff987b82 */ /* 0x002e620000000800 */
[----:B------:R-:W-:Y:S02]  /*a2c0*/  IMAD.WIDE R156, R2, 0x4, R142 ;  /* 0x00000004029c7825 */ /* 0x000fe400078e028e */
[----:B------:R-:W-:Y:S04]  /*a2d0*/  LDGSTS.E [R82+0x22a00], desc[UR16][R250.64], !P5 ;  /* 0x22a00000fa527fae */ /* 0x000fe8000e9a1010 */
[----:B------:R-:W3:Y:S04]  /*a2e0*/  LDL.LU.64 R142, [R1+0x4c0] ;  /* 0x0004c000018e7983 */ /* 0x000ee80000300a00 */
[----:B------:R-:W3:Y:S04]  /*a2f0*/  LDL.LU.64 R154, [R1+0x4b8] ;  /* 0x0004b800019a7983 */ /* 0x000ee80000300a00 */
[----:B------:R3:W-:Y:S04]  /*a300*/  STL.64 [R1+0x7c0], R158 ;  /* 0x0007c09e01007387 */ /* 0x0007e80000100a00 */
[----:B------:R1:W-:Y:S04]  /*a310*/  STL.64 [R1+0xbd0], R156 ;  /* 0x000bd09c01007387 */ /* 0x0003e80000100a00 */
[----:B----4-:R-:W4:Y:S04]  /*a320*/  LDL.LU.64 R248, [R1+0x4b0] ;  /* 0x0004b00001f87983 */ /* 0x010f280000300a00 */
[----:B------:R-:W4:Y:S01]  /*a330*/  LDL.LU.64 R250, [R1+0x4a8] ;  /* 0x0004a80001fa7983 */ /* 0x000f220000300a00 */
[----:B------:R-:W-:Y:S01]  /*a340*/  VIADD R136, R137, 0xffffff73 ;  /* 0xffffff7389887836 */ /* 0x000fe20000000000 */
[----:B------:R-:W-:Y:S01]  /*a350*/  ISETP.GE.U32.AND P4, PT, R0, 0x7ffffef3, PT ;  /* 0x7ffffef30000780c */ /* 0x000fe20003f86070 */
[----:B------:R-:W1:Y:S01]  /*a360*/  LDC R137, c[0x0][0x3a0] ;  /* 0x0000e800ff897b82 */ /* 0x000e620000000800 */
[----:B------:R3:W-:Y:S02]  /*a370*/  LDGSTS.E [R82+0x22c00], desc[UR16][R158.64], !P1 ;  /* 0x22c000009e527fae */ /* 0x0007e4000c9a1010 */
[----:B------:R-:W-:Y:S01]  /*a380*/  ISETP.GE.U32.AND P2, PT, R136, 0x7ffffef4, PT ;  /* 0x7ffffef48800780c */ /* 0x000fe20003f46070 */
[----:B------:R-:W-:Y:S01]  /*a390*/  VIADD R136, R138, 0xffffff71 ;  /* 0xffffff718a887836 */ /* 0x000fe20000000000 */
[----:B------:R1:W-:Y:S01]  /*a3a0*/  LDGSTS.E [R82+0x22e00], desc[UR16][R156.64], !P1 ;  /* 0x22e000009c527fae */ /* 0x0003e2000c9a1010 */
[----:B------:R-:W-:-:S02]  /*a3b0*/  VIADD R0, R141, 0xffffff70 ;  /* 0xffffff708d007836 */ /* 0x000fc40000000000 */
[----:B------:R-:W1:Y:S01]  /*a3c0*/  LDC R138, c[0x0][0x3a0] ;  /* 0x0000e800ff8a7b82 */ /* 0x000e620000000800 */
[----:B------:R-:W-:Y:S02]  /*a3d0*/  ISETP.GE.U32.AND P5, PT, R136, 0x7ffffef2, PT ;  /* 0x7ffffef28800780c */ /* 0x000fe40003fa6070 */
[----:B------:R-:W-:Y:S02]  /*a3e0*/  ISETP.GE.U32.AND P1, PT, R0, 0x7ffffef1, PT ;  /* 0x7ffffef10000780c */ /* 0x000fe40003f26070 */
[----:B------:R-:W-:Y:S01]  /*a3f0*/  IADD3 R0, PT, PT, R140, -0x92, RZ ;  /* 0xffffff6e8c007810 */ /* 0x000fe20007ffe0ff */
[C---:B--2---:R-:W-:Y:S02]  /*a400*/  IMAD.WIDE R148, R2.reuse, 0x4, R148 ;  /* 0x0000000402947825 */ /* 0x044fe400078e0294 */
[----:B------:R-:W2:Y:S02]  /*a410*/  LDC R141, c[0x0][0x3a0] ;  /* 0x0000e800ff8d7b82 */ /* 0x000ea40000000800 */
[C---:B------:R-:W-:Y:S01]  /*a420*/  IMAD.WIDE R146, R2.reuse, 0x4, R146 ;  /* 0x0000000402927825 */ /* 0x040fe200078e0292 */
[----:B------:R1:W-:Y:S04]  /*a430*/  STL.64 [R1+0x7b8], R148 ;  /* 0x0007b89401007387 */ /* 0x0003e80000100a00 */
[----:B------:R1:W-:Y:S01]  /*a440*/  STL.64 [R1+0xbc0], R146 ;  /* 0x000bc09201007387 */ /* 0x0003e20000100a00 */
[----:B---3--:R-:W-:-:S03]  /*a450*/  IMAD.WIDE R158, R2, 0x4, R150 ;  /* 0x00000004029e7825 */ /* 0x008fc600078e0296 */
[----:B------:R-:W-:Y:S01]  /*a460*/  LDGSTS.E [R82+0x23000], desc[UR16][R148.64], !P2 ;  /* 0x2300000094527fae */ /* 0x000fe2000d1a1010 */
[----:B------:R-:W3:Y:S01]  /*a470*/  LDC R140, c[0x0][0x3a0] ;  /* 0x0000e800ff8c7b82 */ /* 0x000ee20000000800 */
[C---:B-1----:R-:W-:Y:S02]  /*a480*/  IMAD.WIDE R156, R2.reuse, 0x4, R144 ;  /* 0x00000004029c7825 */ /* 0x042fe400078e0290 */
[----:B------:R-:W2:Y:S04]  /*a490*/  LDL.LU.64 R150, [R1+0x4a0] ;  /* 0x0004a00001967983 */ /* 0x000ea80000300a00 */
[----:B------:R-:W3:Y:S04]  /*a4a0*/  LDL.LU.64 R144, [R1+0x498] ;  /* 0x0004980001907983 */ /* 0x000ee80000300a00 */
[----:B------:R1:W-:Y:S04]  /*a4b0*/  STL.64 [R1+0x7b0], R158 ;  /* 0x0007b09e01007387 */ /* 0x0003e80000100a00 */
[----:B------:R4:W-:Y:S04]  /*a4c0*/  STL.64 [R1+0xbb8], R156 ;  /* 0x000bb89c01007387 */ /* 0x0009e80000100a00 */
[----:B------:R-:W3:Y:S04]  /*a4d0*/  LDL.LU.64 R148, [R1+0x490] ;  /* 0x0004900001947983 */ /* 0x000ee80000300a00 */
[----:B------:R-:W-:Y:S04]  /*a4e0*/  LDGSTS.E [R82+0x23200], desc[UR16][R146.64], !P2 ;  /* 0x2320000092527fae */ /* 0x000fe8000d1a1010 */
[----:B------:R1:W-:Y:S04]  /*a4f0*/  LDGSTS.E [R82+0x23400], desc[UR16][R158.64], !P4 ;  /* 0x234000009e527fae */ /* 0x0003e8000e1a1010 */
[----:B------:R4:W-:Y:S04]  /*a500*/  LDGSTS.E [R82+0x23600], desc[UR16][R156.64], !P4 ;  /* 0x236000009c527fae */ /* 0x0009e8000e1a1010 */
[----:B------:R-:W3:Y:S01]  /*a510*/  LDL.LU.64 R146, [R1+0x488] ;  /* 0x0004880001927983 */ /* 0x000ee20000300a00 */
[----:B------:R-:W-:Y:S01]  /*a520*/  IMAD.WIDE R142, R2, 0x4, R142 ;  /* 0x00000004028e7825 */ /* 0x000fe200078e028e */
[----:B------:R-:W-:-:S03]  /*a530*/  ISETP.GE.U32.AND P4, PT, R0, 0x7ffffeef, PT ;  /* 0x7ffffeef0000780c */ /* 0x000fc60003f86070 */
[----:B-1----:R-:W-:Y:S01]  /*a540*/  IMAD.WIDE R158, R2, 0x4, R154 ;  /* 0x00000004029e7825 */ /* 0x002fe200078e029a */
[----:B------:R1:W-:Y:S03]  /*a550*/  STL.64 [R1+0x7a8], R142 ;  /* 0x0007a88e01007387 */ /* 0x0003e60000100a00 */
[----:B------:R-:W-:Y:S01]  /*a560*/  VIADD R0, R152, 0xffffff6c ;  /* 0xffffff6c98007836 */ /* 0x000fe20000000000 */
[----:B------:R-:W-:Y:S04]  /*a570*/  STL.64 [R1+0xbb0], R158 ;  /* 0x000bb09e01007387 */ /* 0x000fe80000100a00 */
[----:B------:R-:W3:Y:S01]  /*a580*/  LDL.LU.64 R154, [R1+0x480] ;  /* 0x00048000019a7983 */ /* 0x000ee20000300a00 */
[----:B----4-:R-:W-:-:S03]  /*a590*/  IMAD.WIDE R156, R2, 0x4, R248 ;  /* 0x00000004029c7825 */ /* 0x010fc600078e02f8 */
[----:B------:R-:W-:Y:S01]  /*a5a0*/  LDGSTS.E [R82+0x23800], desc[UR16][R142.64], !P5 ;  /* 0x238000008e527fae */ /* 0x000fe2000e9a1010 */
[----:B------:R-:W-:-:S03]  /*a5b0*/  IMAD.WIDE R152, R2, 0x4, R250 ;  /* 0x0000000402987825 */ /* 0x000fc600078e02fa */
[----:B------:R-:W4:Y:S04]  /*a5c0*/  LDL.LU.64 R248, [R1+0x478] ;  /* 0x0004780001f87983 */ /* 0x000f280000300a00 */
[----:B------:R-:W-:Y:S04]  /*a5d0*/  STL.64 [R1+0x7a0], R156 ;  /* 0x0007a09c01007387 */ /* 0x000fe80000100a00 */
[----:B------:R2:W-:Y:S04]  /*a5e0*/  STL.64 [R1+0xba8], R152 ;  /* 0x000ba89801007387 */ /* 0x0005e80000100a00 */
[----:B-1----:R-:W4:Y:S04]  /*a5f0*/  LDL.LU.64 R142, [R1+0x470] ;  /* 0x00047000018e7983 */ /* 0x002f280000300a00 */
[----:B------:R-:W4:Y:S01]  /*a600*/  LDL.LU.64 R250, [R1+0x468] ;  /* 0x0004680001fa7983 */ /* 0x000f220000300a00 */
[----:B------:R-:W-:-:S02]  /*a610*/  VIADD R136, R139, 0xffffff6f ;  /* 0xffffff6f8b887836 */ /* 0x000fc40000000000 */
[----:B------:R-:W1:Y:S01]  /*a620*/  LDC R139, c[0x0][0x3a0] ;  /* 0x0000e800ff8b7b82 */ /* 0x000e620000000800 */
[----:B------:R-:W-:Y:S02]  /*a630*/  LDGSTS.E [R82+0x23a00], desc[UR16][R158.64], !P5 ;  /* 0x23a000009e527fae */ /* 0x000fe4000e9a1010 */
[----:B------:R-:W-:Y:S01]  /*a640*/  ISETP.GE.U32.AND P2, PT, R136, 0x7ffffef0, PT ;  /* 0x7ffffef08800780c */ /* 0x000fe20003f46070 */
[----:B------:R-:W-:Y:S01]  /*a650*/  VIADD R136, R137, 0xffffff6d ;  /* 0xffffff6d89887836 */ /* 0x000fe20000000000 */
[----:B------:R-:W-:Y:S03]  /*a660*/  LDGSTS.E [R82+0x23c00], desc[UR16][R156.64], !P1 ;  /* 0x23c000009c527fae */ /* 0x000fe6000c9a1010 */
[----:B------:R-:W1:Y:S01]  /*a670*/  LDC R137, c[0x0][0x3a0] ;  /* 0x0000e800ff897b82 */ /* 0x000e620000000800 */
[----:B------:R1:W-:Y:S01]  /*a680*/  LDGSTS.E [R82+0x23e00], desc[UR16][R152.64], !P1 ;  /* 0x23e0000098527fae */ /* 0x0003e2000c9a1010 */
[----:B------:R-:W-:Y:S01]  /*a690*/  ISETP.GE.U32.AND P5, PT, R136, 0x7ffffeee, PT ;  /* 0x7ffffeee8800780c */ /* 0x000fe20003fa6070 */
[----:B--2---:R-:W-:-:S05]  /*a6a0*/  IMAD.WIDE R150, R2, 0x4, R150 ;  /* 0x0000000402967825 */ /* 0x004fca00078e0296 */
[----:B-1----:R-:W1:Y:S01]  /*a6b0*/  LDC R152, c[0x0][0x3a0] ;  /* 0x0000e800ff987b82 */ /* 0x002e620000000800 */
[C---:B---3--:R-:W-:Y:S01]  /*a6c0*/  IMAD.WIDE R144, R2.reuse, 0x4, R144 ;  /* 0x0000000402907825 */ /* 0x048fe200078e0290 */
[----:B------:R2:W-:Y:S04]  /*a6d0*/  STL.64 [R1+0x798], R150 ;  /* 0x0007989601007387 */ /* 0x0005e80000100a00 */
[----:B------:R3:W-:Y:S04]  /*a6e0*/  STL.64 [R1+0xb98], R144 ;  /* 0x000b989001007387 */ /* 0x0007e80000100a00 */
[----:B------:R-:W-:Y:S01]  /*a6f0*/  LDGSTS.E [R82+0x24000], desc[UR16][R150.64], !P2 ;  /* 0x2400000096527fae */ /* 0x000fe2000d1a1010 */
[----:B------:R-:W-:-:S03]  /*a700*/  IMAD.WIDE R158, R2, 0x4, R148 ;  /* 0x00000004029e7825 */ /* 0x000fc600078e0294 */
[----:B------:R-:W-:Y:S04]  /*a710*/  LDGSTS.E [R82+0x24200], desc[UR16][R144.64], !P2 ;  /* 0x2420000090527fae */ /* 0x000fe8000d1a1010 */
[----:B------:R-:W4:Y:S04]  /*a720*/  LDL.LU.64 R148, [R1+0x460] ;  /* 0x0004600001947983 */ /* 0x000f280000300a00 */
[----:B------:R1:W-:Y:S01]  /*a730*/  LDGSTS.E [R82+0x24400], desc[UR16][R158.64], !P4 ;  /* 0x244000009e527fae */ /* 0x0003e2000e1a1010 */
[----:B------:R-:W-:-:S03]  /*a740*/  IMAD.WIDE R156, R2, 0x4, R146 ;  /* 0x00000004029c7825 */ /* 0x000fc600078e0292 */
[----:B------:R-:W4:Y:S04]  /*a750*/  LDL.LU.64 R146, [R1+0x458] ;  /* 0x0004580001927983 */ /* 0x000f280000300a00 */
[----:B------:R1:W-:Y:S04]  /*a760*/  STL.64 [R1+0x790], R158 ;  /* 0x0007909e01007387 */ /* 0x0003e80000100a00 */
[----:B------:R1:W-:Y:S04]  /*a770*/  STL.64 [R1+0xb90], R156 ;  /* 0x000b909c01007387 */ /* 0x0003e80000100a00 */
[----:B--2---:R-:W2:Y:S01]  /*a780*/  LDL.LU.64 R150, [R1+0x450] ;  /* 0x0004500001967983 */ /* 0x004ea20000300a00 */
[----:B------:R-:W-:-:S03]  /*a790*/  IMAD.WIDE R154, R2, 0x4, R154 ;  /* 0x00000004029a7825 */ /* 0x000fc600078e029a */
[----:B---3--:R-:W3:Y:S04]  /*a7a0*/  LDL.LU.64 R144, [R1+0x448] ;  /* 0x0004480001907983 */ /* 0x008ee80000300a00 */
[----:B------:R1:W-:Y:S01]  /*a7b0*/  LDGSTS.E [R82+0x24600], desc[UR16][R156.64], !P4 ;  /* 0x246000009c527fae */ /* 0x0003e2000e1a1010 */
[----:B----4-:R-:W-:-:S03]  /*a7c0*/  IMAD.WIDE R248, R2, 0x4, R248 ;  /* 0x0000000402f87825 */ /* 0x010fc600078e02f8 */
[----:B------:R4:W-:Y:S04]  /*a7d0*/  STL.64 [R1+0x788], R154 ;  /* 0x0007889a01007387 */ /* 0x0009e80000100a00 */
[----:B------:R4:W-:Y:S04]  /*a7e0*/  STL.64 [R1+0xb88], R248 ;  /* 0x000b88f801007387 */ /* 0x0009e80000100a00 */
[----:B------:R-:W-:Y:S01]  /*a7f0*/  LDGSTS.E [R82+0x24800], desc[UR16][R154.64], !P5 ;  /* 0x248000009a527fae */ /* 0x000fe2000e9a1010 */
[----:B-1----:R-:W-:-:S03]  /*a800*/  IMAD.WIDE R158, R2, 0x4, R142 ;  /* 0x00000004029e7825 */ /* 0x002fc600078e028e */
[----:B------:R-:W-:Y:S01]  /*a810*/  LDGSTS.E [R82+0x24a00], desc[UR16][R248.64], !P5 ;  /* 0x24a00000f8527fae */ /* 0x000fe2000e9a1010 */
[----:B------:R-:W-:-:S03]  /*a820*/  IMAD.WIDE R156, R2, 0x4, R250 ;  /* 0x00000004029c7825 */ /* 0x000fc600078e02fa */
[----:B------:R-:W3:Y:S04]  /*a830*/  LDL.LU.64 R142, [R1+0x440] ;  /* 0x00044000018e7983 */ /* 0x000ee80000300a00 */
[----:B------:R-:W3:Y:S04]  /*a840*/  LDL.LU.64 R250, [R1+0x438] ;  /* 0x0004380001fa7983 */ /* 0x000ee80000300a00 */
[----:B------:R-:W-:Y:S04]  /*a850*/  STL.64 [R1+0x780], R158 ;  /* 0x0007809e01007387 */ /* 0x000fe80000100a00 */
[----:B------:R2:W-:Y:S04]  /*a860*/  STL.64 [R1+0xb80], R156 ;  /* 0x000b809c01007387 */ /* 0x0005e80000100a00 */
[----:B----4-:R-:W4:Y:S04]  /*a870*/  LDL.LU.64 R154, [R1+0x430] ;  /* 0x00043000019a7983 */ /* 0x010f280000300a00 */
[----:B------:R-:W4:Y:S01]  /*a880*/  LDL.LU.64 R248, [R1+0x428] ;  /* 0x0004280001f87983 */ /* 0x000f220000300a00 */
[----:B------:R-:W-:Y:S01]  /*a890*/  ISETP.GE.U32.AND P1, PT, R0, 0x7ffffeed, PT ;  /* 0x7ffffeed0000780c */ /* 0x000fe20003f26070 */
[----:B------:R-:W-:Y:S01]  /*a8a0*/  VIADD R136, R138, 0xffffff6b ;  /* 0xffffff6b8a887836 */ /* 0x000fe20000000000 */
[----:B------:R-:W-:Y:S01]  /*a8b0*/  IADD3 R0, PT, PT, R141, -0x96, RZ ;  /* 0xffffff6a8d007810 */ /* 0x000fe20007ffe0ff */
[----:B------:R-:W1:Y:S03]  /*a8c0*/  LDC R138, c[0x0][0x3a0] ;  /* 0x0000e800ff8a7b82 */ /* 0x000e660000000800 */
[----:B------:R-:W-:-:S02]  /*a8d0*/  ISETP.GE.U32.AND P2, PT, R136, 0x7ffffeec, PT ;  /* 0x7ffffeec8800780c */ /* 0x000fc40003f46070 */
[----:B------:R-:W-:Y:S01]  /*a8e0*/  ISETP.GE.U32.AND P4, PT, R0, 0x7ffffeeb, PT ;  /* 0x7ffffeeb0000780c */ /* 0x000fe20003f86070 */
[----:B------:R-:W-:-:S04]  /*a8f0*/  VIADD R0, R140, 0xffffff68 ;  /* 0xffffff688c007836 */ /* 0x000fc80000000000 */
[----:B------:R-:W-:Y:S01]  /*a900*/  LDGSTS.E [R82+0x24c00], desc[UR16][R158.64], !P1 ;  /* 0x24c000009e527fae */ /* 0x000fe2000c9a1010 */
[----:B------:R-:W-:Y:S01]  /*a910*/  VIADD R136, R139, 0xffffff69 ;  /* 0xffffff698b887836 */ /* 0x000fe20000000000 */
[----:B------:R-:W1:Y:S02]  /*a920*/  LDC R141, c[0x0][0x3a0] ;  /* 0x0000e800ff8d7b82 */ /* 0x000e640000000800 */
[----:B------:R2:W-:Y:S01]  /*a930*/  LDGSTS.E [R82+0x24e00], desc[UR16][R156.64], !P1 ;  /* 0x24e000009c527fae */ /* 0x0005e2000c9a1010 */
[----:B------:R-:W-:Y:S02]  /*a940*/  ISETP.GE.U32.AND P1, PT, R0, 0x7ffffee9, PT ;  /* 0x7ffffee90000780c */ /* 0x000fe40003f26070 */
[----:B------:R-:W-:Y:S02]  /*a950*/  IADD3 R0, PT, PT, R152, -0x9a, RZ ;  /* 0xffffff6698007810 */ /* 0x000fe40007ffe0ff */
[----:B------:R-:W-:Y:S01]  /*a960*/  ISETP.GE.U32.AND P5, PT, R136, 0x7ffffeea, PT ;  /* 0x7ffffeea8800780c */ /* 0x000fe20003fa6070 */
[----:B------:R-:W1:Y:S08]  /*a970*/  LDC R140, c[0x0][0x3a0] ;  /* 0x0000e800ff8c7b82 */ /* 0x000e700000000800 */
[----:B------:R-:W1:Y:S01]  /*a980*/  LDC R139, c[0x0][0x3a0] ;  /* 0x0000e800ff8b7b82 */ /* 0x000e620000000800 */
[----:B------:R-:W-:-:S05]  /*a990*/  IMAD.WIDE R148, R2, 0x4, R148 ;  /* 0x0000000402947825 */ /* 0x000fca00078e0294 */
[----:B------:R1:W-:Y:S04]  /*a9a0*/  STL.64 [R1+0x778], R148 ;  /* 0x0007789401007387 */ /* 0x0003e80000100a00 */
[----:B------:R-:W-:Y:S01]  /*a9b0*/  LDGSTS.E [R82+0x25000], desc[UR16][R148.64], !P2 ;  /* 0x2500000094527fae */ /* 0x000fe2000d1a1010 */
[----:B------:R-:W-:-:S05]  /*a9c0*/  IMAD.WIDE R146, R2, 0x4, R146 ;  /* 0x0000000402927825 */ /* 0x000fca00078e0292 */
[----:B------:R1:W-:Y:S04]  /*a9d0*/  STL.64 [R1+0xb70], R146 ;  /* 0x000b709201007387 */ /* 0x0003e80000100a00 */
[----:B------:R-:W-:Y:S01]  /*a9e0*/  LDGSTS.E [R82+0x25200], desc[UR16][R146.64], !P2 ;  /* 0x2520000092527fae */ /* 0x000fe2000d1a1010 */
[----:B--2---:R-:W-:-:S03]  /*a9f0*/  IMAD.WIDE R156, R2, 0x4, R150 ;  /* 0x00000004029c7825 */ /* 0x004fc600078e0296 */
[----:B------:R-:W2:Y:S01]  /*aa00*/  LDL.LU.64 R150, [R1+0x420] ;  /* 0x0004200001967983 */ /* 0x000ea20000300a00 */
[----:B---3--:R-:W-:-:S03]  /*aa10*/  IMAD.WIDE R152, R2, 0x4, R144 ;  /* 0x0000000402987825 */ /* 0x008fc600078e0290 */
[----:B------:R-:W3:Y:S04]  /*aa20*/  LDL.LU.64 R144, [R1+0x418] ;  /* 0x0004180001907983 */ /* 0x000ee80000300a00 */
[----:B------:R-:W-:Y:S04]  /*aa30*/  STL.64 [R1+0x770], R156 ;  /* 0x0007709c01007387 */ /* 0x000fe80000100a00 */
[----:B------:R4:W-:Y:S04]  /*aa40*/  STL.64 [R1+0xb68], R152 ;  /* 0x000b689801007387 */ /* 0x0009e80000100a00 */
[----:B-1----:R-:W3:Y:S04]  /*aa50*/  LDL.LU.64 R148, [R1+0x410] ;  /* 0x0004100001947983 */ /* 0x002ee80000300a00 */
[----:B------:R-:W3:Y:S04]  /*aa60*/  LDL.LU.64 R146, [R1+0x408] ;  /* 0x0004080001927983 */ /* 0x000ee80000300a00 */
[----:B------:R-:W-:Y:S01]  /*aa70*/  LDGSTS.E [R82+0x25400], desc[UR16][R156.64], !P4 ;  /* 0x254000009c527fae */ /* 0x000fe2000e1a1010 */
[----:B------:R-:W-:-:S03]  /*aa80*/  IMAD.WIDE R142, R2, 0x4, R142 ;  /* 0x00000004028e7825 */ /* 0x000fc600078e028e */
[----:B------:R1:W-:Y:S01]  /*aa90*/  LDGSTS.E [R82+0x25600], desc[UR16][R152.64], !P4 ;  /* 0x2560000098527fae */ /* 0x0003e2000e1a1010 */
[----:B------:R-:W-:-:S03]  /*aaa0*/  IMAD.WIDE R250, R2, 0x4, R250 ;  /* 0x0000000402fa7825 */ /* 0x000fc600078e02fa */
[----:B------:R4:W-:Y:S04]  /*aab0*/  STL.64 [R1+0x768], R142 ;  /* 0x0007688e01007387 */ /* 0x0009e80000100a00 */
[----:B------:R4:W-:Y:S04]  /*aac0*/  STL.64 [R1+0xb60], R250 ;  /* 0x000b60fa01007387 */ /* 0x0009e80000100a00 */
[----:B------:R-:W-:Y:S01]  /*aad0*/  LDGSTS.E [R82+0x25800], desc[UR16][R142.64], !P5 ;  /* 0x258000008e527fae */ /* 0x000fe2000e9a1010 */
[C---:B----4-:R-:W-:Y:S01]  /*aae0*/  IMAD.WIDE R158, R2.reuse, 0x4, R154 ;  /* 0x00000004029e7825 */ /* 0x050fe200078e029a */
[----:B-1----:R-:W1:Y:S02]  /*aaf0*/  LDC R152, c[0x0][0x3a0] ;  /* 0x0000e800ff987b82 */ /* 0x002e640000000800 */
[----:B------:R-:W-:Y:S01]  /*ab00*/  LDGSTS.E [R82+0x25a00], desc[UR16][R250.64], !P5 ;  /* 0x25a00000fa527fae */ /* 0x000fe2000e9a1010 */
[----:B------:R-:W-:-:S03]  /*ab10*/  IMAD.WIDE R156, R2, 0x4, R248 ;  /* 0x00000004029c7825 */ /* 0x000fc600078e02f8 */
[----:B------:R-:W4:Y:S04]  /*ab20*/  LDL.LU.64 R248, [R1+0x400] ;  /* 0x0004000001f87983 */ /* 0x000f280000300a00 */
[----:B------:R-:W4:Y:S04]  /*ab30*/  LDL.LU.64 R154, [R1+0x3f8] ;  /* 0x0003f800019a7983 */ /* 0x000f280000300a00 */
[----:B------:R1:W-:Y:S04]  /*ab40*/  STL.64 [R1+0x760], R158 ;  /* 0x0007609e01007387 */ /* 0x0003e80000100a00 */
[----:B------:R1:W-:Y:S04]  /*ab50*/  STL.64 [R1+0xb58], R156 ;  /* 0x000b589c01007387 */ /* 0x0003e80000100a00 */
[----:B------:R-:W4:Y:S04]  /*ab60*/  LDL.LU.64 R142, [R1+0x3f0] ;  /* 0x0003f000018e7983 */ /* 0x000f280000300a00 */
        /* <DEDUP_REMOVED lines=15> */
[C---:B---3--:R-:W-:Y:S01]  /*ac60*/  IMAD.WIDE R144, R2.reuse, 0x4, R144 ;  /* 0x0000000402907825 */ /* 0x048fe200078e0290 */
[----:B------:R3:W-:Y:S04]  /*ac70*/  STL.64 [R1+0x758], R150 ;  /* 0x0007589601007387 */ /* 0x0007e80000100a00 */
[----:B------:R2:W-:Y:S01]  /*ac80*/  STL.64 [R1+0xb50], R144 ;  /* 0x000b509001007387 */ /* 0x0005e20000100a00 */
[----:B-1----:R-:W-:-:S03]  /*ac90*/  IMAD.WIDE R158, R2, 0x4, R148 ;  /* 0x00000004029e7825 */ /* 0x002fc600078e0294 */
[----:B------:R-:W-:Y:S01]  /*aca0*/  LDGSTS.E [R82+0x26000], desc[UR16][R150.64], !P2 ;  /* 0x2600000096527fae */ /* 0x000fe2000d1a1010 */
[----:B------:R-:W1:Y:S01]  /*acb0*/  LDC R140, c[0x0][0x3a0] ;  /* 0x0000e800ff8c7b82 */ /* 0x000e620000000800 */
[C---:B------:R-:W-:Y:S02]  /*acc0*/  IMAD.WIDE R156, R2.reuse, 0x4, R146 ;  /* 0x00000004029c7825 */ /* 0x040fe400078e0292 */
[----:B------:R-:W4:Y:S04]  /*acd0*/  LDL.LU.64 R148, [R1+0x3e0] ;  /* 0x0003e00001947983 */ /* 0x000f280000300a00 */
[----:B------:R-:W4:Y:S04]  /*ace0*/  LDL.LU.64 R146, [R1+0x3d8] ;  /* 0x0003d80001927983 */ /* 0x000f280000300a00 */
[----:B------:R2:W-:Y:S04]  /*acf0*/  STL.64 [R1+0x750], R158 ;  /* 0x0007509e01007387 */ /* 0x0005e80000100a00 */
[----:B------:R2:W-:Y:S04]  /*ad00*/  STL.64 [R1+0xb48], R156 ;  /* 0x000b489c01007387 */ /* 0x0005e80000100a00 */
[----:B---3--:R-:W3:Y:S04]  /*ad10*/  LDL.LU.64 R150, [R1+0x3d0] ;  /* 0x0003d00001967983 */ /* 0x008ee80000300a00 */
[----:B------:R-:W-:Y:S04]  /*ad20*/  LDGSTS.E [R82+0x26200], desc[UR16][R144.64], !P2 ;  /* 0x2620000090527fae */ /* 0x000fe8000d1a1010 */
[----:B------:R4:W-:Y:S02]  /*ad30*/  LDGSTS.E [R82+0x26400], desc[UR16][R158.64], !P4 ;  /* 0x264000009e527fae */ /* 0x0009e4000e1a1010 */
[----:B----4-:R-:W-:-:S02]  /*ad40*/  IMAD.WIDE R248, R2, 0x4, R248 ;  /* 0x0000000402f87825 */ /* 0x010fc400078e02f8 */
[----:B------:R4:W-:Y:S04]  /*ad50*/  LDGSTS.E [R82+0x26600], desc[UR16][R156.64], !P4 ;  /* 0x266000009c527fae */ /* 0x0009e8000e1a1010 */
[----:B--2---:R-:W2:Y:S01]  /*ad60*/  LDL.LU.64 R144, [R1+0x3c8] ;  /* 0x0003c80001907983 */ /* 0x004ea20000300a00 */
[----:B------:R-:W-:Y:S01]  /*ad70*/  ISETP.GE.U32.AND P4, PT, R0, 0x7ffffee3, PT ;  /* 0x7ffffee30000780c */ /* 0x000fe20003f86070 */
[----:B------:R-:W-:Y:S02]  /*ad80*/  IMAD.WIDE R158, R2, 0x4, R154 ;  /* 0x00000004029e7825 */ /* 0x000fe400078e029a */
[----:B------:R1:W-:Y:S02]  /*ad90*/  STL.64 [R1+0x748], R248 ;  /* 0x000748f801007387 */ /* 0x0003e40000100a00 */
[----:B------:R-:W-:-:S02]  /*ada0*/  VIADD R0, R152, 0xffffff60 ;  /* 0xffffff6098007836 */ /* 0x000fc40000000000 */
[----:B------:R-:W-:Y:S01]  /*adb0*/  STL.64 [R1+0xb40], R158 ;  /* 0x000b409e01007387 */ /* 0x000fe20000100a00 */
[----:B----4-:R-:W-:-:S03]  /*adc0*/  IMAD.WIDE R156, R2, 0x4, R142 ;  /* 0x00000004029c7825 */ /* 0x010fc600078e028e */
[----:B------:R-:W4:Y:S01]  /*add0*/  LDL.LU.64 R154, [R1+0x3c0] ;  /* 0x0003c000019a7983 */ /* 0x000f220000300a00 */
[----:B------:R-:W-:-:S03]  /*ade0*/  IMAD.WIDE R152, R2, 0x4, R250 ;  /* 0x0000000402987825 */ /* 0x000fc600078e02fa */
[----:B------:R-:W4:Y:S04]  /*adf0*/  LDL.LU.64 R142, [R1+0x3b8] ;  /* 0x0003b800018e7983 */ /* 0x000f280000300a00 */
[----:B------:R-:W-:Y:S04]  /*ae00*/  STL.64 [R1+0x740], R156 ;  /* 0x0007409c01007387 */ /* 0x000fe80000100a00 */
[----:B------:R-:W-:Y:S04]  /*ae10*/  LDGSTS.E [R82+0x26800], desc[UR16][R248.64], !P5 ;  /* 0x26800000f8527fae */ /* 0x000fe8000e9a1010 */
[----:B------:R1:W-:Y:S01]  /*ae20*/  STL.64 [R1+0xb38], R152 ;  /* 0x000b389801007387 */ /* 0x0003e20000100a00 */
[----:B------:R-:W-:-:S02]  /*ae30*/  VIADD R136, R139, 0xffffff63 ;  /* 0xffffff638b887836 */ /* 0x000fc40000000000 */
[----:B------:R-:W2:Y:S01]  /*ae40*/  LDC R139, c[0x0][0x3a0] ;  /* 0x0000e800ff8b7b82 */ /* 0x000ea20000000800 */
[----:B------:R-:W-:Y:S04]  /*ae50*/  LDGSTS.E [R82+0x26a00], desc[UR16][R158.64], !P5 ;  /* 0x26a000009e527fae */ /* 0x000fe8000e9a1010 */
[----:B-1----:R-:W4:Y:S04]  /*ae60*/  LDL.LU.64 R248, [R1+0x3b0] ;  /* 0x0003b00001f87983 */ /* 0x002f280000300a00 */
[----:B------:R-:W4:Y:S01]  /*ae70*/  LDL.LU.64 R250, [R1+0x3a8] ;  /* 0x0003a80001fa7983 */ /* 0x000f220000300a00 */
[----:B------:R-:W-:Y:S01]  /*ae80*/  ISETP.GE.U32.AND P2, PT, R136, 0x7ffffee4, PT ;  /* 0x7ffffee48800780c */ /* 0x000fe20003f46070 */
[----:B------:R-:W-:-:S02]  /*ae90*/  VIADD R136, R137, 0xffffff61 ;  /* 0xffffff6189887836 */ /* 0x000fc40000000000 */
[----:B------:R-:W-:Y:S01]  /*aea0*/  LDGSTS.E [R82+0x26c00], desc[UR16][R156.64], !P1 ;  /* 0x26c000009c527fae */ /* 0x000fe2000c9a1010 */
[----:B------:R-:W1:Y:S02]  /*aeb0*/  LDC R137, c[0x0][0x3a0] ;  /* 0x0000e800ff897b82 */ /* 0x000e640000000800 */
[----:B------:R-:W-:Y:S01]  /*aec0*/  ISETP.GE.U32.AND P5, PT, R136, 0x7ffffee2, PT ;  /* 0x7ffffee28800780c */ /* 0x000fe20003fa6070 */
[----:B------:R1:W-:Y:S01]  /*aed0*/  LDGSTS.E [R82+0x26e00], desc[UR16][R152.64], !P1 ;  /* 0x26e0000098527fae */ /* 0x0003e2000c9a1010 */
[----:B------:R-:W-:-:S04]  /*aee0*/  IMAD.WIDE R148, R2, 0x4, R148 ;  /* 0x0000000402947825 */ /* 0x000fc800078e0294 */
[----:B-1----:R-:W1:Y:S01]  /*aef0*/  LDC R152, c[0x0][0x3a0] ;  /* 0x0000e800ff987b82 */ /* 0x002e620000000800 */
[C---:B------:R-:W-:Y:S01]  /*af00*/  IMAD.WIDE R146, R2.reuse, 0x4, R146 ;  /* 0x0000000402927825 */ /* 0x040fe200078e0292 */
[----:B------:R2:W-:Y:S04]  /*af10*/  STL.64 [R1+0x738], R148 ;  /* 0x0007389401007387 */ /* 0x0005e80000100a00 */
[----:B------:R1:W-:Y:S04]  /*af20*/  STL.64 [R1+0xb30], R146 ;  /* 0x000b309201007387 */ /* 0x0003e80000100a00 */
[----:B------:R-:W-:Y:S01]  /*af30*/  LDGSTS.E [R82+0x27000], desc[UR16][R148.64], !P2 ;  /* 0x2700000094527fae */ /* 0x000fe2000d1a1010 */
[----:B---3--:R-:W-:-:S03]  /*af40*/  IMAD.WIDE R158, R2, 0x4, R150 ;  /* 0x00000004029e7825 */ /* 0x008fc600078e0296 */
[----:B------:R-:W-:Y:S04]  /*af50*/  LDGSTS.E [R82+0x27200], desc[UR16][R146.64], !P2 ;  /* 0x2720000092527fae */ /* 0x000fe8000d1a1010 */
[----:B------:R-:W3:Y:S04]  /*af60*/  LDL.LU.64 R150, [R1+0x3a0] ;  /* 0x0003a00001967983 */ /* 0x000ee80000300a00 */
[----:B------:R1:W-:Y:S01]  /*af70*/  LDGSTS.E [R82+0x27400], desc[UR16][R158.64], !P4 ;  /* 0x274000009e527fae */ /* 0x0003e2000e1a1010 */
[----:B--2---:R-:W-:-:S03]  /*af80*/  IMAD.WIDE R156, R2, 0x4, R144 ;  /* 0x00000004029c7825 */ /* 0x004fc600078e0290 */
[----:B------:R-:W2:Y:S04]  /*af90*/  LDL.LU.64 R144, [R1+0x398] ;  /* 0x0003980001907983 */ /* 0x000ea80000300a00 */
[----:B------:R1:W-:Y:S04]  /*afa0*/  STL.64 [R1+0x730], R158 ;  /* 0x0007309e01007387 */ /* 0x0003e80000100a00 */
[----:B------:R4:W-:Y:S02]  /*afb0*/  STL.64 [R1+0xb28], R156 ;  /* 0x000b289c01007387 */ /* 0x0009e40000100a00 */
[----:B----4-:R-:W-:-:S02]  /*afc0*/  IMAD.WIDE R154, R2, 0x4, R154 ;  /* 0x00000004029a7825 */ /* 0x010fc400078e029a */
[----:B------:R-:W4:Y:S02]  /*afd0*/  LDL.LU.64 R148, [R1+0x390] ;  /* 0x0003900001947983 */ /* 0x000f240000300a00 */
[C---:B------:R-:W-:Y:S02]  /*afe0*/  IMAD.WIDE R142, R2.reuse, 0x4, R142 ;  /* 0x00000004028e7825 */ /* 0x040fe400078e028e */
[----:B-1----:R-:W4:Y:S04]  /*aff0*/  LDL.LU.64 R146, [R1+0x388] ;  /* 0x0003880001927983 */ /* 0x002f280000300a00 */
[----:B------:R1:W-:Y:S04]  /*b000*/  LDGSTS.E [R82+0x27600], desc[UR16][R156.64], !P4 ;  /* 0x276000009c527fae */ /* 0x0003e8000e1a1010 */
[----:B------:R1:W-:Y:S04]  /*b010*/  STL.64 [R1+0x728], R154 ;  /* 0x0007289a01007387 */ /* 0x0003e80000100a00 */
[----:B------:R1:W-:Y:S04]  /*b020*/  STL.64 [R1+0xb20], R142 ;  /* 0x000b208e01007387 */ /* 0x0003e80000100a00 */
[----:B------:R-:W-:Y:S01]  /*b030*/  LDGSTS.E [R82+0x27800], desc[UR16][R154.64], !P5 ;  /* 0x278000009a527fae */ /* 0x000fe2000e9a1010 */
[----:B------:R-:W-:-:S03]  /*b040*/  IMAD.WIDE R158, R2, 0x4, R248 ;  /* 0x00000004029e7825 */ /* 0x000fc600078e02f8 */
[----:B------:R-:W-:Y:S01]  /*b050*/  LDGSTS.E [R82+0x27a00], desc[UR16][R142.64], !P5 ;  /* 0x27a000008e527fae */ /* 0x000fe2000e9a1010 */
[----:B-1----:R-:W-:-:S03]  /*b060*/  IMAD.WIDE R156, R2, 0x4, R250 ;  /* 0x00000004029c7825 */ /* 0x002fc600078e02fa */
[----:B------:R-:W4:Y:S04]  /*b070*/  LDL.LU.64 R248, [R1+0x380] ;  /* 0x0003800001f87983 */ /* 0x000f280000300a00 */
[----:B------:R-:W4:Y:S04]  /*b080*/  LDL.LU.64 R250, [R1+0x378] ;  /* 0x0003780001fa7983 */ /* 0x000f280000300a00 */
[----:B------:R-:W-:Y:S04]  /*b090*/  STL.64 [R1+0x720], R158 ;  /* 0x0007209e01007387 */ /* 0x000fe80000100a00 */
[----:B------:R4:W-:Y:S04]  /*b0a0*/  STL.64 [R1+0xb18], R156 ;  /* 0x000b189c01007387 */ /* 0x0009e80000100a00 */
[----:B------:R-:W4:Y:S04]  /*b0b0*/  LDL.LU.64 R154, [R1+0x370] ;  /* 0x00037000019a7983 */ /* 0x000f280000300a00 */
        /* <DEDUP_REMOVED lines=17> */
[----:B---3--:R-:W-:-:S05]  /*b1d0*/  IMAD.WIDE R150, R2, 0x4, R150 ;  /* 0x0000000402967825 */ /* 0x008fca00078e0296 */
[----:B------:R3:W-:Y:S04]  /*b1e0*/  STL.64 [R1+0x710], R150 ;  /* 0x0007109601007387 */ /* 0x0007e80000100a00 */
[----:B------:R-:W-:Y:S01]  /*b1f0*/  LDGSTS.E [R82+0x28000], desc[UR16][R150.64], !P2 ;  /* 0x2800000096527fae */ /* 0x000fe2000d1a1010 */
[----:B--2---:R-:W-:-:S05]  /*b200*/  IMAD.WIDE R144, R2, 0x4, R144 ;  /* 0x0000000402907825 */ /* 0x004fca00078e0290 */
[----:B------:R2:W-:Y:S04]  /*b210*/  STL.64 [R1+0xb10], R144 ;  /* 0x000b109001007387 */ /* 0x0005e80000100a00 */
[----:B------:R-:W-:Y:S01]  /*b220*/  LDGSTS.E [R82+0x28200], desc[UR16][R144.64], !P2 ;  /* 0x2820000090527fae */ /* 0x000fe2000d1a1010 */
[----:B----4-:R-:W-:-:S03]  /*b230*/  IMAD.WIDE R156, R2, 0x4, R148 ;  /* 0x00000004029c7825 */ /* 0x010fc600078e0294 */
[----:B------:R-:W4:Y:S01]  /*b240*/  LDL.LU.64 R148, [R1+0x360] ;  /* 0x0003600001947983 */ /* 0x000f220000300a00 */
[----:B------:R-:W-:-:S03]  /*b250*/  IMAD.WIDE R152, R2, 0x4, R146 ;  /* 0x0000000402987825 */ /* 0x000fc600078e0292 */
[----:B------:R-:W4:Y:S04]  /*b260*/  LDL.LU.64 R146, [R1+0x358] ;  /* 0x0003580001927983 */ /* 0x000f280000300a00 */
[----:B------:R-:W-:Y:S04]  /*b270*/  STL.64 [R1+0x708], R156 ;  /* 0x0007089c01007387 */ /* 0x000fe80000100a00 */
[----:B------:R1:W-:Y:S04]  /*b280*/  STL.64 [R1+0xb08], R152 ;  /* 0x000b089801007387 */ /* 0x0003e80000100a00 */
[----:B---3--:R-:W3:Y:S04]  /*b290*/  LDL.LU.64 R150, [R1+0x350] ;  /* 0x0003500001967983 */ /* 0x008ee80000300a00 */
[----:B--2---:R-:W2:Y:S04]  /*b2a0*/  LDL.LU.64 R144, [R1+0x348] ;  /* 0x0003480001907983 */ /* 0x004ea80000300a00 */
[----:B------:R-:W-:Y:S01]  /*b2b0*/  LDGSTS.E [R82+0x28400], desc[UR16][R156.64], !P4 ;  /* 0x284000009c527fae */ /* 0x000fe2000e1a1010 */
[----:B------:R-:W-:-:S03]  /*b2c0*/  IMAD.WIDE R248, R2, 0x4, R248 ;  /* 0x0000000402f87825 */ /* 0x000fc600078e02f8 */
[----:B------:R1:W-:Y:S01]  /*b2d0*/  LDGSTS.E [R82+0x28600], desc[UR16][R152.64], !P4 ;  /* 0x2860000098527fae */ /* 0x0003e2000e1a1010 */
[----:B------:R-:W-:-:S03]  /*b2e0*/  IMAD.WIDE R250, R2, 0x4, R250 ;  /* 0x0000000402fa7825 */ /* 0x000fc600078e02fa */
[----:B------:R1:W-:Y:S04]  /*b2f0*/  STL.64 [R1+0x6f8], R248 ;  /* 0x0006f8f801007387 */ /* 0x0003e80000100a00 */
[----:B------:R1:W-:Y:S04]  /*b300*/  STL.64 [R1+0xb00], R250 ;  /* 0x000b00fa01007387 */ /* 0x0003e80000100a00 */
[----:B------:R-:W-:Y:S01]  /*b310*/  LDGSTS.E [R82+0x28800], desc[UR16][R248.64], !P5 ;  /* 0x28800000f8527fae */ /* 0x000fe2000e9a1010 */
[C---:B------:R-:W-:Y:S01]  /*b320*/  IMAD.WIDE R158, R2.reuse, 0x4, R154 ;  /* 0x00000004029e7825 */ /* 0x040fe200078e029a */
[----:B-1----:R-:W1:Y:S02]  /*b330*/  LDC R152, c[0x0][0x3a0] ;  /* 0x0000e800ff987b82 */ /* 0x002e640000000800 */
[----:B------:R-:W-:Y:S01]  /*b340*/  LDGSTS.E [R82+0x28a00], desc[UR16][R250.64], !P5 ;  /* 0x28a00000fa527fae */ /* 0x000fe2000e9a1010 */
[----:B------:R-:W-:-:S03]  /*b350*/  IMAD.WIDE R156, R2, 0x4, R142 ;  /* 0x00000004029c7825 */ /* 0x000fc600078e028e */
[----:B------:R-:W2:Y:S04]  /*b360*/  LDL.LU.64 R142, [R1+0x340] ;  /* 0x00034000018e7983 */ /* 0x000ea80000300a00 */
[----:B------:R-:W2:Y:S04]  /*b370*/  LDL.LU.64 R154, [R1+0x338] ;  /* 0x00033800019a7983 */ /* 0x000ea80000300a00 */
[----:B------:R3:W-:Y:S04]  /*b380*/  STL.64 [R1+0x6f0], R158 ;  /* 0x0006f09e01007387 */ /* 0x0007e80000100a00 */
[----:B------:R2:W-:Y:S04]  /*b390*/  STL.64 [R1+0xaf8], R156 ;  /* 0x000af89c01007387 */ /* 0x0005e80000100a00 */
[----:B------:R-:W2:Y:S04]  /*b3a0*/  LDL.LU.64 R248, [R1+0x330] ;  /* 0x0003300001f87983 */ /* 0x000ea80000300a00 */
[----:B------:R-:W2:Y:S01]  /*b3b0*/  LDL.LU.64 R250, [R1+0x328] ;  /* 0x0003280001fa7983 */ /* 0x000ea20000300a00 */
        /* <DEDUP_REMOVED lines=12> */
[C---:B----4-:R-:W-:Y:S02]  /*b480*/  IMAD.WIDE R148, R2.reuse, 0x4, R148 ;  /* 0x0000000402947825 */ /* 0x050fe400078e0294 */
[----:B------:R-:W4:Y:S02]  /*b490*/  LDC R141, c[0x0][0x3a0] ;  /* 0x0000e800ff8d7b82 */ /* 0x000f240000000800 */
[C---:B------:R-:W-:Y:S01]  /*b4a0*/  IMAD.WIDE R146, R2.reuse, 0x4, R146 ;  /* 0x0000000402927825 */ /* 0x040fe200078e0292 */
[----:B------:R1:W-:Y:S04]  /*b4b0*/  STL.64 [R1+0x6e0], R148 ;  /* 0x0006e09401007387 */ /* 0x0003e80000100a00 */
[----:B------:R1:W-:Y:S01]  /*b4c0*/  STL.64 [R1+0xaf0], R146 ;  /* 0x000af09201007387 */ /* 0x0003e20000100a00 */
[----:B---3--:R-:W-:-:S03]  /*b4d0*/  IMAD.WIDE R158, R2, 0x4, R150 ;  /* 0x00000004029e7825 */ /* 0x008fc600078e0296 */
[----:B------:R-:W-:Y:S01]  /*b4e0*/  LDGSTS.E [R82+0x29000], desc[UR16][R148.64], !P2 ;  /* 0x2900000094527fae */ /* 0x000fe2000d1a1010 */
[----:B------:R-:W3:Y:S01]  /*b4f0*/  LDC R140, c[0x0][0x3a0] ;  /* 0x0000e800ff8c7b82 */ /* 0x000ee20000000800 */
[C---:B--2---:R-:W-:Y:S02]  /*b500*/  IMAD.WIDE R156, R2.reuse, 0x4, R144 ;  /* 0x00000004029c7825 */ /* 0x044fe400078e0290 */
[----:B------:R-:W2:Y:S04]  /*b510*/  LDL.LU.64 R150, [R1+0x320] ;  /* 0x0003200001967983 */ /* 0x000ea80000300a00 */
[----:B------:R-:W3:Y:S04]  /*b520*/  LDL.LU.64 R144, [R1+0x318] ;  /* 0x0003180001907983 */ /* 0x000ee80000300a00 */
[----:B------:R4:W-:Y:S04]  /*b530*/  STL.64 [R1+0x6d8], R158 ;  /* 0x0006d89e01007387 */ /* 0x0009e80000100a00 */
[----:B------:R4:W-:Y:S04]  /*b540*/  STL.64 [R1+0xae8], R156 ;  /* 0x000ae89c01007387 */ /* 0x0009e80000100a00 */
[----:B-1----:R-:W3:Y:S04]  /*b550*/  LDL.LU.64 R148, [R1+0x310] ;  /* 0x0003100001947983 */ /* 0x002ee80000300a00 */
[----:B------:R-:W-:Y:S04]  /*b560*/  LDGSTS.E [R82+0x29200], desc[UR16][R146.64], !P2 ;  /* 0x2920000092527fae */ /* 0x000fe8000d1a1010 */
[----:B------:R4:W-:Y:S01]  /*b570*/  LDGSTS.E [R82+0x29400], desc[UR16][R158.64], !P4 ;  /* 0x294000009e527fae */ /* 0x0009e2000e1a1010 */
[----:B------:R-:W-:-:S03]  /*b580*/  IMAD.WIDE R142, R2, 0x4, R142 ;  /* 0x00000004028e7825 */ /* 0x000fc600078e028e */
[----:B------:R1:W-:Y:S04]  /*b590*/  LDGSTS.E [R82+0x29600], desc[UR16][R156.64], !P4 ;  /* 0x296000009c527fae */ /* 0x0003e8000e1a1010 */
[----:B------:R-:W3:Y:S01]  /*b5a0*/  LDL.LU.64 R146, [R1+0x308] ;  /* 0x0003080001927983 */ /* 0x000ee20000300a00 */
[----:B------:R-:W-:Y:S01]  /*b5b0*/  ISETP.GE.U32.AND P4, PT, R0, 0x7ffffed7, PT ;  /* 0x7ffffed70000780c */ /* 0x000fe20003f86070 */
[----:B----4-:R-:W-:Y:S02]  /*b5c0*/  IMAD.WIDE R158, R2, 0x4, R154 ;  /* 0x00000004029e7825 */ /* 0x010fe400078e029a */
[----:B------:R4:W-:Y:S02]  /*b5d0*/  STL.64 [R1+0x6c8], R142 ;  /* 0x0006c88e01007387 */ /* 0x0009e40000100a00 */
[----:B------:R-:W-:-:S02]  /*b5e0*/  VIADD R0, R152, 0xffffff54 ;  /* 0xffffff5498007836 */ /* 0x000fc40000000000 */
[----:B------:R-:W-:Y:S01]  /*b5f0*/  STL.64 [R1+0xae0], R158 ;  /* 0x000ae09e01007387 */ /* 0x000fe20000100a00 */
[----:B-1----:R-:W-:-:S03]  /*b600*/  IMAD.WIDE R156, R2, 0x4, R248 ;  /* 0x00000004029c7825 */ /* 0x002fc600078e02f8 */
[----:B------:R-:W3:Y:S01]  /*b610*/  LDL.LU.64 R154, [R1+0x300] ;  /* 0x00030000019a7983 */ /* 0x000ee20000300a00 */
[----:B------:R-:W-:-:S03]  /*b620*/  IMAD.WIDE R152, R2, 0x4, R250 ;  /* 0x0000000402987825 */ /* 0x000fc600078e02fa */
[----:B------:R-:W3:Y:S04]  /*b630*/  LDL.LU.64 R248, [R1+0x2f8] ;  /* 0x0002f80001f87983 */ /* 0x000ee80000300a00 */
[----:B------:R-:W-:Y:S04]  /*b640*/  STL.64 [R1+0x6c0], R156 ;  /* 0x0006c09c01007387 */ /* 0x000fe80000100a00 */
[----:B------:R-:W-:Y:S04]  /*b650*/  LDGSTS.E [R82+0x29800], desc[UR16][R142.64], !P5 ;  /* 0x298000008e527fae */ /* 0x000fe8000e9a1010 */
[----:B------:R1:W-:Y:S01]  /*b660*/  STL.64 [R1+0xad8], R152 ;  /* 0x000ad89801007387 */ /* 0x0003e20000100a00 */
[----:B------:R-:W-:-:S02]  /*b670*/  VIADD R136, R139, 0xffffff57 ;  /* 0xffffff578b887836 */ /* 0x000fc40000000000 */
[----:B------:R-:W1:Y:S01]  /*b680*/  LDC R139, c[0x0][0x3a0] ;  /* 0x0000e800ff8b7b82 */ /* 0x000e620000000800 */
[----:B------:R-:W-:Y:S04]  /*b690*/  LDGSTS.E [R82+0x29a00], desc[UR16][R158.64], !P5 ;  /* 0x29a000009e527fae */ /* 0x000fe8000e9a1010 */
[----:B----4-:R-:W4:Y:S04]  /*b6a0*/  LDL.LU.64 R142, [R1+0x2f0] ;  /* 0x0002f000018e7983 */ /* 0x010f280000300a00 */
[----:B------:R-:W4:Y:S01]  /*b6b0*/  LDL.LU.64 R250, [R1+0x2e8] ;  /* 0x0002e80001fa7983 */ /* 0x000f220000300a00 */
[----:B------:R-:W-:Y:S01]  /*b6c0*/  ISETP.GE.U32.AND P2, PT, R136, 0x7ffffed8, PT ;  /* 0x7ffffed88800780c */ /* 0x000fe20003f46070 */
[----:B------:R-:W-:-:S02]  /*b6d0*/  VIADD R136, R137, 0xffffff55 ;  /* 0xffffff5589887836 */ /* 0x000fc40000000000 */
[----:B------:R-:W-:Y:S01]  /*b6e0*/  LDGSTS.E [R82+0x29c00], desc[UR16][R156.64], !P1 ;  /* 0x29c000009c527fae */ /* 0x000fe2000c9a1010 */
[----:B------:R-:W1:Y:S02]  /*b6f0*/  LDC R137, c[0x0][0x3a0] ;  /* 0x0000e800ff897b82 */ /* 0x000e640000000800 */
[----:B------:R-:W-:Y:S01]  /*b700*/  ISETP.GE.U32.AND P5, PT, R136, 0x7ffffed6, PT ;  /* 0x7ffffed68800780c */ /* 0x000fe20003fa6070 */
[----:B------:R1:W-:Y:S01]  /*b710*/  LDGSTS.E [R82+0x29e00], desc[UR16][R152.64], !P1 ;  /* 0x29e0000098527fae */ /* 0x0003e2000c9a1010 */
[----:B--2---:R-:W-:-:S04]  /*b720*/  IMAD.WIDE R150, R2, 0x4, R150 ;  /* 0x0000000402967825 */ /* 0x004fc800078e0296 */
        /* <DEDUP_REMOVED lines=12> */
[----:B------:R1:W-:Y:S01]  /*b7f0*/  STL.64 [R1+0xac8], R156 ;  /* 0x000ac89c01007387 */ /* 0x0003e20000100a00 */
[----:B------:R-:W-:-:S03]  /*b800*/  IMAD.WIDE R154, R2, 0x4, R154 ;  /* 0x00000004029a7825 */ /* 0x000fc600078e029a */
[----:B--2---:R-:W2:Y:S01]  /*b810*/  LDL.LU.64 R150, [R1+0x2d0] ;  /* 0x0002d00001967983 */ /* 0x004ea20000300a00 */
[----:B------:R-:W-:-:S03]  /*b820*/  IMAD.WIDE R248, R2, 0x4, R248 ;  /* 0x0000000402f87825 */ /* 0x000fc600078e02f8 */
[----:B---3--:R-:W3:Y:S04]  /*b830*/  LDL.LU.64 R144, [R1+0x2c8] ;  /* 0x0002c80001907983 */ /* 0x008ee80000300a00 */
[----:B------:R1:W-:Y:S04]  /*b840*/  LDGSTS.E [R82+0x2a600], desc[UR16][R156.64], !P4 ;  /* 0x2a6000009c527fae */ /* 0x0003e8000e1a1010 */
[----:B------:R1:W-:Y:S04]  /*b850*/  STL.64 [R1+0x6a0], R154 ;  /* 0x0006a09a01007387 */ /* 0x0003e80000100a00 */
[----:B------:R4:W-:Y:S04]  /*b860*/  STL.64 [R1+0xac0], R248 ;  /* 0x000ac0f801007387 */ /* 0x0009e80000100a00 */
[----:B------:R-:W-:Y:S01]  /*b870*/  LDGSTS.E [R82+0x2a800], desc[UR16][R154.64], !P5 ;  /* 0x2a8000009a527fae */ /* 0x000fe2000e9a1010 */
[----:B----4-:R-:W-:-:S03]  /*b880*/  IMAD.WIDE R158, R2, 0x4, R142 ;  /* 0x00000004029e7825 */ /* 0x010fc600078e028e */
        /* <DEDUP_REMOVED lines=39> */
[----:B----4-:R-:W-:-:S03]  /*bb00*/  IMAD.WIDE R142, R2, 0x4, R142 ;  /* 0x00000004028e7825 */ /* 0x010fc600078e028e */
        /* <DEDUP_REMOVED lines=42> */
[----:B------:R2:W-:Y:S01]  /*bdb0*/  LDGSTS.E [R82+0x2c400], desc[UR16][R158.64], !P4 ;  /* 0x2c4000009e527fae */ /* 0x0005e2000e1a1010 */
[----:B------:R-:W-:-:S03]  /*bdc0*/  IMAD.WIDE R248, R2, 0x4, R248 ;  /* 0x0000000402f87825 */ /* 0x000fc600078e02f8 */
        /* <DEDUP_REMOVED lines=209> */
[----:B------:R-:W4:Y:S01]  /*cae0*/  LDL.LU.64 R152, [R1+0x108] ;  /* 0x0001080001987983 */ /* 0x000f220000300a00 */
[----:B--2---:R-:W-:-:S03]  /*caf0*/  IMAD.WIDE R156, R2, 0x4, R150 ;  /* 0x00000004029c7825 */ /* 0x004fc600078e0296 */
[----:B------:R-:W-:Y:S01]  /*cb00*/  LDGSTS.E [R82+0x31200], desc[UR16][R146.64], !P2 ;  /* 0x3120000092527fae */ /* 0x000fe2000d1a1010 */
[----:B---3--:R-:W-:-:S03]  /*cb10*/  IMAD.WIDE R144, R2, 0x4, R144 ;  /* 0x0000000402907825 */ /* 0x008fc600078e0290 */
[----:B------:R-:W2:Y:S04]  /*cb20*/  LDL.LU.64 R150, [R1+0x100] ;  /* 0x0001000001967983 */ /* 0x000ea80000300a00 */
[----:B------:R-:W-:Y:S04]  /*cb30*/  STL.64 [R1+0x470], R156 ;  /* 0x0004709c01007387 */ /* 0x000fe80000100a00 */
[----:B------:R3:W-:Y:S04]  /*cb40*/  STL.64 [R1+0x9e8], R144 ;  /* 0x0009e89001007387 */ /* 0x0007e80000100a00 */
[----:B-1----:R-:W2:Y:S04]  /*cb50*/  LDL.LU.64 R148, [R1+0xf8] ;  /* 0x0000f80001947983 */ /* 0x002ea80000300a00 */
[----:B------:R-:W2:Y:S04]  /*cb60*/  LDL.LU.64 R146, [R1+0xf0] ;  /* 0x0000f00001927983 */ /* 0x000ea80000300a00 */
[----:B------:R-:W-:Y:S01]  /*cb70*/  LDGSTS.E [R82+0x31400], desc[UR16][R156.64], !P4 ;  /* 0x314000009c527fae */ /* 0x000fe2000e1a1010 */
[----:B----4-:R-:W-:-:S03]  /*cb80*/  IMAD.WIDE R142, R2, 0x4, R142 ;  /* 0x00000004028e7825 */ /* 0x010fc600078e028e */
[----:B------:R3:W-:Y:S01]  /*cb90*/  LDGSTS.E [R82+0x31600], desc[UR16][R144.64], !P4 ;  /* 0x3160000090527fae */ /* 0x0007e2000e1a1010 */
[----:B------:R-:W-:-:S03]  /*cba0*/  IMAD.WIDE R250, R2, 0x4, R250 ;  /* 0x0000000402fa7825 */ /* 0x000fc600078e02fa */
[----:B------:R1:W-:Y:S04]  /*cbb0*/  STL.64 [R1+0x488], R142 ;  /* 0x0004888e01007387 */ /* 0x0003e80000100a00 */
[----:B------:R4:W-:Y:S04]  /*cbc0*/  STL.64 [R1+0x9e0], R250 ;  /* 0x0009e0fa01007387 */ /* 0x0009e80000100a00 */
[----:B------:R-:W-:Y:S01]  /*cbd0*/  LDGSTS.E [R82+0x31800], desc[UR16][R142.64], !P5 ;  /* 0x318000008e527fae */ /* 0x000fe2000e9a1010 */
[----:B------:R-:W-:-:S03]  /*cbe0*/  IMAD.WIDE R158, R2, 0x4, R154 ;  /* 0x00000004029e7825 */ /* 0x000fc600078e029a */
[----:B------:R-:W-:Y:S01]  /*cbf0*/  LDGSTS.E [R82+0x31a00], desc[UR16][R250.64], !P5 ;  /* 0x31a00000fa527fae */ /* 0x000fe2000e9a1010 */
[----:B---3--:R-:W3:Y:S01]  /*cc00*/  LDC R144, c[0x0][0x3a0] ;  /* 0x0000e800ff907b82 */ /* 0x008ee20000000800 */
[----:B------:R-:W-:-:S04]  /*cc10*/  IMAD.WIDE R156, R2, 0x4, R248 ;  /* 0x00000004029c7825 */ /* 0x000fc800078e02f8 */
[----:B------:R-:W-:Y:S01]  /*cc20*/  VIADD R136, R137, 0xffffff37 ;  /* 0xffffff3789887836 */ /* 0x000fe20000000000 */
[----:B------:R-:W3:Y:S01]  /*cc30*/  LDL.LU.64 R248, [R1+0xe8] ;  /* 0x0000e80001f87983 */ /* 0x000ee20000300a00 */
[----:B------:R-:W-:Y:S01]  /*cc40*/  ISETP.GE.U32.AND P4, PT, R0, 0x7ffffeb7, PT ;  /* 0x7ffffeb70000780c */ /* 0x000fe20003f86070 */
[----:B------:R-:W2:Y:S02]  /*cc50*/  LDC R137, c[0x0][0x3a0] ;  /* 0x0000e800ff897b82 */ /* 0x000ea40000000800 */
[----:B------:R-:W3:Y:S04]  /*cc60*/  LDL.LU.64 R154, [R1+0xe0] ;  /* 0x0000e000019a7983 */ /* 0x000ee80000300a00 */
[----:B------:R2:W-:Y:S04]  /*cc70*/  STL.64 [R1+0x4a0], R158 ;  /* 0x0004a09e01007387 */ /* 0x0005e80000100a00 */
[----:B------:R2:W-:Y:S04]  /*cc80*/  STL.64 [R1+0x9d8], R156 ;  /* 0x0009d89c01007387 */ /* 0x0005e80000100a00 */
[----:B-1----:R-:W3:Y:S04]  /*cc90*/  LDL.LU.64 R142, [R1+0xd8] ;  /* 0x0000d800018e7983 */ /* 0x002ee80000300a00 */
[----:B----4-:R-:W4:Y:S01]  /*cca0*/  LDL.LU.64 R250, [R1+0xd0] ;  /* 0x0000d00001fa7983 */ /* 0x010f220000300a00 */
[----:B------:R-:W-:-:S03]  /*ccb0*/  ISETP.GE.U32.AND P2, PT, R136, 0x7ffffeb8, PT ;  /* 0x7ffffeb88800780c */ /* 0x000fc60003f46070 */
[----:B------:R1:W-:Y:S01]  /*ccc0*/  LDGSTS.E [R82+0x31c00], desc[UR16][R158.64], !P1 ;  /* 0x31c000009e527fae */ /* 0x0003e2000c9a1010 */
[----:B------:R-:W-:Y:S02]  /*ccd0*/  VIADD R136, R138, 0xffffff35 ;  /* 0xffffff358a887836 */ /* 0x000fe40000000000 */
[----:B------:R-:W-:Y:S01]  /*cce0*/  VIADD R0, R141, 0xffffff34 ;  /* 0xffffff348d007836 */ /* 0x000fe20000000000 */
[----:B------:R1:W-:Y:S01]  /*ccf0*/  LDGSTS.E [R82+0x31e00], desc[UR16][R156.64], !P1 ;  /* 0x31e000009c527fae */ /* 0x0003e2000c9a1010 */
[----:B------:R-:W1:Y:S01]  /*cd00*/  LDC R141, c[0x0][0x3a0] ;  /* 0x0000e800ff8d7b82 */ /* 0x000e620000000800 */
[----:B------:R-:W-:Y:S02]  /*cd10*/  ISETP.GE.U32.AND P5, PT, R136, 0x7ffffeb6, PT ;  /* 0x7ffffeb68800780c */ /* 0x000fe40003fa6070 */
[----:B------:R-:W-:Y:S02]  /*cd20*/  ISETP.GE.U32.AND P1, PT, R0, 0x7ffffeb5, PT ;  /* 0x7ffffeb50000780c */ /* 0x000fe40003f26070 */
[----:B------:R-:W-:-:S03]  /*cd30*/  IADD3 R0, PT, PT, R140, -0xce, RZ ;  /* 0xffffff328c007810 */ /* 0x000fc60007ffe0ff */
[----:B------:R-:W1:Y:S01]  /*cd40*/  LDC R138, c[0x0][0x3a0] ;  /* 0x0000e800ff8a7b82 */ /* 0x000e620000000800 */
[----:B------:R-:W-:-:S07]  /*cd50*/  IMAD.WIDE R152, R2, 0x4, R152 ;  /* 0x0000000402987825 */ /* 0x000fce00078e0298 */
[----:B------:R-:W3:Y:S01]  /*cd60*/  LDC R140, c[0x0][0x3a0] ;  /* 0x0000e800ff8c7b82 */ /* 0x000ee20000000800 */
[C---:B--2---:R-:W-:Y:S01]  /*cd70*/  IMAD.WIDE R150, R2.reuse, 0x4, R150 ;  /* 0x0000000402967825 */ /* 0x044fe200078e0296 */
[----:B------:R2:W-:Y:S04]  /*cd80*/  STL.64 [R1+0x4b8], R152 ;  /* 0x0004b89801007387 */ /* 0x0005e80000100a00 */
[----:B------:R2:W-:Y:S04]  /*cd90*/  STL.64 [R1+0x9d0], R150 ;  /* 0x0009d09601007387 */ /* 0x0005e80000100a00 */
[----:B------:R-:W-:Y:S01]  /*cda0*/  LDGSTS.E [R82+0x32000], desc[UR16][R152.64], !P2 ;  /* 0x3200000098527fae */ /* 0x000fe2000d1a1010 */
[----:B-1----:R-:W-:-:S03]  /*cdb0*/  IMAD.WIDE R158, R2, 0x4, R148 ;  /* 0x00000004029e7825 */ /* 0x002fc600078e0294 */
[----:B------:R-:W-:Y:S01]  /*cdc0*/  LDGSTS.E [R82+0x32200], desc[UR16][R150.64], !P2 ;  /* 0x3220000096527fae */ /* 0x000fe2000d1a1010 */
[----:B------:R-:W-:-:S03]  /*cdd0*/  IMAD.WIDE R156, R2, 0x4, R146 ;  /* 0x00000004029c7825 */ /* 0x000fc600078e0292 */
[----:B------:R-:W4:Y:S04]  /*cde0*/  LDL.LU.64 R148, [R1+0xc8] ;  /* 0x0000c80001947983 */ /* 0x000f280000300a00 */
[----:B------:R-:W4:Y:S04]  /*cdf0*/  LDL.LU.64 R146, [R1+0xc0] ;  /* 0x0000c00001927983 */ /* 0x000f280000300a00 */
[----:B------:R1:W-:Y:S04]  /*ce00*/  STL.64 [R1+0x4d0], R158 ;  /* 0x0004d09e01007387 */ /* 0x0003e80000100a00 */
[----:B------:R1:W-:Y:S04]  /*ce10*/  STL.64 [R1+0x9c8], R156 ;  /* 0x0009c89c01007387 */ /* 0x0003e80000100a00 */
[----:B--2---:R-:W2:Y:S04]  /*ce20*/  LDL.LU.64 R152, [R1+0xb8] ;  /* 0x0000b80001987983 */ /* 0x004ea80000300a00 */
[----:B------:R-:W2:Y:S04]  /*ce30*/  LDL.LU.64 R150, [R1+0xb0] ;  /* 0x0000b00001967983 */ /* 0x000ea80000300a00 */
[----:B------:R1:W-:Y:S04]  /*ce40*/  LDGSTS.E [R82+0x32400], desc[UR16][R158.64], !P4 ;  /* 0x324000009e527fae */ /* 0x0003e8000e1a1010 */
[----:B------:R3:W-:Y:S02]  /*ce50*/  LDGSTS.E [R82+0x32600], desc[UR16][R156.64], !P4 ;  /* 0x326000009c527fae */ /* 0x0007e4000e1a1010 */
[----:B---3--:R-:W-:-:S04]  /*ce60*/  IMAD.WIDE R248, R2, 0x4, R248 ;  /* 0x0000000402f87825 */ /* 0x008fc800078e02f8 */
[----:B-1----:R-:W-:Y:S01]  /*ce70*/  IMAD.WIDE R158, R2, 0x4, R154 ;  /* 0x00000004029e7825 */ /* 0x002fe200078e029a */
[----:B------:R1:W-:Y:S01]  /*ce80*/  STL.64 [R1+0x4e8], R248 ;  /* 0x0004e8f801007387 */ /* 0x0003e20000100a00 */
[----:B------:R-:W-:Y:S02]  /*ce90*/  ISETP.GE.U32.AND P4, PT, R0, 0x7ffffeb3, PT ;  /* 0x7ffffeb30000780c */ /* 0x000fe40003f86070 */
[----:B------:R-:W-:Y:S01]  /*cea0*/  VIADD R0, R144, 0xffffff30 ;  /* 0xffffff3090007836 */ /* 0x000fe20000000000 */
[----:B------:R-:W-:Y:S04]  /*ceb0*/  STL.64 [R1+0x9c0], R158 ;  /* 0x0009c09e01007387 */ /* 0x000fe80000100a00 */
[----:B------:R-:W3:Y:S01]  /*cec0*/  LDL.LU.64 R154, [R1+0xa8] ;  /* 0x0000a800019a7983 */ /* 0x000ee20000300a00 */
[----:B------:R-:W-:-:S03]  /*ced0*/  IMAD.WIDE R156, R2, 0x4, R142 ;  /* 0x00000004029c7825 */ /* 0x000fc600078e028e */
[----:B------:R-:W3:Y:S01]  /*cee0*/  LDL.LU.64 R144, [R1+0xa0] ;  /* 0x0000a00001907983 */ /* 0x000ee20000300a00 */
[----:B----4-:R-:W-:-:S03]  /*cef0*/  IMAD.WIDE R142, R2, 0x4, R250 ;  /* 0x00000004028e7825 */ /* 0x010fc600078e02fa */
[----:B------:R-:W-:Y:S04]  /*cf00*/  STL.64 [R1+0x500], R156 ;  /* 0x0005009c01007387 */ /* 0x000fe80000100a00 */
[----:B------:R-:W-:Y:S04]  /*cf10*/  LDGSTS.E [R82+0x32800], desc[UR16][R248.64], !P5 ;  /* 0x32800000f8527fae */ /* 0x000fe8000e9a1010 */
[----:B------:R4:W-:Y:S01]  /*cf20*/  STL.64 [R1+0x9b8], R142 ;  /* 0x0009b88e01007387 */ /* 0x0009e20000100a00 */
[----:B------:R-:W-:Y:S02]  /*cf30*/  VIADD R136, R139, 0xffffff33 ;  /* 0xffffff338b887836 */ /* 0x000fe40000000000 */
[----:B------:R-:W2:Y:S01]  /*cf40*/  LDC R139, c[0x0][0x3a0] ;  /* 0x0000e800ff8b7b82 */ /* 0x000ea20000000800 */
[----:B------:R-:W-:Y:S04]  /*cf50*/  LDGSTS.E [R82+0x32a00], desc[UR16][R158.64], !P5 ;  /* 0x32a000009e527fae */ /* 0x000fe8000e9a1010 */
[----:B-1----:R-:W3:Y:S04]  /*cf60*/  LDL.LU.64 R248, [R1+0x98] ;  /* 0x0000980001f87983 */ /* 0x002ee80000300a00 */
[----:B------:R-:W3:Y:S01]  /*cf70*/  LDL.LU.64 R250, [R1+0x90] ;  /* 0x0000900001fa7983 */ /* 0x000ee20000300a00 */
[----:B------:R-:W-:-:S03]  /*cf80*/  ISETP.GE.U32.AND P2, PT, R136, 0x7ffffeb4, PT ;  /* 0x7ffffeb48800780c */ /* 0x000fc60003f46070 */
[----:B------:R-:W-:Y:S01]  /*cf90*/  LDGSTS.E [R82+0x32c00], desc[UR16][R156.64], !P1 ;  /* 0x32c000009c527fae */ /* 0x000fe2000c9a1010 */
[----:B------:R-:W-:Y:S02]  /*cfa0*/  VIADD R136, R137, 0xffffff31 ;  /* 0xffffff3189887836 */ /* 0x000fe40000000000 */
[----:B------:R-:W1:Y:S01]  /*cfb0*/  LDC R137, c[0x0][0x3a0] ;  /* 0x0000e800ff897b82 */ /* 0x000e620000000800 */
[----:B------:R4:W-:Y:S01]  /*cfc0*/  LDGSTS.E [R82+0x32e00], desc[UR16][R142.64], !P1 ;  /* 0x32e000008e527fae */ /* 0x0009e2000c9a1010 */
[----:B------:R-:W-:Y:S02]  /*cfd0*/  ISETP.GE.U32.AND P1, PT, R0, 0x7ffffeb1, PT ;  /* 0x7ffffeb10000780c */ /* 0x000fe40003f26070 */
[----:B------:R-:W-:Y:S02]  /*cfe0*/  IADD3 R0, PT, PT, R141, -0xd2, RZ ;  /* 0xffffff2e8d007810 */ /* 0x000fe40007ffe0ff */
[----:B------:R-:W-:Y:S01]  /*cff0*/  ISETP.GE.U32.AND P5, PT, R136, 0x7ffffeb2, PT ;  /* 0x7ffffeb28800780c */ /* 0x000fe20003fa6070 */
[C---:B------:R-:W-:Y:S01]  /*d000*/  IMAD.WIDE R148, R2.reuse, 0x4, R148 ;  /* 0x0000000402947825 */ /* 0x040fe200078e0294 */
[----:B----4-:R-:W4:Y:S03]  /*d010*/  LDC R143, c[0x0][0x3a0] ;  /* 0x0000e800ff8f7b82 */ /* 0x010f260000000800 */
[C---:B------:R-:W-:Y:S01]  /*d020*/  IMAD.WIDE R146, R2.reuse, 0x4, R146 ;  /* 0x0000000402927825 */ /* 0x040fe200078e0292 */
[----:B------:R1:W-:Y:S04]  /*d030*/  STL.64 [R1+0x510], R148 ;  /* 0x0005109401007387 */ /* 0x0003e80000100a00 */
[----:B------:R1:W-:Y:S01]  /*d040*/  STL.64 [R1+0x9b0], R146 ;  /* 0x0009b09201007387 */ /* 0x0003e20000100a00 */
[----:B------:R-:W3:Y:S03]  /*d050*/  LDC R142, c[0x0][0x3a0] ;  /* 0x0000e800ff8e7b82 */ /* 0x000ee60000000800 */
[----:B------:R-:W-:Y:S01]  /*d060*/  LDGSTS.E [R82+0x33000], desc[UR16][R148.64], !P2 ;  /* 0x3300000094527fae */ /* 0x000fe2000d1a1010 */
[----:B--2---:R-:W-:-:S03]  /*d070*/  IMAD.WIDE R158, R2, 0x4, R152 ;  /* 0x00000004029e7825 */ /* 0x004fc600078e0298 */
[----:B------:R-:W-:Y:S01]  /*d080*/  LDGSTS.E [R82+0x33200], desc[UR16][R146.64], !P2 ;  /* 0x3320000092527fae */ /* 0x000fe2000d1a1010 */
[----:B------:R-:W-:-:S03]  /*d090*/  IMAD.WIDE R156, R2, 0x4, R150 ;  /* 0x00000004029c7825 */ /* 0x000fc600078e0296 */
[----:B------:R-:W2:Y:S04]  /*d0a0*/  LDL.LU.64 R152, [R1+0x88] ;  /* 0x0000880001987983 */ /* 0x000ea80000300a00 */
[----:B------:R-:W2:Y:S04]  /*d0b0*/  LDL.LU.64 R150, [R1+0x80] ;  /* 0x0000800001967983 */ /* 0x000ea80000300a00 */
[----:B------:R3:W-:Y:S04]  /*d0c0*/  STL.64 [R1+0x530], R158 ;  /* 0x0005309e01007387 */ /* 0x0007e80000100a00 */
[----:B------:R3:W-:Y:S04]  /*d0d0*/  STL.64 [R1+0x9a8], R156 ;  /* 0x0009a89c01007387 */ /* 0x0007e80000100a00 */
[----:B-1----:R-:W2:Y:S04]  /*d0e0*/  LDL.LU.64 R148, [R1+0x78] ;  /* 0x0000780001947983 */ /* 0x002ea80000300a00 */
[----:B------:R3:W-:Y:S04]  /*d0f0*/  LDGSTS.E [R82+0x33400], desc[UR16][R158.64], !P4 ;  /* 0x334000009e527fae */ /* 0x0007e8000e1a1010 */
[----:B------:R1:W-:Y:S04]  /*d100*/  LDGSTS.E [R82+0x33600], desc[UR16][R156.64], !P4 ;  /* 0x336000009c527fae */ /* 0x0003e8000e1a1010 */
[----:B------:R-:W2:Y:S01]  /*d110*/  LDL.LU.64 R146, [R1+0x70] ;  /* 0x0000700001927983 */ /* 0x000ea20000300a00 */
[----:B---3--:R-:W-:-:S04]  /*d120*/  IMAD.WIDE R158, R2, 0x4, R154 ;  /* 0x00000004029e7825 */ /* 0x008fc800078e029a */
[----:B-1----:R-:W-:Y:S01]  /*d130*/  IMAD.WIDE R156, R2, 0x4, R144 ;  /* 0x00000004029c7825 */ /* 0x002fe200078e0290 */
[----:B------:R-:W-:Y:S01]  /*d140*/  ISETP.GE.U32.AND P4, PT, R0, 0x7ffffeaf, PT ;  /* 0x7ffffeaf0000780c */ /* 0x000fe20003f86070 */
[----:B------:R-:W-:Y:S02]  /*d150*/  STL.64 [R1+0x540], R158 ;  /* 0x0005409e01007387 */ /* 0x000fe40000100a00 */
[----:B------:R-:W-:Y:S02]  /*d160*/  VIADD R0, R140, 0xffffff2c ;  /* 0xffffff2c8c007836 */ /* 0x000fe40000000000 */
[----:B------:R-:W-:Y:S04]  /*d170*/  STL.64 [R1+0x9a0], R156 ;  /* 0x0009a09c01007387 */ /* 0x000fe80000100a00 */
[----:B------:R-:W3:Y:S01]  /*d180*/  LDL.LU.64 R144, [R1+0x68] ;  /* 0x0000680001907983 */ /* 0x000ee20000300a00 */
[----:B------:R-:W-:-:S03]  /*d190*/  IMAD.WIDE R154, R2, 0x4, R248 ;  /* 0x00000004029a7825 */ /* 0x000fc600078e02f8 */
[----:B------:R-:W3:Y:S01]  /*d1a0*/  LDL.LU.64 R248, [R1+0x60] ;  /* 0x0000600001f87983 */ /* 0x000ee20000300a00 */
[----:B------:R-:W-:-:S03]  /*d1b0*/  IMAD.WIDE R140, R2, 0x4, R250 ;  /* 0x00000004028c7825 */ /* 0x000fc600078e02fa */
[----:B------:R-:W-:Y:S04]  /*d1c0*/  STL.64 [R1+0x558], R154 ;  /* 0x0005589a01007387 */ /* 0x000fe80000100a00 */
[----:B------:R1:W-:Y:S04]  /*d1d0*/  STL.64 [R1+0x998], R140 ;  /* 0x0009988c01007387 */ /* 0x0003e80000100a00 */
[----:B------:R-:W3:Y:S04]  /*d1e0*/  LDL.LU.64 R250, [R1+0x58] ;  /* 0x0000580001fa7983 */ /* 0x000ee80000300a00 */
[----:B------:R3:W-:Y:S04]  /*d1f0*/  LDGSTS.E [R82+0x33800], desc[UR16][R158.64], !P5 ;  /* 0x338000009e527fae */ /* 0x0007e8000e9a1010 */
[----:B------:R1:W-:Y:S04]  /*d200*/  LDGSTS.E [R82+0x33a00], desc[UR16][R156.64], !P5 ;  /* 0x33a000009c527fae */ /* 0x0003e8000e9a1010 */
[----:B------:R-:W-:Y:S04]  /*d210*/  LDGSTS.E [R82+0x33c00], desc[UR16][R154.64], !P1 ;  /* 0x33c000009a527fae */ /* 0x000fe8000c9a1010 */
[----:B------:R1:W-:Y:S04]  /*d220*/  LDGSTS.E [R82+0x33e00], desc[UR16][R140.64], !P1 ;  /* 0x33e000008c527fae */ /* 0x0003e8000c9a1010 */
[----:B-1----:R-:W3:Y:S01]  /*d230*/  LDL.LU.64 R140, [R1+0x50] ;  /* 0x00005000018c7983 */ /* 0x002ee20000300a00 */
[----:B------:R-:W-:Y:S01]  /*d240*/  VIADD R136, R138, 0xffffff2f ;  /* 0xffffff2f8a887836 */ /* 0x000fe20000000000 */
[----:B------:R-:W-:Y:S01]  /*d250*/  ISETP.GE.U32.AND P1, PT, R0, 0x7ffffead, PT ;  /* 0x7ffffead0000780c */ /* 0x000fe20003f26070 */
[----:B------:R-:W1:Y:S03]  /*d260*/  LDC R138, c[0x0][0x3a0] ;  /* 0x0000e800ff8a7b82 */ /* 0x000e660000000800 */
[----:B------:R-:W-:Y:S01]  /*d270*/  ISETP.GE.U32.AND P2, PT, R136, 0x7ffffeb0, PT ;  /* 0x7ffffeb08800780c */ /* 0x000fe20003f46070 */
[----:B------:R-:W-:Y:S01]  /*d280*/  VIADD R136, R139, 0xffffff2d ;  /* 0xffffff2d8b887836 */ /* 0x000fe20000000000 */
[----:B----4-:R-:W-:-:S03]  /*d290*/  IADD3 R0, PT, PT, R143, -0xd6, RZ ;  /* 0xffffff2a8f007810 */ /* 0x010fc60007ffe0ff */
[----:B------:R-:W4:Y:S01]  /*d2a0*/  LDC R139, c[0x0][0x3a0] ;  /* 0x0000e800ff8b7b82 */ /* 0x000f220000000800 */
[----:B------:R-:W-:Y:S01]  /*d2b0*/  ISETP.GE.U32.AND P5, PT, R136, 0x7ffffeae, PT ;  /* 0x7ffffeae8800780c */ /* 0x000fe20003fa6070 */
[----:B--2---:R-:W-:-:S04]  /*d2c0*/  IMAD.WIDE R152, R2, 0x4, R152 ;  /* 0x0000000402987825 */ /* 0x004fc800078e0298 */
[C---:B------:R-:W-:Y:S01]  /*d2d0*/  IMAD.WIDE R150, R2.reuse, 0x4, R150 ;  /* 0x0000000402967825 */ /* 0x040fe200078e0296 */
[----:B------:R2:W-:Y:S04]  /*d2e0*/  STL.64 [R1+0x570], R152 ;  /* 0x0005709801007387 */ /* 0x0005e80000100a00 */
[----:B------:R1:W-:Y:S04]  /*d2f0*/  STL.64 [R1+0x990], R150 ;  /* 0x0009909601007387 */ /* 0x0003e80000100a00 */
[----:B------:R1:W-:Y:S01]  /*d300*/  LDGSTS.E [R82+0x34000], desc[UR16][R152.64], !P2 ;  /* 0x3400000098527fae */ /* 0x0003e2000d1a1010 */
[----:B------:R-:W-:-:S03]  /*d310*/  IMAD.WIDE R148, R2, 0x4, R148 ;  /* 0x0000000402947825 */ /* 0x000fc600078e0294 */
[----:B------:R1:W-:Y:S04]  /*d320*/  LDGSTS.E [R82+0x34200], desc[UR16][R150.64], !P2 ;  /* 0x3420000096527fae */ /* 0x0003e8000d1a1010 */
[----:B------:R1:W-:Y:S04]  /*d330*/  STL.64 [R1+0x588], R148 ;  /* 0x0005889401007387 */ /* 0x0003e80000100a00 */
[----:B------:R-:W4:Y:S01]  /*d340*/  LDL.LU.64 R154, [R1+0x48] ;  /* 0x00004800019a7983 */ /* 0x000f220000300a00 */
[----:B------:R-:W-:-:S03]  /*d350*/  IMAD.WIDE R146, R2, 0x4, R146 ;  /* 0x0000000402927825 */ /* 0x000fc600078e0292 */
[----:B------:R1:W-:Y:S04]  /*d360*/  LDGSTS.E [R82+0x34400], desc[UR16][R148.64], !P4 ;  /* 0x3440000094527fae */ /* 0x0003e8000e1a1010 */
[----:B------:R3:W-:Y:S04]  /*d370*/  STL.64 [R1+0x988], R146 ;  /* 0x0009889201007387 */ /* 0x0007e80000100a00 */
[----:B--2---:R-:W2:Y:S04]  /*d380*/  LDL.LU.64 R152, [R1+0x40] ;  /* 0x0000400001987983 */ /* 0x004ea80000300a00 */
[----:B-1----:R-:W2:Y:S04]  /*d390*/  LDL.LU.64 R150, [R1+0x38] ;  /* 0x0000380001967983 */ /* 0x002ea80000300a00 */
[----:B------:R1:W-:Y:S01]  /*d3a0*/  LDGSTS.E [R82+0x34600], desc[UR16][R146.64], !P4 ;  /* 0x3460000092527fae */ /* 0x0003e2000e1a1010 */
[----:B---3--:R-:W-:Y:S01]  /*d3b0*/  IMAD.WIDE R158, R2, 0x4, R144 ;  /* 0x00000004029e7825 */ /* 0x008fe200078e0290 */
[----:B------:R-:W-:-:S02]  /*d3c0*/  ISETP.GE.U32.AND P4, PT, R0, 0x7ffffeab, PT ;  /* 0x7ffffeab0000780c */ /* 0x000fc40003f86070 */
[----:B------:R-:W3:Y:S01]  /*d3d0*/  LDL.LU.64 R148, [R1+0x30] ;  /* 0x0000300001947983 */ /* 0x000ee20000300a00 */
[----:B------:R-:W-:-:S03]  /*d3e0*/  IMAD.WIDE R156, R2, 0x4, R248 ;  /* 0x00000004029c7825 */ /* 0x000fc600078e02f8 */
[----:B------:R1:W-:Y:S01]  /*d3f0*/  STL.64 [R1+0x580], R158 ;  /* 0x0005809e01007387 */ /* 0x0003e20000100a00 */
[----:B------:R-:W-:-:S03]  /*d400*/  VIADD R0, R142, 0xffffff28 ;  /* 0xffffff288e007836 */ /* 0x000fc60000000000 */
[----:B------:R-:W3:Y:S04]  /*d410*/  LDL.LU.64 R146, [R1+0x28] ;  /* 0x0000280001927983 */ /* 0x000ee80000300a00 */
[----:B------:R1:W-:Y:S01]  /*d420*/  STL.64 [R1+0x980], R156 ;  /* 0x0009809c01007387 */ /* 0x0003e20000100a00 */
[----:B------:R-:W-:-:S03]  /*d430*/  IMAD.WIDE R142, R2, 0x4, R250 ;  /* 0x00000004028e7825 */ /* 0x000fc600078e02fa */
[----:B------:R-:W3:Y:S04]  /*d440*/  LDL.LU.64 R250, [R1+0x20] ;  /* 0x0000200001fa7983 */ /* 0x000ee80000300a00 */
[----:B------:R-:W3:Y:S04]  /*d450*/  LDL.LU.64 R248, [R1+0x18] ;  /* 0x0000180001f87983 */ /* 0x000ee80000300a00 */
[----:B------:R1:W-:Y:S04]  /*d460*/  STL.64 [R1+0x578], R142 ;  /* 0x0005788e01007387 */ /* 0x0003e80000100a00 */
[----:B------:R-:W3:Y:S04]  /*d470*/  LDL.LU.64 R144, [R1+0x10] ;  /* 0x0000100001907983 */ /* 0x000ee80000300a00 */
[----:B------:R-:W-:Y:S04]  /*d480*/  LDGSTS.E [R82+0x34800], desc[UR16][R158.64], !P5 ;  /* 0x348000009e527fae */ /* 0x000fe8000e9a1010 */
[----:B------:R-:W-:Y:S04]  /*d490*/  LDGSTS.E [R82+0x34a00], desc[UR16][R156.64], !P5 ;  /* 0x34a000009c527fae */ /* 0x000fe8000e9a1010 */
[----:B------:R2:W-:Y:S01]  /*d4a0*/  LDGSTS.E [R82+0x34c00], desc[UR16][R142.64], !P1 ;  /* 0x34c000008e527fae */ /* 0x0005e2000c9a1010 */
[----:B------:R-:W-:-:S03]  /*d4b0*/  IMAD.WIDE R140, R2, 0x4, R140 ;  /* 0x00000004028c7825 */ /* 0x000fc600078e028c */
[----:B-1----:R-:W3:Y:S04]  /*d4c0*/  LDL.LU.64 R158, [R1+0xe78] ;  /* 0x000e7800019e7983 */ /* 0x002ee80000300a00 */
[----:B------:R-:W3:Y:S04]  /*d4d0*/  LDL.LU.64 R156, [R1+0xe70] ;  /* 0x000e7000019c7983 */ /* 0x000ee80000300a00 */
[----:B------:R1:W-:Y:S04]  /*d4e0*/  STL.64 [R1+0x978], R140 ;  /* 0x0009788c01007387 */ /* 0x0003e80000100a00 */
[----:B------:R1:W-:Y:S04]  /*d4f0*/  LDGSTS.E [R82+0x34e00], desc[UR16][R140.64], !P1 ;  /* 0x34e000008c527fae */ /* 0x0003e8000c9a1010 */
[----:B------:R-:W3:Y:S04]  /*d500*/  LDL.LU.64 R142, [R1+0x8] ;  /* 0x00000800018e7983 */ /* 0x000ee80000300a00 */
[----:B-1----:R-:W3:Y:S01]  /*d510*/  LDL.LU.64 R140, [R1] ;  /* 0x00000000018c7983 */ /* 0x002ee20000300a00 */
[----:B------:R-:W-:Y:S01]  /*d520*/  VIADD R136, R137, 0xffffff2b ;  /* 0xffffff2b89887836 */ /* 0x000fe20000000000 */
[----:B------:R-:W-:Y:S01]  /*d530*/  ISETP.GE.U32.AND P1, PT, R0, 0x7ffffea9, PT ;  /* 0x7ffffea90000780c */ /* 0x000fe20003f26070 */
[----:B------:R-:W1:Y:S03]  /*d540*/  LDC R137, c[0x0][0x3a0] ;  /* 0x0000e800ff897b82 */ /* 0x000e660000000800 */
[----:B------:R-:W-:Y:S01]  /*d550*/  ISETP.GE.U32.AND P2, PT, R136, 0x7ffffeac, PT ;  /* 0x7ffffeac8800780c */ /* 0x000fe20003f46070 */
[----:B------:R-:W-:-:S04]  /*d560*/  VIADD R136, R138, 0xffffff29 ;  /* 0xffffff298a887836 */ /* 0x000fc80000000000 */
[----:B------:R-:W1:Y:S01]  /*d570*/  LDC R0, c[0x0][0x3a0] ;  /* 0x0000e800ff007b82 */ /* 0x000e620000000800 */
[----:B------:R-:W-:Y:S01]  /*d580*/  ISETP.GE.U32.AND P5, PT, R136, 0x7ffffeaa, PT ;  /* 0x7ffffeaa8800780c */ /* 0x000fe20003fa6070 */
[----:B----4-:R-:W-:-:S06]  /*d590*/  VIADD R136, R139, 0xffffff27 ;  /* 0xffffff278b887836 */ /* 0x010fcc0000000000 */
[----:B------:R-:W4:Y:S08]  /*d5a0*/  LDC R138, c[0x0][0x3a0] ;  /* 0x0000e800ff8a7b82 */ /* 0x000f300000000800 */
[----:B------:R-:W1:Y:S01]  /*d5b0*/  LDC R139, c[0x0][0x3a0] ;  /* 0x0000e800ff8b7b82 */ /* 0x000e620000000800 */
[----:B------:R-:W-:-:S05]  /*d5c0*/  IMAD.WIDE R154, R2, 0x4, R154 ;  /* 0x00000004029a7825 */ /* 0x000fca00078e029a */
[----:B------:R1:W-:Y:S04]  /*d5d0*/  STL.64 [R1+0x568], R154 ;  /* 0x0005689a01007387 */ /* 0x0003e80000100a00 */
[----:B------:R-:W-:Y:S01]  /*d5e0*/  LDGSTS.E [R82+0x35000], desc[UR16][R154.64], !P2 ;  /* 0x350000009a527fae */ /* 0x000fe2000d1a1010 */
[----:B--2---:R-:W-:-:S04]  /*d5f0*/  IMAD.WIDE R152, R2, 0x4, R152 ;  /* 0x0000000402987825 */ /* 0x004fc800078e0298 */
[C---:B------:R-:W-:Y:S01]  /*d600*/  IMAD.WIDE R150, R2.reuse, 0x4, R150 ;  /* 0x0000000402967825 */ /* 0x040fe200078e0296 */
[----:B------:R2:W-:Y:S04]  /*d610*/  STL.64 [R1+0x970], R152 ;  /* 0x0009709801007387 */ /* 0x0005e80000100a00 */
[----:B-1----:R-:W4:Y:S01]  /*d620*/  LDL.LU.64 R154, [R1+0xe68] ;  /* 0x000e6800019a7983 */ /* 0x002f220000300a00 */
[----:B---3--:R-:W-:-:S03]  /*d630*/  IMAD.WIDE R148, R2, 0x4, R148 ;  /* 0x0000000402947825 */ /* 0x008fc600078e0294 */
[----:B------:R-:W-:Y:S01]  /*d640*/  LDGSTS.E [R82+0x35200], desc[UR16][R152.64], !P2 ;  /* 0x3520000098527fae */ /* 0x000fe2000d1a1010 */
[----:B------:R-:W-:-:S03]  /*d650*/  ISETP.GE.U32.AND P2, PT, R136, 0x7ffffea8, PT ;  /* 0x7ffffea88800780c */ /* 0x000fc60003f46070 */
[----:B------:R-:W-:Y:S01]  /*d660*/  LDGSTS.E [R82+0x35400], desc[UR16][R150.64], !P4 ;  /* 0x3540000096527fae */ /* 0x000fe2000e1a1010 */
[----:B------:R-:W-:-:S03]  /*d670*/  IMAD.WIDE R146, R2, 0x4, R146 ;  /* 0x0000000402927825 */ /* 0x000fc600078e0292 */
[----:B------:R-:W-:Y:S04]  /*d680*/  LDGSTS.E [R82+0x35600], desc[UR16][R148.64], !P4 ;  /* 0x3560000094527fae */ /* 0x000fe8000e1a1010 */
[----:B--2---:R-:W2:Y:S01]  /*d690*/  LDL.LU.64 R152, [R1+0xe60] ;  /* 0x000e600001987983 */ /* 0x004ea20000300a00 */
[----:B------:R-:W-:-:S03]  /*d6a0*/  IMAD.WIDE R250, R2, 0x4, R250 ;  /* 0x0000000402fa7825 */ /* 0x000fc600078e02fa */
[----:B------:R1:W-:Y:S04]  /*d6b0*/  STL.64 [R1+0x560], R150 ;  /* 0x0005609601007387 */ /* 0x0003e80000100a00 */
[----:B------:R3:W-:Y:S01]  /*d6c0*/  STL.64 [R1+0x958], R148 ;  /* 0x0009589401007387 */ /* 0x0007e20000100a00 */
[----:B------:R-:W-:-:S03]  /*d6d0*/  IMAD.WIDE R248, R2, 0x4, R248 ;  /* 0x0000000402f87825 */ /* 0x000fc600078e02f8 */
[----:B------:R-:W-:Y:S04]  /*d6e0*/  LDGSTS.E [R82+0x35800], desc[UR16][R146.64], !P5 ;  /* 0x3580000092527fae */ /* 0x000fe8000e9a1010 */
[----:B-1----:R-:W2:Y:S01]  /*d6f0*/  LDL.LU.64 R150, [R1+0xe58] ;  /* 0x000e580001967983 */ /* 0x002ea20000300a00 */
[----:B------:R-:W-:-:S03]  /*d700*/  IMAD.WIDE R144, R2, 0x4, R144 ;  /* 0x0000000402907825 */ /* 0x000fc600078e0290 */
[----:B---3--:R-:W3:Y:S04]  /*d710*/  LDL.LU.64 R148, [R1+0xe50] ;  /* 0x000e500001947983 */ /* 0x008ee80000300a00 */
[----:B------:R1:W-:Y:S04]  /*d720*/  STL.64 [R1+0x550], R146 ;  /* 0x0005509201007387 */ /* 0x0003e80000100a00 */
[----:B------:R1:W-:Y:S04]  /*d730*/  STL.64 [R1+0x950], R250 ;  /* 0x000950fa01007387 */ /* 0x0003e80000100a00 */
[----:B------:R2:W-:Y:S04]  /*d740*/  LDGSTS.E [R82+0x35a00], desc[UR16][R250.64], !P5 ;  /* 0x35a00000fa527fae */ /* 0x0005e8000e9a1010 */
[----:B-1----:R-:W2:Y:S04]  /*d750*/  LDL.LU.64 R146, [R1+0xe48] ;  /* 0x000e480001927983 */ /* 0x002ea80000300a00 */
[----:B------:R1:W-:Y:S04]  /*d760*/  LDGSTS.E [R82+0x35c00], desc[UR16][R248.64], !P1 ;  /* 0x35c00000f8527fae */ /* 0x0003e8000c9a1010 */
[----:B------:R-:W2:Y:S04]  /*d770*/  LDL.LU.64 R250, [R1+0xe40] ;  /* 0x000e400001fa7983 */ /* 0x000ea80000300a00 */
[----:B------:R1:W-:Y:S01]  /*d780*/  STL.64 [R1+0x548], R248 ;  /* 0x000548f801007387 */ /* 0x0003e20000100a00 */
[----:B------:R-:W-:-:S03]  /*d790*/  IMAD.WIDE R142, R2, 0x4, R142 ;  /* 0x00000004028e7825 */ /* 0x000fc600078e028e */
[----:B------:R1:W-:Y:S01]  /*d7a0*/  STL.64 [R1+0x948], R144 ;  /* 0x0009489001007387 */ /* 0x0003e20000100a00 */
[----:B------:R-:W-:-:S03]  /*d7b0*/  IMAD.WIDE R140, R2, 0x4, R140 ;  /* 0x00000004028c7825 */ /* 0x000fc600078e028c */
[----:B------:R-:W-:Y:S04]  /*d7c0*/  LDGSTS.E [R82+0x35e00], desc[UR16][R144.64], !P1 ;  /* 0x35e0000090527fae */ /* 0x000fe8000c9a1010 */
[----:B-1----:R-:W3:Y:S04]  /*d7d0*/  LDL.LU.64 R248, [R1+0xe38] ;  /* 0x000e380001f87983 */ /* 0x002ee80000300a00 */
[----:B------:R-:W-:Y:S04]  /*d7e0*/  LDGSTS.E [R82+0x36000], desc[UR16][R142.64], !P2 ;  /* 0x360000008e527fae */ /* 0x000fe8000d1a1010 */
[----:B------:R-:W3:Y:S04]  /*d7f0*/  LDL.LU.64 R144, [R1+0xe30] ;  /* 0x000e300001907983 */ /* 0x000ee80000300a00 */
[----:B------:R1:W-:Y:S04]  /*d800*/  STL.64 [R1+0x538], R142 ;  /* 0x0005388e01007387 */ /* 0x0003e80000100a00 */
[----:B------:R1:W-:Y:S04]  /*d810*/  STL.64 [R1+0x940], R140 ;  /* 0x0009408c01007387 */ /* 0x0003e80000100a00 */
[----:B------:R-:W-:Y:S04]  /*d820*/  LDGSTS.E [R82+0x36200], desc[UR16][R140.64], !P2 ;  /* 0x362000008c527fae */ /* 0x000fe8000d1a1010 */
[----:B-1----:R-:W3:Y:S04]  /*d830*/  LDL.LU.64 R142, [R1+0xe28] ;  /* 0x000e2800018e7983 */ /* 0x002ee80000300a00 */
[----:B------:R-:W3:Y:S01]  /*d840*/  LDL.LU.64 R140, [R1+0xe20] ;  /* 0x000e2000018c7983 */ /* 0x000ee20000300a00 */
[----:B------:R-:W-:-:S04]  /*d850*/  IADD3 R0, PT, PT, R0, -0xda, RZ ;  /* 0xffffff2600007810 */ /* 0x000fc80007ffe0ff */
[----:B------:R-:W-:Y:S02]  /*d860*/  ISETP.GE.U32.AND P4, PT, R0, 0x7ffffea7, PT ;  /* 0x7ffffea70000780c */ /* 0x000fe40003f86070 */
[----:B------:R-:W1:Y:S01]  /*d870*/  LDC R0, c[0x0][0x3a0] ;  /* 0x0000e800ff007b82 */ /* 0x000e620000000800 */
[----:B------:R-:W-:-:S05]  /*d880*/  VIADD R136, R137, 0xffffff25 ;  /* 0xffffff2589887836 */ /* 0x000fca0000000000 */
[----:B------:R-:W-:Y:S02]  /*d890*/  ISETP.GE.U32.AND P5, PT, R136, 0x7ffffea6, PT ;  /* 0x7ffffea68800780c */ /* 0x000fe40003fa6070 */
[----:B------:R-:W2:Y:S01]  /*d8a0*/  LDC R137, c[0x0][0x3a0] ;  /* 0x0000e800ff897b82 */ /* 0x000ea20000000800 */
[----:B-1----:R-:W-:-:S05]  /*d8b0*/  VIADD R0, R0, 0xffffff24 ;  /* 0xffffff2400007836 */ /* 0x002fca0000000000 */
[----:B------:R-:W-:Y:S02]  /*d8c0*/  ISETP.GE.U32.AND P1, PT, R0, 0x7ffffea5, PT ;  /* 0x7ffffea50000780c */ /* 0x000fe40003f26070 */
[----:B------:R-:W1:Y:S01]  /*d8d0*/  LDC R0, c[0x0][0x3a0] ;  /* 0x0000e800ff007b82 */ /* 0x000e620000000800 */
[----:B----4-:R-:W-:-:S05]  /*d8e0*/  VIADD R136, R138, 0xffffff23 ;  /* 0xffffff238a887836 */ /* 0x010fca0000000000 */
[----:B------:R-:W-:Y:S02]  /*d8f0*/  ISETP.GE.U32.AND P2, PT, R136, 0x7ffffea4, PT ;  /* 0x7ffffea48800780c */ /* 0x000fe40003f46070 */
[----:B------:R-:W4:Y:S01]  /*d900*/  LDC R138, c[0x0][0x3a0] ;  /* 0x0000e800ff8a7b82 */ /* 0x000f220000000800 */
[----:B------:R-:W-:-:S07]  /*d910*/  VIADD R136, R139, 0xffffff21 ;  /* 0xffffff218b887836 */ /* 0x000fce0000000000 */
[----:B------:R-:W2:Y:S01]  /*d920*/  LDC R139, c[0x0][0x3a0] ;  /* 0x0000e800ff8b7b82 */ /* 0x000ea20000000800 */
[----:B-1----:R-:W-:Y:S01]  /*d930*/  IADD3 R0, PT, PT, R0, -0xde, RZ ;  /* 0xffffff2200007810 */ /* 0x002fe20007ffe0ff */
[----:B--2---:R-:W-:-:S05]  /*d940*/  IMAD.WIDE R250, R2, 0x4, R250 ;  /* 0x0000000402fa7825 */ /* 0x004fca00078e02fa */
[----:B------:R-:W-:Y:S04]  /*d950*/  STL.64 [R1+0x528], R250 ;  /* 0x000528fa01007387 */ /* 0x000fe80000100a00 */
[----:B------:R-:W-:Y:S01]  /*d960*/  LDGSTS.E [R82+0x36400], desc[UR16][R250.64], !P4 ;  /* 0x36400000fa527fae */ /* 0x000fe2000e1a1010 */
[----:B---3--:R-:W-:-:S05]  /*d970*/  IMAD.WIDE R248, R2, 0x4, R248 ;  /* 0x0000000402f87825 */ /* 0x008fca00078e02f8 */
[----:B------:R1:W-:Y:S04]  /*d980*/  STL.64 [R1+0x938], R248 ;  /* 0x000938f801007387 */ /* 0x0003e80000100a00 */
[----:B------:R1:W-:Y:S02]  /*d990*/  LDGSTS.E [R82+0x36600], desc[UR16][R248.64], !P4 ;  /* 0x36600000f8527fae */ /* 0x0003e4000e1a1010 */
[----:B-1----:R-:W1:Y:S01]  /*d9a0*/  LDC R249, c[0x0][0x3a0] ;  /* 0x0000e800fff97b82 */ /* 0x002e620000000800 */
[----:B------:R-:W-:-:S04]  /*d9b0*/  IMAD.WIDE R250, R2, 0x4, R142 ;  /* 0x0000000402fa7825 */ /* 0x000fc800078e028e */
[----:B------:R-:W-:-:S03]  /*d9c0*/  IMAD.WIDE R142, R2, 0x4, R144 ;  /* 0x00000004028e7825 */ /* 0x000fc600078e0290 */
[----:B------:R-:W2:Y:S01]  /*d9d0*/  LDC R248, c[0x0][0x3a0] ;  /* 0x0000e800fff87b82 */ /* 0x000ea20000000800 */
[----:B------:R-:W-:-:S04]  /*d9e0*/  IMAD.WIDE R140, R2, 0x4, R140 ;  /* 0x00000004028c7825 */ /* 0x000fc800078e028c */
[----:B------:R-:W-:Y:S01]  /*d9f0*/  IMAD.MOV.U32 R144, RZ, RZ, R140 ;  /* 0x000000ffff907224 */ /* 0x000fe200078e008c */
[----:B------:R-:W-:Y:S01]  /*da00*/  MOV R145, R141 ;  /* 0x0000008d00917202 */ /* 0x000fe20000000f00 */
[----:B------:R3:W-:Y:S04]  /*da10*/  STL.64 [R1+0x520], R140 ;  /* 0x0005208c01007387 */ /* 0x0007e80000100a00 */
[----:B------:R-:W-:Y:S04]  /*da20*/  LDGSTS.E [R82+0x36800], desc[UR16][R144.64], !P5 ;  /* 0x3680000090527fae */ /* 0x000fe8000e9a1010 */
[----:B------:R4:W-:Y:S04]  /*da30*/  STL.64 [R1+0x930], R250 ;  /* 0x000930fa01007387 */ /* 0x0009e80000100a00 */
[----:B------:R4:W-:Y:S01]  /*da40*/  LDGSTS.E [R82+0x36a00], desc[UR16][R250.64], !P5 ;  /* 0x36a00000fa527fae */ /* 0x0009e2000e9a1010 */
[----:B---3--:R-:W-:Y:S01]  /*da50*/  IMAD.WIDE R140, R2, 0x4, R146 ;  /* 0x00000004028c7825 */ /* 0x008fe200078e0292 */
[----:B------:R-:W-:-:S02]  /*da60*/  ISETP.GE.U32.AND P4, PT, R0, 0x7ffffea3, PT ;  /* 0x7ffffea30000780c */ /* 0x000fc40003f86070 */
[----:B------:R-:W-:Y:S01]  /*da70*/  STL.64 [R1+0x518], R142 ;  /* 0x0005188e01007387 */ /* 0x000fe20000100a00 */
[----:B----4-:R-:W3:Y:S01]  /*da80*/  LDC R251, c[0x0][0x3a0] ;  /* 0x0000e800fffb7b82 */ /* 0x010ee20000000800 */
[----:B-1----:R-:W-:Y:S02]  /*da90*/  VIADD R0, R249, 0xffffff20 ;  /* 0xffffff20f9007836 */ /* 0x002fe40000000000 */
[----:B------:R-:W-:Y:S01]  /*daa0*/  LDGSTS.E [R82+0x36c00], desc[UR16][R142.64], !P1 ;  /* 0x36c000008e527fae */ /* 0x000fe2000c9a1010 */
[----:B------:R-:W-:-:S03]  /*dab0*/  ISETP.GE.U32.AND P5, PT, R136, 0x7ffffea2, PT ;  /* 0x7ffffea28800780c */ /* 0x000fc60003fa6070 */
[----:B------:R1:W-:Y:S04]  /*dac0*/  STL.64 [R1+0x928], R140 ;  /* 0x0009288c01007387 */ /* 0x0003e80000100a00 */
[----:B------:R1:W-:Y:S01]  /*dad0*/  LDGSTS.E [R82+0x36e00], desc[UR16][R140.64], !P1 ;  /* 0x36e000008c527fae */ /* 0x0003e2000c9a1010 */
[----:B------:R-:W-:Y:S01]  /*dae0*/  ISETP.GE.U32.AND P1, PT, R0, 0x7ffffea1, PT ;  /* 0x7ffffea10000780c */ /* 0x000fe20003f26070 */
[----:B------:R-:W-:-:S04]  /*daf0*/  IMAD.WIDE R148, R2, 0x4, R148 ;  /* 0x0000000402947825 */ /* 0x000fc800078e0294 */
[C---:B------:R-:W-:Y:S01]  /*db00*/  IMAD.WIDE R146, R2.reuse, 0x4, R150 ;  /* 0x0000000402927825 */ /* 0x040fe200078e0296 */
[----:B-1----:R-:W1:Y:S03]  /*db10*/  LDC R140, c[0x0][0x3a0] ;  /* 0x0000e800ff8c7b82 */ /* 0x002e660000000800 */
[C---:B------:R-:W-:Y:S01]  /*db20*/  IMAD.WIDE R144, R2.reuse, 0x4, R152 ;  /* 0x0000000402907825 */ /* 0x040fe200078e0298 */
[----:B------:R4:W-:Y:S03]  /*db30*/  STL.64 [R1+0x508], R148 ;  /* 0x0005089401007387 */ /* 0x0009e60000100a00 */
[C---:B------:R-:W-:Y:S01]  /*db40*/  IMAD.WIDE R142, R2.reuse, 0x4, R154 ;  /* 0x00000004028e7825 */ /* 0x040fe200078e029a */
[----:B------:R4:W-:Y:S01]  /*db50*/  LDGSTS.E [R82+0x37000], desc[UR16][R148.64], !P2 ;  /* 0x3700000094527fae */ /* 0x0009e2000d1a1010 */
[----:B------:R-:W1:Y:S02]  /*db60*/  LDC R141, c[0x0][0x3a0] ;  /* 0x0000e800ff8d7b82 */ /* 0x000e640000000800 */
[----:B------:R-:W-:Y:S01]  /*db70*/  VIADD R136, R137, 0xffffff1f ;  /* 0xffffff1f89887836 */ /* 0x000fe20000000000 */
[----:B------:R2:W-:Y:S04]  /*db80*/  STL.64 [R1+0x920], R146 ;  /* 0x0009209201007387 */ /* 0x0005e80000100a00 */
[----:B------:R2:W-:Y:S01]  /*db90*/  LDGSTS.E [R82+0x37200], desc[UR16][R146.64], !P2 ;  /* 0x3720000092527fae */ /* 0x0005e2000d1a1010 */
[----:B------:R-:W1:Y:S01]  /*dba0*/  LDC R137, c[0x0][0x3a0] ;  /* 0x0000e800ff897b82 */ /* 0x000e620000000800 */
[----:B----4-:R-:W-:-:S02]  /*dbb0*/  IMAD.WIDE R148, R2, 0x4, R156 ;  /* 0x0000000402947825 */ /* 0x010fc400078e029c */
[----:B------:R4:W-:Y:S04]  /*dbc0*/  STL.64 [R1+0x4f8], R144 ;  /* 0x0004f89001007387 */ /* 0x0009e80000100a00 */
[----:B------:R4:W-:Y:S01]  /*dbd0*/  LDGSTS.E [R82+0x37400], desc[UR16][R144.64], !P4 ;  /* 0x3740000090527fae */ /* 0x0009e2000e1a1010 */
[----:B--2---:R-:W-:-:S03]  /*dbe0*/  IMAD.WIDE R146, R2, 0x4, R158 ;  /* 0x0000000402927825 */ /* 0x004fc600078e029e */
[----:B------:R2:W-:Y:S04]  /*dbf0*/  STL.64 [R1+0x918], R142 ;  /* 0x0009188e01007387 */ /* 0x0005e80000100a00 */
[----:B------:R2:W-:Y:S01]  /*dc00*/  LDGSTS.E [R82+0x37600], desc[UR16][R142.64], !P4 ;  /* 0x376000008e527fae */ /* 0x0005e2000e1a1010 */
[----:B---3--:R-:W-:Y:S02]  /*dc10*/  VIADD R0, R251, 0xffffff1e ;  /* 0xffffff1efb007836 */ /* 0x008fe40000000000 */
[----:B----4-:R-:W-:Y:S01]  /*dc20*/  IMAD.WIDE R144, R2, 0x4, R160 ;  /* 0x0000000402907825 */ /* 0x010fe200078e02a0 */
[----:B------:R-:W-:Y:S01]  /*dc30*/  STL.64 [R1+0x4f0], R148 ;  /* 0x0004f09401007387 */ /* 0x000fe20000100a00 */
[----:B------:R-:W-:-:S03]  /*dc40*/  ISETP.GE.U32.AND P2, PT, R136, 0x7ffffea0, PT ;  /* 0x7ffffea08800780c */ /* 0x000fc60003f46070 */
[----:B------:R-:W-:Y:S01]  /*dc50*/  LDGSTS.E [R82+0x37800], desc[UR16][R148.64], !P5 ;  /* 0x3780000094527fae */ /* 0x000fe2000e9a1010 */
[----:B--2---:R-:W-:-:S03]  /*dc60*/  IMAD.WIDE R142, R2, 0x4, R162 ;  /* 0x00000004028e7825 */ /* 0x004fc600078e02a2 */
[----:B------:R-:W-:Y:S01]  /*dc70*/  STL.64 [R1+0x910], R146 ;  /* 0x0009109201007387 */ /* 0x000fe20000100a00 */
[----:B------:R-:W-:-:S03]  /*dc80*/  ISETP.GE.U32.AND P4, PT, R0, 0x7ffffe9f, PT ;  /* 0x7ffffe9f0000780c */ /* 0x000fc60003f86070 */
[----:B------:R-:W-:Y:S01]  /*dc90*/  LDGSTS.E [R82+0x37a00], desc[UR16][R146.64], !P5 ;  /* 0x37a0000092527fae */ /* 0x000fe2000e9a1010 */
[----:B------:R-:W-:-:S03]  /*dca0*/  VIADD R136, R138, 0xffffff1d ;  /* 0xffffff1d8a887836 */ /* 0x000fc60000000000 */
[----:B------:R-:W-:Y:S01]  /*dcb0*/  STL.64 [R1+0x4e0], R144 ;  /* 0x0004e09001007387 */ /* 0x000fe20000100a00 */
[----:B------:R-:W-:Y:S01]  /*dcc0*/  IADD3 R0, PT, PT, R248, -0xe4, RZ ;  /* 0xffffff1cf8007810 */ /* 0x000fe20007ffe0ff */
[----:B------:R-:W2:Y:S02]  /*dcd0*/  LDC R138, c[0x0][0x3a0] ;  /* 0x0000e800ff8a7b82 */ /* 0x000ea40000000800 */
[----:B------:R-:W-:Y:S04]  /*dce0*/  LDGSTS.E [R82+0x37c00], desc[UR16][R144.64], !P1 ;  /* 0x37c0000090527fae */ /* 0x000fe8000c9a1010 */
[----:B------:R3:W-:Y:S04]  /*dcf0*/  STL.64 [R1+0x908], R142 ;  /* 0x0009088e01007387 */ /* 0x0007e80000100a00 */
[----:B------:R3:W-:Y:S01]  /*dd00*/  LDGSTS.E [R82+0x37e00], desc[UR16][R142.64], !P1 ;  /* 0x37e000008e527fae */ /* 0x0007e2000c9a1010 */
[----:B------:R-:W-:Y:S01]  /*dd10*/  ISETP.GE.U32.AND P1, PT, R0, 0x7ffffe9d, PT ;  /* 0x7ffffe9d0000780c */ /* 0x000fe20003f26070 */
[----:B-1----:R-:W-:Y:S01]  /*dd20*/  VIADD R0, R140, 0xffffff1a ;  /* 0xffffff1a8c007836 */ /* 0x002fe20000000000 */
[----:B------:R-:W-:Y:S01]  /*dd30*/  ISETP.GE.U32.AND P5, PT, R136, 0x7ffffe9e, PT ;  /* 0x7ffffe9e8800780c */ /* 0x000fe20003fa6070 */
[C---:B------:R-:W-:Y:S01]  /*dd40*/  IMAD.WIDE R150, R2.reuse, 0x4, R164 ;  /* 0x0000000402967825 */ /* 0x040fe200078e02a4 */
[----:B------:R-:W1:Y:S08]  /*dd50*/  LDC R140, c[0x0][0x3a0] ;  /* 0x0000e800ff8c7b82 */ /* 0x000e700000000800 */
[----:B---3--:R-:W3:Y:S01]  /*dd60*/  LDC R143, c[0x0][0x3a0] ;  /* 0x0000e800ff8f7b82 */ /* 0x008ee20000000800 */
[----:B------:R-:W-:Y:S01]  /*dd70*/  IMAD.WIDE R148, R2, 0x4, R166 ;  /* 0x0000000402947825 */ /* 0x000fe200078e02a6 */
[----:B------:R4:W-:Y:S03]  /*dd80*/  LDGSTS.E [R82+0x38000], desc[UR16][R150.64], !P2 ;  /* 0x3800000096527fae */ /* 0x0009e6000d1a1010 */
[----:B------:R-:W-:-:S02]  /*dd90*/  VIADD R136, R139, 0xffffff1b ;  /* 0xffffff1b8b887836 */ /* 0x000fc40000000000 */
[C---:B------:R-:W-:Y:S01]  /*dda0*/  IMAD.WIDE R146, R2.reuse, 0x4, R168 ;  /* 0x0000000402927825 */ /* 0x040fe200078e02a8 */
[----:B------:R-:W1:Y:S03]  /*ddb0*/  LDC R142, c[0x0][0x3a0] ;  /* 0x0000e800ff8e7b82 */ /* 0x000e660000000800 */
[----:B------:R-:W-:Y:S01]  /*ddc0*/  IMAD.WIDE R144, R2, 0x4, R170 ;  /* 0x0000000402907825 */ /* 0x000fe200078e02aa */
[----:B------:R4:W-:Y:S04]  /*ddd0*/  STL.64 [R1+0x4d8], R150 ;  /* 0x0004d89601007387 */ /* 0x0009e80000100a00 */
[----:B------:R2:W-:Y:S01]  /*dde0*/  LDGSTS.E [R82+0x38200], desc[UR16][R148.64], !P2 ;  /* 0x3820000094527fae */ /* 0x0005e2000d1a1010 */
[----:B------:R-:W-:Y:S01]  /*ddf0*/  ISETP.GE.U32.AND P2, PT, R136, 0x7ffffe9c, PT ;  /* 0x7ffffe9c8800780c */ /* 0x000fe20003f46070 */
[----:B------:R-:W-:Y:S01]  /*de00*/  VIADD R136, R137, 0xffffff19 ;  /* 0xffffff1989887836 */ /* 0x000fe20000000000 */
[----:B------:R-:W1:Y:S01]  /*de10*/  LDC R139, c[0x0][0x3a0] ;  /* 0x0000e800ff8b7b82 */ /* 0x000e620000000800 */
[----:B------:R2:W-:Y:S04]  /*de20*/  STL.64 [R1+0x900], R148 ;  /* 0x0009009401007387 */ /* 0x0005e80000100a00 */
[----:B------:R2:W-:Y:S01]  /*de30*/  LDGSTS.E [R82+0x38400], desc[UR16][R146.64], !P4 ;  /* 0x3840000092527fae */ /* 0x0005e2000e1a1010 */
[----:B----4-:R-:W-:-:S02]  /*de40*/  IMAD.WIDE R150, R2, 0x4, R172 ;  /* 0x0000000402967825 */ /* 0x010fc400078e02ac */
[----:B------:R-:W4:Y:S01]  /*de50*/  LDC R137, c[0x0][0x3a0] ;  /* 0x0000e800ff897b82 */ /* 0x000f220000000800 */
[----:B------:R2:W-:Y:S04]  /*de60*/  STL.64 [R1+0x4c8], R146 ;  /* 0x0004c89201007387 */ /* 0x0005e80000100a00 */
[----:B------:R3:W-:Y:S01]  /*de70*/  LDGSTS.E [R82+0x38600], desc[UR16][R144.64], !P4 ;  /* 0x3860000090527fae */ /* 0x0007e2000e1a1010 */
[----:B--2---:R-:W-:Y:S01]  /*de80*/  IMAD.WIDE R148, R2, 0x4, R174 ;  /* 0x0000000402947825 */ /* 0x004fe200078e02ae */
[----:B------:R-:W-:Y:S02]  /*de90*/  ISETP.GE.U32.AND P4, PT, R0, 0x7ffffe9b, PT ;  /* 0x7ffffe9b0000780c */ /* 0x000fe40003f86070 */
[----:B------:R3:W-:Y:S01]  /*dea0*/  STL.64 [R1+0x8f8], R144 ;  /* 0x0008f89001007387 */ /* 0x0007e20000100a00 */
[----:B------:R-:W-:-:S02]  /*deb0*/  IADD3 R0, PT, PT, R141, -0xe8, RZ ;  /* 0xffffff188d007810 */ /* 0x000fc40007ffe0ff */
[----:B------:R-:W2:Y:S01]  /*dec0*/  LDC R141, c[0x0][0x3a0] ;  /* 0x0000e800ff8d7b82 */ /* 0x000ea20000000800 */
[C---:B------:R-:W-:Y:S01]  /*ded0*/  IMAD.WIDE R146, R2.reuse, 0x4, R176 ;  /* 0x0000000402927825 */ /* 0x040fe200078e02b0 */
[----:B------:R1:W-:Y:S04]  /*dee0*/  LDGSTS.E [R82+0x38800], desc[UR16][R150.64], !P5 ;  /* 0x3880000096527fae */ /* 0x0003e8000e9a1010 */
[----:B------:R1:W-:Y:S01]  /*def0*/  LDGSTS.E [R82+0x38a00], desc[UR16][R148.64], !P5 ;  /* 0x38a0000094527fae */ /* 0x0003e2000e9a1010 */
[----:B---3--:R-:W-:Y:S01]  /*df00*/  IMAD.WIDE R144, R2, 0x4, R178 ;  /* 0x0000000402907825 */ /* 0x008fe200078e02b2 */
[----:B------:R-:W-:Y:S02]  /*df10*/  ISETP.GE.U32.AND P5, PT, R136, 0x7ffffe9a, PT ;  /* 0x7ffffe9a8800780c */ /* 0x000fe40003fa6070 */
[----:B------:R3:W-:Y:S04]  /*df20*/  LDGSTS.E [R82+0x38c00], desc[UR16][R146.64], !P1 ;  /* 0x38c0000092527fae */ /* 0x0007e8000c9a1010 */
[----:B------:R1:W-:Y:S01]  /*df30*/  STL.64 [R1+0x4c0], R150 ;  /* 0x0004c09601007387 */ /* 0x0003e20000100a00 */
[----:B------:R-:W-:-:S02]  /*df40*/  VIADD R136, R138, 0xffffff17 ;  /* 0xffffff178a887836 */ /* 0x000fc40000000000 */
[----:B------:R-:W-:Y:S01]  /*df50*/  IMAD.WIDE R152, R2, 0x4, R212 ;  /* 0x0000000402987825 */ /* 0x000fe200078e02d4 */
[----:B------:R3:W-:Y:S01]  /*df60*/  LDGSTS.E [R82+0x38e00], desc[UR16][R144.64], !P1 ;  /* 0x38e0000090527fae */ /* 0x0007e2000c9a1010 */
[----:B------:R-:W-:Y:S01]  /*df70*/  ISETP.GE.U32.AND P1, PT, R0, 0x7ffffe99, PT ;  /* 0x7ffffe990000780c */ /* 0x000fe20003f26070 */
[----:B------:R-:W2:Y:S01]  /*df80*/  LDC R138, c[0x0][0x3a0] ;  /* 0x0000e800ff8a7b82 */ /* 0x000ea20000000800 */
[----:B------:R-:W-:Y:S01]  /*df90*/  VIADD R0, R143, 0xffffff16 ;  /* 0xffffff168f007836 */ /* 0x000fe20000000000 */
[----:B------:R3:W-:Y:S01]  /*dfa0*/  STL.64 [R1+0x8f0], R148 ;  /* 0x0008f09401007387 */ /* 0x0007e20000100a00 */
[----:B-1----:R-:W-:-:S03]  /*dfb0*/  IMAD.WIDE R150, R2, 0x4, R180 ;  /* 0x0000000402967825 */ /* 0x002fc600078e02b4 */
[----:B------:R1:W-:Y:S02]  /*dfc0*/  STL.64 [R1+0x4b0], R146 ;  /* 0x0004b09201007387 */ /* 0x0003e40000100a00 */
[----:B------:R-:W2:Y:S02]  /*dfd0*/  LDC R143, c[0x0][0x3a0] ;  /* 0x0000e800ff8f7b82 */ /* 0x000ea40000000800 */
[----:B------:R4:W-:Y:S01]  /*dfe0*/  STL.64 [R1+0x8e8], R144 ;  /* 0x0008e89001007387 */ /* 0x0009e20000100a00 */
[----:B---3--:R-:W-:-:S03]  /*dff0*/  IMAD.WIDE R148, R2, 0x4, R182 ;  /* 0x0000000402947825 */ /* 0x008fc600078e02b6 */
[----:B------:R3:W-:Y:S01]  /*e000*/  STL.64 [R1+0x4a8], R150 ;  /* 0x0004a89601007387 */ /* 0x0007e20000100a00 */
[----:B-1----:R-:W-:-:S03]  /*e010*/  IMAD.WIDE R146, R2, 0x4, R184 ;  /* 0x0000000402927825 */ /* 0x002fc600078e02b8 */
[----:B------:R3:W-:Y:S01]  /*e020*/  LDGSTS.E [R82+0x39000], desc[UR16][R150.64], !P2 ;  /* 0x3900000096527fae */ /* 0x0007e2000d1a1010 */
[----:B----4-:R-:W-:-:S03]  /*e030*/  IMAD.WIDE R144, R2, 0x4, R186 ;  /* 0x0000000402907825 */ /* 0x010fc600078e02ba */
[----:B------:R1:W-:Y:S04]  /*e040*/  STL.64 [R1+0x8e0], R148 ;  /* 0x0008e09401007387 */ /* 0x0003e80000100a00 */
[----:B------:R1:W-:Y:S01]  /*e050*/  LDGSTS.E [R82+0x39200], desc[UR16][R148.64], !P2 ;  /* 0x3920000094527fae */ /* 0x0003e2000d1a1010 */
[----:B------:R-:W-:Y:S01]  /*e060*/  ISETP.GE.U32.AND P2, PT, R136, 0x7ffffe98, PT ;  /* 0x7ffffe988800780c */ /* 0x000fe20003f46070 */
[----:B------:R-:W-:Y:S02]  /*e070*/  VIADD R136, R140, 0xffffff15 ;  /* 0xffffff158c887836 */ /* 0x000fe40000000000 */
[C---:B---3--:R-:W-:Y:S01]  /*e080*/  IMAD.WIDE R150, R2.reuse, 0x4, R188 ;  /* 0x0000000402967825 */ /* 0x048fe200078e02bc */
[----:B------:R3:W-:Y:S01]  /*e090*/  STL.64 [R1+0x498], R146 ;  /* 0x0004989201007387 */ /* 0x0007e20000100a00 */
[----:B------:R-:W4:Y:S03]  /*e0a0*/  LDC R140, c[0x0][0x3a0] ;  /* 0x0000e800ff8c7b82 */ /* 0x000f260000000800 */
[----:B------:R3:W-:Y:S01]  /*e0b0*/  LDGSTS.E [R82+0x39400], desc[UR16][R146.64], !P4 ;  /* 0x3940000092527fae */ /* 0x0007e2000e1a1010 */
[----:B-1----:R-:W-:-:S03]  /*e0c0*/  IMAD.WIDE R148, R2, 0x4, R190 ;  /* 0x0000000402947825 */ /* 0x002fc600078e02be */
[----:B------:R1:W-:Y:S04]  /*e0d0*/  STL.64 [R1+0x8d8], R144 ;  /* 0x0008d89001007387 */ /* 0x0003e80000100a00 */
[----:B------:R1:W-:Y:S01]  /*e0e0*/  LDGSTS.E [R82+0x39600], desc[UR16][R144.64], !P4 ;  /* 0x3960000090527fae */ /* 0x0003e2000e1a1010 */
[----:B------:R-:W-:Y:S01]  /*e0f0*/  ISETP.GE.U32.AND P4, PT, R0, 0x7ffffe97, PT ;  /* 0x7ffffe970000780c */ /* 0x000fe20003f86070 */
[----:B---3--:R-:W-:Y:S01]  /*e100*/  IMAD.WIDE R146, R2, 0x4, R192 ;  /* 0x0000000402927825 */ /* 0x008fe200078e02c0 */
[----:B------:R-:W-:Y:S01]  /*e110*/  IADD3 R0, PT, PT, R142, -0xec, RZ ;  /* 0xffffff148e007810 */ /* 0x000fe20007ffe0ff */
[----:B------:R3:W-:Y:S01]  /*e120*/  LDGSTS.E [R82+0x39800], desc[UR16][R150.64], !P5 ;  /* 0x3980000096527fae */ /* 0x0007e2000e9a1010 */
[----:B------:R-:W2:Y:S03]  /*e130*/  LDC R142, c[0x0][0x3a0] ;  /* 0x0000e800ff8e7b82 */ /* 0x000ea60000000800 */
[----:B------:R3:W-:Y:S01]  /*e140*/  LDGSTS.E [R82+0x39a00], desc[UR16][R148.64], !P5 ;  /* 0x39a0000094527fae */ /* 0x0007e2000e9a1010 */
[----:B-1----:R-:W-:Y:S01]  /*e150*/  IMAD.WIDE R144, R2, 0x4, R194 ;  /* 0x0000000402907825 */ /* 0x002fe200078e02c2 */
[----:B------:R-:W-:-:S02]  /*e160*/  ISETP.GE.U32.AND P5, PT, R136, 0x7ffffe96, PT ;  /* 0x7ffffe968800780c */ /* 0x000fc40003fa6070 */
[----:B------:R1:W-:Y:S04]  /*e170*/  LDGSTS.E [R82+0x39c00], desc[UR16][R146.64], !P1 ;  /* 0x39c0000092527fae */ /* 0x0003e8000c9a1010 */
[----:B------:R3:W-:Y:S01]  /*e180*/  STL.64 [R1+0x490], R150 ;  /* 0x0004909601007387 */ /* 0x0007e20000100a00 */
[----:B------:R-:W-:Y:S02]  /*e190*/  VIADD R136, R137, 0xffffff13 ;  /* 0xffffff1389887836 */ /* 0x000fe40000000000 */
[----:B------:R-:W-:Y:S01]  /*e1a0*/  IMAD.WIDE R154, R2, 0x4, R228 ;  /* 0x00000004029a7825 */ /* 0x000fe200078e02e4 */
[----:B------:R1:W-:Y:S01]  /*e1b0*/  LDGSTS.E [R82+0x39e00], desc[UR16][R144.64], !P1 ;  /* 0x39e0000090527fae */ /* 0x0003e2000c9a1010 */
[----:B------:R-:W-:Y:S01]  /*e1c0*/  ISETP.GE.U32.AND P1, PT, R0, 0x7ffffe95, PT ;  /* 0x7ffffe950000780c */ /* 0x000fe20003f26070 */
[----:B------:R-:W4:Y:S02]  /*e1d0*/  LDC R137, c[0x0][0x3a0] ;  /* 0x0000e800ff897b82 */ /* 0x000f240000000800 */
[----:B------:R1:W-:Y:S01]  /*e1e0*/  STL.64 [R1+0x8d0], R148 ;  /* 0x0008d09401007387 */ /* 0x0003e20000100a00 */
[----:B---3--:R-:W-:-:S03]  /*e1f0*/  IMAD.WIDE R150, R2, 0x4, R196 ;  /* 0x0000000402967825 */ /* 0x008fc600078e02c4 */
[----:B------:R3:W-:Y:S04]  /*e200*/  STL.64 [R1+0x480], R146 ;  /* 0x0004809201007387 */ /* 0x0007e80000100a00 */
[----:B------:R2:W-:Y:S01]  /*e210*/  STL.64 [R1+0x8c8], R144 ;  /* 0x0008c89001007387 */ /* 0x0005e20000100a00 */
[----:B-1----:R-:W-:-:S03]  /*e220*/  IMAD.WIDE R148, R2, 0x4, R198 ;  /* 0x0000000402947825 */ /* 0x002fc600078e02c6 */
[----:B------:R1:W-:Y:S01]  /*e230*/  STL.64 [R1+0x478], R150 ;  /* 0x0004789601007387 */ /* 0x0003e20000100a00 */
[----:B---3--:R-:W-:-:S03]  /*e240*/  IMAD.WIDE R146, R2, 0x4, R200 ;  /* 0x0000000402927825 */ /* 0x008fc600078e02c8 */
[----:B------:R1:W-:Y:S01]  /*e250*/  LDGSTS.E [R82+0x3a000], desc[UR16][R150.64], !P2 ;  /* 0x3a00000096527fae */ /* 0x0003e2000d1a1010 */
[----:B--2---:R-:W-:-:S03]  /*e260*/  IMAD.WIDE R144, R2, 0x4, R202 ;  /* 0x0000000402907825 */ /* 0x004fc600078e02ca */
[----:B------:R2:W-:Y:S01]  /*e270*/  STL.64 [R1+0x8c0], R148 ;  /* 0x0008c09401007387 */ /* 0x0005e20000100a00 */
[----:B------:R-:W-:-:S03]  /*e280*/  VIADD R0, R141, 0xffffff12 ;  /* 0xffffff128d007836 */ /* 0x000fc60000000000 */
[----:B------:R2:W-:Y:S01]  /*e290*/  LDGSTS.E [R82+0x3a200], desc[UR16][R148.64], !P2 ;  /* 0x3a20000094527fae */ /* 0x0005e2000d1a1010 */
[----:B------:R-:W-:Y:S01]  /*e2a0*/  ISETP.GE.U32.AND P2, PT, R136, 0x7ffffe94, PT ;  /* 0x7ffffe948800780c */ /* 0x000fe20003f46070 */
[----:B------:R-:W-:Y:S01]  /*e2b0*/  VIADD R136, R139, 0xffffff11 ;  /* 0xffffff118b887836 */ /* 0x000fe20000000000 */
[----:B------:R-:W3:Y:S01]  /*e2c0*/  LDC R141, c[0x0][0x3a0] ;  /* 0x0000e800ff8d7b82 */ /* 0x000ee20000000800 */
[C---:B-1----:R-:W-:Y:S01]  /*e2d0*/  IMAD.WIDE R150, R2.reuse, 0x4, R204 ;  /* 0x0000000402967825 */ /* 0x042fe200078e02cc */
[----:B------:R1:W-:Y:S04]  /*e2e0*/  STL.64 [R1+0x468], R146 ;  /* 0x0004689201007387 */ /* 0x0003e80000100a00 */
[----:B------:R1:W-:Y:S02]  /*e2f0*/  LDGSTS.E [R82+0x3a400], desc[UR16][R146.64], !P4 ;  /* 0x3a40000092527fae */ /* 0x0003e4000e1a1010 */
[----:B------:R-:W3:Y:S01]  /*e300*/  LDC R139, c[0x0][0x3a0] ;  /* 0x0000e800ff8b7b82 */ /* 0x000ee20000000800 */
[----:B--2---:R-:W-:Y:S01]  /*e310*/  IMAD.WIDE R148, R2, 0x4, R206 ;  /* 0x0000000402947825 */ /* 0x004fe200078e02ce */
[----:B------:R2:W-:Y:S04]  /*e320*/  STL.64 [R1+0x8b8], R144 ;  /* 0x0008b89001007387 */ /* 0x0005e80000100a00 */
[----:B------:R2:W-:Y:S01]  /*e330*/  LDGSTS.E [R82+0x3a600], desc[UR16][R144.64], !P4 ;  /* 0x3a60000090527fae */ /* 0x0005e2000e1a1010 */
[----:B------:R-:W-:Y:S01]  /*e340*/  ISETP.GE.U32.AND P4, PT, R0, 0x7ffffe93, PT ;  /* 0x7ffffe930000780c */ /* 0x000fe20003f86070 */
[C---:B-1----:R-:W-:Y:S01]  /*e350*/  IMAD.WIDE R146, R2.reuse, 0x4, R208 ;  /* 0x0000000402927825 */ /* 0x042fe200078e02d0 */
[----:B------:R-:W-:Y:S01]  /*e360*/  IADD3 R0, PT, PT, R143, -0xf0, RZ ;  /* 0xffffff108f007810 */ /* 0x000fe20007ffe0ff */
[----:B------:R1:W-:Y:S01]  /*e370*/  LDGSTS.E [R82+0x3a800], desc[UR16][R150.64], !P5 ;  /* 0x3a80000096527fae */ /* 0x0003e2000e9a1010 */
[----:B------:R-:W3:Y:S03]  /*e380*/  LDC R143, c[0x0][0x3a0] ;  /* 0x0000e800ff8f7b82 */ /* 0x000ee60000000800 */
[----:B------:R1:W-:Y:S01]  /*e390*/  LDGSTS.E [R82+0x3aa00], desc[UR16][R148.64], !P5 ;  /* 0x3aa0000094527fae */ /* 0x0003e2000e9a1010 */
[----:B--2---:R-:W-:Y:S01]  /*e3a0*/  IMAD.WIDE R144, R2, 0x4, R210 ;  /* 0x0000000402907825 */ /* 0x004fe200078e02d2 */
[----:B------:R-:W-:-:S02]  /*e3b0*/  ISETP.GE.U32.AND P5, PT, R136, 0x7ffffe92, PT ;  /* 0x7ffffe928800780c */ /* 0x000fc40003fa6070 */
[----:B------:R2:W-:Y:S04]  /*e3c0*/  LDGSTS.E [R82+0x3ac00], desc[UR16][R146.64], !P1 ;  /* 0x3ac0000092527fae */ /* 0x0005e8000c9a1010 */
[----:B------:R1:W-:Y:S01]  /*e3d0*/  LDGSTS.E [R82+0x3ae00], desc[UR16][R144.64], !P1 ;  /* 0x3ae0000090527fae */ /* 0x0003e2000c9a1010 */
[----:B------:R-:W-:-:S03]  /*e3e0*/  ISETP.GE.U32.AND P1, PT, R0, 0x7ffffe91, PT ;  /* 0x7ffffe910000780c */ /* 0x000fc60003f26070 */
[----:B------:R1:W-:Y:S04]  /*e3f0*/  STL.64 [R1+0x460], R150 ;  /* 0x0004609601007387 */ /* 0x0003e80000100a00 */
[----:B------:R2:W-:Y:S04]  /*e400*/  STL.64 [R1+0x8b0], R148 ;  /* 0x0008b09401007387 */ /* 0x0005e80000100a00 */
[----:B------:R4:W-:Y:S01]  /*e410*/  STL.64 [R1+0x450], R146 ;  /* 0x0004509201007387 */ /* 0x0009e20000100a00 */
[----:B-1----:R-:W-:-:S03]  /*e420*/  IMAD.WIDE R150, R2, 0x4, R214 ;  /* 0x0000000402967825 */ /* 0x002fc600078e02d6 */
[----:B------:R1:W-:Y:S01]  /*e430*/  STL.64 [R1+0x8a8], R144 ;  /* 0x0008a89001007387 */ /* 0x0003e20000100a00 */
[----:B--2---:R-:W-:-:S03]  /*e440*/  IMAD.WIDE R148, R2, 0x4, R216 ;  /* 0x0000000402947825 */ /* 0x004fc600078e02d8 */
[----:B------:R2:W-:Y:S01]  /*e450*/  STL.64 [R1+0x448], R152 ;  /* 0x0004489801007387 */ /* 0x0005e20000100a00 */
[----:B----4-:R-:W-:-:S03]  /*e460*/  IMAD.WIDE R146, R2, 0x4, R218 ;  /* 0x0000000402927825 */ /* 0x010fc600078e02da */
[----:B------:R2:W-:Y:S04]  /*e470*/  LDGSTS.E [R82+0x3b000], desc[UR16][R152.64], !P2 ;  /* 0x3b00000098527fae */ /* 0x0005e8000d1a1010 */
[----:B------:R4:W-:Y:S01]  /*e480*/  STL.64 [R1+0x8a0], R150 ;  /* 0x0008a09601007387 */ /* 0x0009e20000100a00 */
[----:B-1----:R-:W1:Y:S03]  /*e490*/  LDC R144, c[0x0][0x3a0] ;  /* 0x0000e800ff907b82 */ /* 0x002e660000000800 */
[----:B------:R4:W-:Y:S01]  /*e4a0*/  LDGSTS.E [R82+0x3b200], desc[UR16][R150.64], !P2 ;  /* 0x3b20000096527fae */ /* 0x0009e2000d1a1010 */
[----:B--2---:R-:W-:-:S03]  /*e4b0*/  IMAD.WIDE R152, R2, 0x4, R220 ;  /* 0x0000000402987825 */ /* 0x004fc600078e02dc */
[----:B------:R2:W-:Y:S04]  /*e4c0*/  STL.64 [R1+0x438], R148 ;  /* 0x0004389401007387 */ /* 0x0005e80000100a00 */
[----:B------:R2:W-:Y:S01]  /*e4d0*/  LDGSTS.E [R82+0x3b400], desc[UR16][R148.64], !P4 ;  /* 0x3b40000094527fae */ /* 0x0005e2000e1a1010 */
[----:B----4-:R-:W-:-:S03]  /*e4e0*/  IMAD.WIDE R150, R2, 0x4, R222 ;  /* 0x0000000402967825 */ /* 0x010fc600078e02de */
[----:B------:R4:W-:Y:S04]  /*e4f0*/  STL.64 [R1+0x898], R146 ;  /* 0x0008989201007387 */ /* 0x0009e80000100a00 */
        /* <DEDUP_REMOVED lines=12> */
[----:B------:R-:W-:Y:S01]  /*e5c0*/  LDGSTS.E [R82+0x3be00], desc[UR16][R146.64], !P1 ;  /* 0x3be0000092527fae */ /* 0x000fe2000c9a1010 */
[----:B--2---:R-:W-:-:S03]  /*e5d0*/  IMAD.WIDE R148, R2, 0x4, R234 ;  /* 0x0000000402947825 */ /* 0x004fc600078e02ea */
[----:B----4-:R-:W2:Y:S04]  /*e5e0*/  LDL.LU.64 R146, [R1+0x598] ;  /* 0x0005980001927983 */ /* 0x010ea80000300a00 */
[----:B------:R-:W-:Y:S04]  /*e5f0*/  STL.64 [R1+0x408], R154 ;  /* 0x0004089a01007387 */ /* 0x000fe80000100a00 */
[----:B------:R4:W-:Y:S04]  /*e600*/  STL.64 [R1+0x880], R152 ;  /* 0x0008809801007387 */ /* 0x0009e80000100a00 */
[----:B------:R1:W-:Y:S04]  /*e610*/  STL.64 [R1+0x400], R150 ;  /* 0x0004009601007387 */ /* 0x0003e80000100a00 */
[----:B------:R1:W-:Y:S04]  /*e620*/  STL.64 [R1+0x878], R148 ;  /* 0x0008789401007387 */ /* 0x0003e80000100a00 */
[----:B------:R-:W2:Y:S01]  /*e630*/  LDL.LU.64 R250, [R1+0x5a8] ;  /* 0x0005a80001fa7983 */ /* 0x000ea20000300a00 */
[----:B------:R-:W-:-:S02]  /*e640*/  VIADD R136, R140, 0xffffff0f ;  /* 0xffffff0f8c887836 */ /* 0x000fc40000000000 */
[----:B------:R-:W-:Y:S01]  /*e650*/  VIADD R0, R142, 0xffffff0e ;  /* 0xffffff0e8e007836 */ /* 0x000fe20000000000 */
[----:B------:R-:W2:Y:S02]  /*e660*/  LDC R140, c[0x0][0x3a0] ;  /* 0x0000e800ff8c7b82 */ /* 0x000ea40000000800 */
[----:B------:R-:W-:Y:S02]  /*e670*/  ISETP.GE.U32.AND P2, PT, R136, 0x7ffffe90, PT ;  /* 0x7ffffe908800780c */ /* 0x000fe40003f46070 */
[----:B------:R-:W-:Y:S01]  /*e680*/  ISETP.GE.U32.AND P4, PT, R0, 0x7ffffe8f, PT ;  /* 0x7ffffe8f0000780c */ /* 0x000fe20003f86070 */
[----:B------:R-:W-:Y:S01]  /*e690*/  VIADD R136, R138, 0xffffff0d ;  /* 0xffffff0d8a887836 */ /* 0x000fe20000000000 */
[----:B---3--:R-:W-:Y:S02]  /*e6a0*/  IADD3 R0, PT, PT, R141, -0xf4, RZ ;  /* 0xffffff0c8d007810 */ /* 0x008fe40007ffe0ff */
[----:B------:R-:W3:Y:S02]  /*e6b0*/  LDC R142, c[0x0][0x3a0] ;  /* 0x0000e800ff8e7b82 */ /* 0x000ee40000000800 */
[----:B------:R-:W-:-:S02]  /*e6c0*/  ISETP.GE.U32.AND P5, PT, R136, 0x7ffffe8e, PT ;  /* 0x7ffffe8e8800780c */ /* 0x000fc40003fa6070 */
[----:B------:R-:W-:-:S03]  /*e6d0*/  ISETP.GE.U32.AND P1, PT, R0, 0x7ffffe8d, PT ;  /* 0x7ffffe8d0000780c */ /* 0x000fc60003f26070 */
[----:B------:R-:W-:Y:S01]  /*e6e0*/  LDGSTS.E [R82+0x3c000], desc[UR16][R154.64], !P2 ;  /* 0x3c0000009a527fae */ /* 0x000fe2000d1a1010 */
[----:B-1----:R-:W-:Y:S01]  /*e6f0*/  VIADD R0, R144, 0xffffff0a ;  /* 0xffffff0a90007836 */ /* 0x002fe20000000000 */
[----:B------:R-:W1:Y:S02]  /*e700*/  LDC R141, c[0x0][0x3a0] ;  /* 0x0000e800ff8d7b82 */ /* 0x000e640000000800 */
[----:B------:R4:W-:Y:S01]  /*e710*/  LDGSTS.E [R82+0x3c200], desc[UR16][R152.64], !P2 ;  /* 0x3c20000098527fae */ /* 0x0009e2000d1a1010 */
[----:B------:R-:W-:-:S03]  /*e720*/  IMAD.WIDE R144, R2, 0x4, R242 ;  /* 0x0000000402907825 */ /* 0x000fc600078e02f2 */
[----:B------:R4:W-:Y:S02]  /*e730*/  LDGSTS.E [R82+0x3c400], desc[UR16][R150.64], !P4 ;  /* 0x3c40000096527fae */ /* 0x0009e4000e1a1010 */
[----:B------:R-:W1:Y:S02]  /*e740*/  LDC R138, c[0x0][0x3a0] ;  /* 0x0000e800ff8a7b82 */ /* 0x000e640000000800 */
[----:B------:R4:W-:Y:S02]  /*e750*/  LDGSTS.E [R82+0x3c600], desc[UR16][R148.64], !P4 ;  /* 0x3c60000094527fae */ /* 0x0009e4000e1a1010 */
[----:B----4-:R-:W-:-:S04]  /*e760*/  IMAD.WIDE R152, R2, 0x4, R236 ;  /* 0x0000000402987825 */ /* 0x010fc800078e02ec */
[C---:B------:R-:W-:Y:S01]  /*e770*/  IMAD.WIDE R150, R2.reuse, 0x4, R238 ;  /* 0x0000000402967825 */ /* 0x040fe200078e02ee */
[----:B------:R-:W-:Y:S03]  /*e780*/  STL.64 [R1+0x3f0], R152 ;  /* 0x0003f09801007387 */ /* 0x000fe60000100a00 */
[----:B------:R-:W-:Y:S01]  /*e790*/  IMAD.WIDE R148, R2, 0x4, R240 ;  /* 0x0000000402947825 */ /* 0x000fe200078e02f0 */
[----:B------:R4:W-:Y:S03]  /*e7a0*/  STL.64 [R1+0x870], R150 ;  /* 0x0008709601007387 */ /* 0x0009e60000100a00 */
[----:B------:R-:W-:Y:S01]  /*e7b0*/  VIADD R136, R137, 0xffffff0b ;  /* 0xffffff0b89887836 */ /* 0x000fe20000000000 */
[----:B------:R2:W-:Y:S01]  /*e7c0*/  STL.64 [R1+0x3d8], R148 ;  /* 0x0003d89401007387 */ /* 0x0005e20000100a00 */
[----:B------:R-:W-:Y:S01]  /*e7d0*/  ISETP.GE.U32.AND P4, PT, R0, 0x7ffffe8b, PT ;  /* 0x7ffffe8b0000780c */ /* 0x000fe20003f86070 */
[----:B------:R-:W1:Y:S02]  /*e7e0*/  LDC R137, c[0x0][0x3a0] ;  /* 0x0000e800ff897b82 */ /* 0x000e640000000800 */
[----:B------:R1:W-:Y:S01]  /*e7f0*/  STL.64 [R1+0x868], R144 ;  /* 0x0008689001007387 */ /* 0x0003e20000100a00 */
[----:B------:R-:W-:-:S03]  /*e800*/  ISETP.GE.U32.AND P2, PT, R136, 0x7ffffe8c, PT ;  /* 0x7ffffe8c8800780c */ /* 0x000fc60003f46070 */
[----:B------:R-:W3:Y:S04]  /*e810*/  LDL.LU.64 R162, [R1+0x5a0] ;  /* 0x0005a00001a27983 */ /* 0x000ee80000300a00 */
[----:B------:R-:W-:Y:S04]  /*e820*/  LDGSTS.E [R82+0x3c800], desc[UR16][R152.64], !P5 ;  /* 0x3c80000098527fae */ /* 0x000fe8000e9a1010 */
[----:B------:R-:W3:Y:S04]  /*e830*/  LDL.LU.64 R160, [R1+0x5b8] ;  /* 0x0005b80001a07983 */ /* 0x000ee80000300a00 */
[----:B------:R4:W-:Y:S04]  /*e840*/  LDGSTS.E [R82+0x3ca00], desc[UR16][R150.64], !P5 ;  /* 0x3ca0000096527fae */ /* 0x0009e8000e9a1010 */
[----:B------:R-:W3:Y:S04]  /*e850*/  LDL.LU.64 R166, [R1+0x5b0] ;  /* 0x0005b00001a67983 */ /* 0x000ee80000300a00 */
[----:B------:R-:W3:Y:S01]  /*e860*/  LDL.LU.64 R164, [R1+0x5c8] ;  /* 0x0005c80001a47983 */ /* 0x000ee20000300a00 */
[----:B----4-:R-:W-:-:S03]  /*e870*/  IMAD.WIDE R150, R2, 0x4, R244 ;  /* 0x0000000402967825 */ /* 0x010fc600078e02f4 */
[----:B------:R2:W-:Y:S04]  /*e880*/  LDGSTS.E [R82+0x3cc00], desc[UR16][R148.64], !P1 ;  /* 0x3cc0000094527fae */ /* 0x0005e8000c9a1010 */
[----:B------:R-:W4:Y:S04]  /*e890*/  LDL.LU.64 R154, [R1+0x5c0] ;  /* 0x0005c000019a7983 */ /* 0x000f280000300a00 */
[----:B------:R-:W4:Y:S04]  /*e8a0*/  LDL.LU.64 R248, [R1+0x5d8] ;  /* 0x0005d80001f87983 */ /* 0x000f280000300a00 */
[----:B------:R1:W-:Y:S04]  /*e8b0*/  STL.64 [R1+0x3c8], R150 ;  /* 0x0003c89601007387 */ /* 0x0003e80000100a00 */
[----:B------:R1:W-:Y:S04]  /*e8c0*/  LDGSTS.E [R82+0x3ce00], desc[UR16][R144.64], !P1 ;  /* 0x3ce0000090527fae */ /* 0x0003e8000c9a1010 */
[----:B------:R-:W4:Y:S04]  /*e8d0*/  LDL.LU.64 R158, [R1+0x5d0] ;  /* 0x0005d000019e7983 */ /* 0x000f280000300a00 */
[----:B------:R-:W-:Y:S01]  /*e8e0*/  LDGSTS.E [R82+0x3d000], desc[UR16][R150.64], !P2 ;  /* 0x3d00000096527fae */ /* 0x000fe2000d1a1010 */
[----:B--2---:R-:W-:-:S04]  /*e8f0*/  IMAD.WIDE R148, R2, 0x4, R146 ;  /* 0x0000000402947825 */ /* 0x004fc800078e0292 */
[C---:B------:R-:W-:Y:S01]  /*e900*/  IMAD.WIDE R146, R2.reuse, 0x4, R246 ;  /* 0x0000000402927825 */ /* 0x040fe200078e02f6 */
[----:B------:R-:W-:Y:S04]  /*e910*/  STL.64 [R1+0x860], R148 ;  /* 0x0008609401007387 */ /* 0x000fe80000100a00 */
[----:B------:R-:W2:Y:S04]  /*e920*/  LDL.LU.64 R156, [R1+0x5e0] ;  /* 0x0005e000019c7983 */ /* 0x000ea80000300a00 */
[----:B------:R1:W-:Y:S04]  /*e930*/  STL.64 [R1+0x3c0], R146 ;  /* 0x0003c09201007387 */ /* 0x0003e80000100a00 */
[----:B------:R1:W-:Y:S02]  /*e940*/  LDGSTS.E [R82+0x3d200], desc[UR16][R148.64], !P2 ;  /* 0x3d20000094527fae */ /* 0x0003e4000d1a1010 */
[----:B-1----:R-:W-:-:S02]  /*e950*/  IMAD.WIDE R144, R2, 0x4, R250 ;  /* 0x0000000402907825 */ /* 0x002fc400078e02fa */
[----:B------:R-:W-:Y:S04]  /*e960*/  LDGSTS.E [R82+0x3d400], desc[UR16][R146.64], !P4 ;  /* 0x3d40000092527fae */ /* 0x000fe8000e1a1010 */
[----:B------:R1:W-:Y:S04]  /*e970*/  STL.64 [R1+0x858], R144 ;  /* 0x0008589001007387 */ /* 0x0003e80000100a00 */
[----:B------:R-:W2:Y:S01]  /*e980*/  LDL.LU.64 R152, [R1+0x5e8] ;  /* 0x0005e80001987983 */ /* 0x000ea20000300a00 */
[----:B------:R-:W-:Y:S01]  /*e990*/  VIADD R136, R140, 0xffffff09 ;  /* 0xffffff098c887836 */ /* 0x000fe20000000000 */
[----:B------:R-:W-:Y:S01]  /*e9a0*/  IADD3 R0, PT, PT, R143, -0xf8, RZ ;  /* 0xffffff088f007810 */ /* 0x000fe20007ffe0ff */
[----:B------:R-:W1:Y:S01]  /*e9b0*/  LDC R140, c[0x0][0x3a0] ;  /* 0x0000e800ff8c7b82 */ /* 0x000e620000000800 */
[----:B------:R-:W2:Y:S04]  /*e9c0*/  LDL.LU.64 R150, [R1+0x5f8] ;  /* 0x0005f80001967983 */ /* 0x000ea80000300a00 */
[----:B------:R-:W2:Y:S03]  /*e9d0*/  LDL.LU.64 R146, [R1+0x5f0] ;  /* 0x0005f00001927983 */ /* 0x000ea60000300a00 */
[----:B------:R-:W1:Y:S01]  /*e9e0*/  LDC R148, c[0x0][0x3a0] ;  /* 0x0000e800ff947b82 */ /* 0x000e620000000800 */
[----:B------:R-:W2:Y:S01]  /*e9f0*/  LDL.LU.64 R250, [R1+0x600] ;  /* 0x0006000001fa7983 */ /* 0x000ea20000300a00 */
[----:B------:R-:W-:Y:S01]  /*ea00*/  ISETP.GE.U32.AND P5, PT, R136, 0x7ffffe8a, PT ;  /* 0x7ffffe8a8800780c */ /* 0x000fe20003fa6070 */
[----:B------:R-:W-:Y:S01]  /*ea10*/  VIADD R136, R139, 0xffffff07 ;  /* 0xffffff078b887836 */ /* 0x000fe20000000000 */
[----:B------:R-:W-:Y:S01]  /*ea20*/  ISETP.GE.U32.AND P1, PT, R0, 0x7ffffe89, PT ;  /* 0x7ffffe890000780c */ /* 0x000fe20003f26070 */
[----:B---3--:R-:W-:Y:S01]  /*ea30*/  VIADD R0, R142, 0xffffff06 ;  /* 0xffffff068e007836 */ /* 0x008fe20000000000 */
[----:B------:R1:W-:Y:S02]  /*ea40*/  LDGSTS.E [R82+0x3d600], desc[UR16][R144.64], !P4 ;  /* 0x3d60000090527fae */ /* 0x0003e4000e1a1010 */
[----:B------:R-:W3:Y:S01]  /*ea50*/  LDC R139, c[0x0][0x3a0] ;  /* 0x0000e800ff8b7b82 */ /* 0x000ee20000000800 */
[----:B------:R-:W-:-:S02]  /*ea60*/  ISETP.GE.U32.AND P2, PT, R136, 0x7ffffe88, PT ;  /* 0x7ffffe888800780c */ /* 0x000fc40003f46070 */
[----:B------:R-:W-:Y:S02]  /*ea70*/  ISETP.GE.U32.AND P4, PT, R0, 0x7ffffe87, PT ;  /* 0x7ffffe870000780c */ /* 0x000fe40003f86070 */
[----:B------:R-:W-:Y:S01]  /*ea80*/  IADD3 R0, PT, PT, R141, -0xfc, RZ ;  /* 0xffffff048d007810 */ /* 0x000fe20007ffe0ff */
[----:B------:R-:W-:Y:S02]  /*ea90*/  VIADD R136, R138, 0xffffff05 ;  /* 0xffffff058a887836 */ /* 0x000fe40000000000 */
[----:B------:R-:W-:-:S05]  /*eaa0*/  IMAD.WIDE R162, R2, 0x4, R162 ;  /* 0x0000000402a27825 */ /* 0x000fca00078e02a2 */
[----:B------:R-:W-:Y:S01]  /*eab0*/  LDGSTS.E [R82+0x3d800], desc[UR16][R162.64], !P5 ;  /* 0x3d800000a2527fae */ /* 0x000fe2000e9a1010 */
[----:B------:R-:W-:-:S03]  /*eac0*/  IMAD.WIDE R160, R2, 0x4, R160 ;  /* 0x0000000402a07825 */ /* 0x000fc600078e02a0 */
[----:B------:R-:W-:Y:S04]  /*ead0*/  STL.64 [R1+0x3b8], R162 ;  /* 0x0003b8a201007387 */ /* 0x000fe80000100a00 */
[----:B------:R-:W-:Y:S01]  /*eae0*/  LDGSTS.E [R82+0x3da00], desc[UR16][R160.64], !P5 ;  /* 0x3da00000a0527fae */ /* 0x000fe2000e9a1010 */
[----:B-1----:R-:W-:-:S04]  /*eaf0*/  IMAD.WIDE R144, R2, 0x4, R166 ;  /* 0x0000000402907825 */ /* 0x002fc800078e02a6 */
[C---:B------:R-:W-:Y:S01]  /*eb00*/  IMAD.WIDE R142, R2.reuse, 0x4, R164 ;  /* 0x00000004028e7825 */ /* 0x040fe200078e02a4 */
[----:B------:R-:W-:Y:S04]  /*eb10*/  STL.64 [R1+0x850], R160 ;  /* 0x000850a001007387 */ /* 0x000fe80000100a00 */
[----:B------:R1:W-:Y:S04]  /*eb20*/  LDGSTS.E [R82+0x3dc00], desc[UR16][R144.64], !P1 ;  /* 0x3dc0000090527fae */ /* 0x0003e8000c9a1010 */
[----:B------:R1:W-:Y:S01]  /*eb30*/  STL.64 [R1+0x3b0], R144 ;  /* 0x0003b09001007387 */ /* 0x0003e20000100a00 */
[----:B----4-:R-:W-:-:S03]  /*eb40*/  IMAD.WIDE R154, R2, 0x4, R154 ;  /* 0x00000004029a7825 */ /* 0x010fc600078e029a */
[----:B------:R4:W-:Y:S01]  /*eb50*/  LDGSTS.E [R82+0x3de00], desc[UR16][R142.64], !P1 ;  /* 0x3de000008e527fae */ /* 0x0009e2000c9a1010 */
[----:B------:R-:W-:Y:S01]  /*eb60*/  ISETP.GE.U32.AND P1, PT, R0, 0x7ffffe85, PT ;  /* 0x7ffffe850000780c */ /* 0x000fe20003f26070 */
[----:B------:R-:W-:Y:S02]  /*eb70*/  VIADD R0, R140, 0xffffff02 ;  /* 0xffffff028c007836 */ /* 0x000fe40000000000 */
[----:B------:R4:W-:Y:S01]  /*eb80*/  STL.64 [R1+0x848], R142 ;  /* 0x0008488e01007387 */ /* 0x0009e20000100a00 */
[----:B-1----:R-:W-:-:S03]  /*eb90*/  IMAD.WIDE R144, R2, 0x4, R248 ;  /* 0x0000000402907825 */ /* 0x002fc600078e02f8 */
[----:B------:R-:W-:Y:S01]  /*eba0*/  LDGSTS.E [R82+0x3e000], desc[UR16][R154.64], !P2 ;  /* 0x3e0000009a527fae */ /* 0x000fe2000d1a1010 */
[----:B----4-:R-:W-:-:S03]  /*ebb0*/  IMAD.WIDE R142, R2, 0x4, R158 ;  /* 0x00000004028e7825 */ /* 0x010fc600078e029e */
[----:B------:R-:W-:Y:S04]  /*ebc0*/  STL.64 [R1+0x3a8], R154 ;  /* 0x0003a89a01007387 */ /* 0x000fe80000100a00 */
[----:B------:R1:W-:Y:S04]  /*ebd0*/  LDGSTS.E [R82+0x3e200], desc[UR16][R144.64], !P2 ;  /* 0x3e20000090527fae */ /* 0x0003e8000d1a1010 */
[----:B------:R1:W-:Y:S04]  /*ebe0*/  STL.64 [R1+0x840], R144 ;  /* 0x0008409001007387 */ /* 0x0003e80000100a00 */
[----:B------:R4:W-:Y:S01]  /*ebf0*/  LDGSTS.E [R82+0x3e400], desc[UR16][R142.64], !P4 ;  /* 0x3e4000008e527fae */ /* 0x0009e2000e1a1010 */
[----:B------:R-:W-:-:S03]  /*ec00*/  ISETP.GE.U32.AND P5, PT, R136, 0x7ffffe86, PT ;  /* 0x7ffffe868800780c */ /* 0x000fc60003fa6070 */
[----:B------:R4:W-:Y:S01]  /*ec10*/  STL.64 [R1+0x3a0], R142 ;  /* 0x0003a08e01007387 */ /* 0x0009e20000100a00 */
[----:B------:R-:W-:-:S05]  /*ec20*/  VIADD R136, R137, 0xffffff03 ;  /* 0xffffff0389887836 */ /* 0x000fca0000000000 */
[----:B------:R-:W-:Y:S01]  /*ec30*/  ISETP.GE.U32.AND P2, PT, R136, 0x7ffffe84, PT ;  /* 0x7ffffe848800780c */ /* 0x000fe20003f46070 */
[----:B------:R-:W-:Y:S02]  /*ec40*/  VIADD R136, R148, 0xffffff00 ;  /* 0xffffff0094887836 */ /* 0x000fe40000000000 */
[----:B--2---:R-:W-:-:S05]  /*ec50*/  IMAD.WIDE R140, R2, 0x4, R156 ;  /* 0x00000004028c7825 */ /* 0x004fca00078e029c */
[----:B------:R2:W-:Y:S01]  /*ec60*/  LDGSTS.E [R82+0x3e600], desc[UR16][R140.64], !P4 ;  /* 0x3e6000008c527fae */ /* 0x0005e2000e1a1010 */
[----:B------:R-:W-:Y:S02]  /*ec70*/  ISETP.GE.U32.AND P4, PT, R0, 0x7ffffe83, PT ;  /* 0x7ffffe830000780c */ /* 0x000fe40003f86070 */
[----:B---3--:R-:W-:Y:S01]  /*ec80*/  IADD3 R0, PT, PT, R139, -0xff, RZ ;  /* 0xffffff018b007810 */ /* 0x008fe20007ffe0ff */
[----:B------:R2:W-:Y:S01]  /*ec90*/  STL.64 [R1+0x838], R140 ;  /* 0x0008388c01007387 */ /* 0x0005e20000100a00 */
[----:B-1----:R-:W-:-:S04]  /*eca0*/  IMAD.WIDE R144, R2, 0x4, R152 ;  /* 0x0000000402907825 */ /* 0x002fc800078e0298 */
[C---:B----4-:R-:W-:Y:S01]  /*ecb0*/  IMAD.WIDE R142, R2.reuse, 0x4, R150 ;  /* 0x00000004028e7825 */ /* 0x050fe200078e0296 */
[----:B------:R1:W-:Y:S03]  /*ecc0*/  STL.64 [R1+0x398], R144 ;  /* 0x0003989001007387 */ /* 0x0003e60000100a00 */
[C---:B--2---:R-:W-:Y:S01]  /*ecd0*/  IMAD.WIDE R140, R2.reuse, 0x4, R146 ;  /* 0x00000004028c7825 */ /* 0x044fe200078e0292 */
[----:B------:R2:W-:Y:S03]  /*ece0*/  STL.64 [R1+0x830], R142 ;  /* 0x0008308e01007387 */ /* 0x0005e60000100a00 */
[----:B------:R-:W-:Y:S01]  /*ecf0*/  IMAD.WIDE R138, R2, 0x4, R250 ;  /* 0x00000004028a7825 */ /* 0x000fe200078e02fa */
[----:B------:R-:W-:Y:S04]  /*ed00*/  STL.64 [R1+0x390], R140 ;  /* 0x0003908c01007387 */ /* 0x000fe80000100a00 */
[----:B------:R3:W-:Y:S04]  /*ed10*/  STL.64 [R1+0x828], R138 ;  /* 0x0008288a01007387 */ /* 0x0007e80000100a00 */
[----:B------:R-:W4:Y:S04]  /*ed20*/  LDL.LU.64 R152, [R1+0x660] ;  /* 0x0006600001987983 */ /* 0x000f280000300a00 */
[----:B------:R-:W2:Y:S04]  /*ed30*/  LDL.LU.64 R148, [R1+0x678] ;  /* 0x0006780001947983 */ /* 0x000ea80000300a00 */
[----:B------:R-:W3:Y:S04]  /*ed40*/  LDL.LU.64 R158, [R1+0x690] ;  /* 0x00069000019e7983 */ /* 0x000ee80000300a00 */
[----:B------:R-:W3:Y:S04]  /*ed50*/  LDL.LU.64 R250, [R1+0x6a8] ;  /* 0x0006a80001fa7983 */ /* 0x000ee80000300a00 */
[----:B------:R-:W3:Y:S04]  /*ed60*/  LDL.LU.64 R150, [R1+0x6d0] ;  /* 0x0006d00001967983 */ /* 0x000ee80000300a00 */
[----:B------:R-:W3:Y:S04]  /*ed70*/  LDL.LU.64 R146, [R1+0x6e8] ;  /* 0x0006e80001927983 */ /* 0x000ee80000300a00 */
[----:B------:R-:W3:Y:S04]  /*ed80*/  LDL.LU.64 R156, [R1+0x700] ;  /* 0x00070000019c7983 */ /* 0x000ee80000300a00 */
[----:B------:R-:W3:Y:S01]  /*ed90*/  LDL.LU.64 R154, [R1+0x718] ;  /* 0x00071800019a7983 */ /* 0x000ee20000300a00 */
[----:B------:R-:W-:-:S03]  /*eda0*/  IMAD.SHL.U32 R3, R3, 0x80, RZ ;  /* 0x0000008003037824 */ /* 0x000fc600078e00ff */
[----:B------:R-:W-:Y:S01]  /*edb0*/  LDGSTS.E [R82+0x3e800], desc[UR16][R144.64], !P5 ;  /* 0x3e80000090527fae */ /* 0x000fe2000e9a1010 */
[----:B------:R-:W-:-:S03]  /*edc0*/  IMAD.WIDE R54, R3, 0x4, R54 ;  /* 0x0000000403367825 */ /* 0x000fc600078e0236 */
[----:B------:R3:W-:Y:S01]  /*edd0*/  LDGSTS.E [R82+0x3ea00], desc[UR16][R142.64], !P5 ;  /* 0x3ea000008e527fae */ /* 0x0007e2000e9a1010 */
[----:B------:R-:W-:-:S04]  /*ede0*/  IMAD.WIDE R62, R3, 0x4, R62 ;  /* 0x00000004033e7825 */ /* 0x000fc800078e023e */
[C---:B------:R-:W-:Y:S01]  /*edf0*/  IMAD.WIDE R64, R3.reuse, 0x4, R64 ;  /* 0x0000000403407825 */ /* 0x040fe200078e0240 */
[----:B------:R-:W-:Y:S03]  /*ee00*/  STL.64 [R1+0x358], R54 ;  /* 0x0003583601007387 */ /* 0x000fe60000100a00 */
        /* <DEDUP_REMOVED lines=9> */
[----:B-1----:R-:W3:Y:S03]  /*eea0*/  LDL R145, [R1+0x154] ;  /* 0x0001540001917983 */ /* 0x002ee60000100800 */
        /* <DEDUP_REMOVED lines=11> */
[----:B------:R1:W-:Y:S03]  /*ef60*/  STL.64 [R1+0x308], R80 ;  /* 0x0003085001007387 */ /* 0x0003e60000100a00 */
[C---:B------:R-:W-:Y:S01]  /*ef70*/  IMAD.WIDE R90, R3.reuse, 0x4, R90 ;  /* 0x00000004035a7825 */ /* 0x040fe200078e025a */
[----:B------:R-:W-:Y:S03]  /*ef80*/  STL.64 [R1+0x300], R84 ;  /* 0x0003005401007387 */ /* 0x000fe60000100a00 */
[C---:B------:R-:W-:Y:S01]  /*ef90*/  IMAD.WIDE R92, R3.reuse, 0x4, R92 ;  /* 0x00000004035c7825 */ /* 0x040fe200078e025c */
[----:B------:R-:W-:Y:S03]  /*efa0*/  STL.64 [R1+0x2f8], R86 ;  /* 0x0002f85601007387 */ /* 0x000fe60000100a00 */
[C---:B------:R-:W-:Y:S01]  /*efb0*/  IMAD.WIDE R94, R3.reuse, 0x4, R94 ;  /* 0x00000004035e7825 */ /* 0x040fe200078e025e */
[----:B------:R-:W3:Y:S03]  /*efc0*/  LDL R249, [R1+0x150] ;  /* 0x0001500001f97983 */ /* 0x000ee60000100800 */
        /* <DEDUP_REMOVED lines=29> */
[----:B------:R-:W-:Y:S03]  /*f1a0*/  LDGSTS.E [R82+0x3ec00], desc[UR16][R140.64], !P1 ;  /* 0x3ec000008c527fae */ /* 0x000fe6000c9a1010 */
[C---:B------:R-:W-:Y:S01]  /*f1b0*/  IMAD.WIDE R126, R3.reuse, 0x4, R126 ;  /* 0x00000004037e7825 */ /* 0x040fe200078e027e */
[----:B------:R-:W-:Y:S03]  /*f1c0*/  STL.64 [R1+0x260], R116 ;  /* 0x0002607401007387 */ /* 0x000fe60000100a00 */
[----:B------:R-:W-:Y:S01]  /*f1d0*/  IMAD.WIDE R128, R3, 0x4, R128 ;  /* 0x0000000403807825 */ /* 0x000fe200078e0280 */
[----:B------:R1:W-:Y:S01]  /*f1e0*/  LDGSTS.E [R82+0x3ee00], desc[UR16][R138.64], !P1 ;  /* 0x3ee000008a527fae */ /* 0x0003e2000c9a1010 */
[----:B------:R-:W-:-:S02]  /*f1f0*/  ISETP.GE.U32.AND P1, PT, R136, 0x7ffffe81, PT ;  /* 0x7ffffe818800780c */ /* 0x000fc40003f26070 */
        /* <DEDUP_REMOVED lines=55> */
[----:B------:R-:W-:Y:S04]  /*f570*/  STL.64 [R1+0x180], R14 ;  /* 0x0001800e01007387 */ /* 0x000fe80000100a00 */
[----:B------:R-:W-:Y:S01]  /*f580*/  STL.64 [R1+0x178], R16 ;  /* 0x0001781001007387 */ /* 0x000fe20000100a00 */
[----:B------:R-:W-:-:S03]  /*f590*/  IMAD.WIDE R8, R3, 0x4, R8 ;  /* 0x0000000403087825 */ /* 0x000fc600078e0208 */
[----:B------:R-:W-:Y:S04]  /*f5a0*/  STL.64 [R1+0x170], R32 ;  /* 0x0001702001007387 */ /* 0x000fe80000100a00 */
[----:B------:R-:W-:Y:S04]  /*f5b0*/  STL.64 [R1+0x160], R24 ;  /* 0x0001601801007387 */ /* 0x000fe80000100a00 */
[----:B------:R-:W-:Y:S01]  /*f5c0*/  STL.64 [R1+0x168], R36 ;  /* 0x0001682401007387 */ /* 0x000fe20000100a00 */
[----:B----4-:R-:W-:-:S03]  /*f5d0*/  IMAD.WIDE R152, R2, 0x4, R152 ;  /* 0x0000000402987825 */ /* 0x010fc600078e0298 */
[----:B------:R-:W-:Y:S01]  /*f5e0*/  STL.64 [R1+0x158], R6 ;  /* 0x0001580601007387 */ /* 0x000fe20000100a00 */
[----:B--2---:R-:W-:-:S03]  /*f5f0*/  IMAD.WIDE R148, R2, 0x4, R148 ;  /* 0x0000000402947825 */ /* 0x004fc600078e0294 */
[----:B------:R-:W-:Y:S01]  /*f600*/  STL.64 [R1+0x388], R30 ;  /* 0x0003881e01007387 */ /* 0x000fe20000100a00 */
[----:B---3--:R-:W-:-:S03]  /*f610*/  IMAD.WIDE R142, R2, 0x4, R158 ;  /* 0x00000004028e7825 */ /* 0x008fc600078e029e */
[----:B------:R-:W-:Y:S01]  /*f620*/  STL.64 [R1+0x298], R152 ;  /* 0x0002989801007387 */ /* 0x000fe20000100a00 */
[----:B-1----:R-:W-:-:S03]  /*f630*/  IMAD.WIDE R138, R2, 0x4, R250 ;  /* 0x00000004028a7825 */ /* 0x002fc600078e02fa */
[----:B------:R-:W-:Y:S01]  /*f640*/  STL.64 [R1+0x360], R8 ;  /* 0x0003600801007387 */ /* 0x000fe20000100a00 */
[----:B------:R-:W-:-:S03]  /*f650*/  IMAD.WIDE R150, R2, 0x4, R150 ;  /* 0x0000000402967825 */ /* 0x000fc600078e0296 */
[----:B------:R-:W-:Y:S01]  /*f660*/  STL.64 [R1+0x290], R148 ;  /* 0x0002909401007387 */ /* 0x000fe20000100a00 */
[----:B------:R-:W-:-:S03]  /*f670*/  IMAD.WIDE R146, R2, 0x4, R146 ;  /* 0x0000000402927825 */ /* 0x000fc600078e0292 */
[----:B------:R-:W2:Y:S01]  /*f680*/  LDL R250, [R1+0x14c] ;  /* 0x00014c0001fa7983 */ /* 0x000ea20000100800 */
[----:B------:R-:W-:-:S03]  /*f690*/  IMAD.WIDE R134, R3, 0x4, R38 ;  /* 0x0000000403867825 */ /* 0x000fc600078e0226 */
[----:B------:R-:W-:Y:S01]  /*f6a0*/  STL.64 [R1+0x288], R142 ;  /* 0x0002888e01007387 */ /* 0x000fe20000100a00 */
[----:B------:R-:W-:-:S03]  /*f6b0*/  IMAD.WIDE R140, R2, 0x4, R156 ;  /* 0x00000004028c7825 */ /* 0x000fc600078e029c */
[----:B------:R-:W-:Y:S01]  /*f6c0*/  STL.64 [R1+0x280], R138 ;  /* 0x0002808a01007387 */ /* 0x000fe20000100a00 */
[----:B------:R-:W-:-:S03]  /*f6d0*/  IMAD.WIDE R38, R2, 0x4, R154 ;  /* 0x0000000402267825 */ /* 0x000fc600078e029a */
[----:B------:R-:W-:Y:S04]  /*f6e0*/  STL.64 [R1+0x380], R150 ;  /* 0x0003809601007387 */ /* 0x000fe80000100a00 */
[----:B------:R-:W-:Y:S04]  /*f6f0*/  STL.64 [R1+0x378], R146 ;  /* 0x0003789201007387 */ /* 0x000fe80000100a00 */
[----:B------:R-:W-:Y:S04]  /*f700*/  STL.64 [R1+0x370], R140 ;  /* 0x0003708c01007387 */ /* 0x000fe80000100a00 */
[----:B------:R-:W-:Y:S04]  /*f710*/  STL.64 [R1+0x368], R38 ;  /* 0x0003682601007387 */ /* 0x000fe80000100a00 */
[----:B------:R-:W3:Y:S01]  /*f720*/  LDL R251, [R1+0x148] ;  /* 0x0001480001fb7983 */ /* 0x000ee20000100800 */
[----:B------:R-:W-:-:S03]  /*f730*/  ISETP.GE.U32.AND P5, PT, R0, 0x7ffffe82, PT ;  /* 0x7ffffe820000780c */ /* 0x000fc60003fa6070 */
[----:B------:R-:W-:Y:S04]  /*f740*/  LDGSTS.E [R82+0x3f000], desc[UR16][R152.64], !P2 ;  /* 0x3f00000098527fae */ /* 0x000fe8000d1a1010 */
[----:B------:R-:W-:Y:S04]  /*f750*/  LDGSTS.E [R82+0x3f200], desc[UR16][R150.64], !P2 ;  /* 0x3f20000096527fae */ /* 0x000fe8000d1a1010 */
[----:B------:R-:W-:Y:S04]  /*f760*/  LDGSTS.E [R82+0x3f400], desc[UR16][R148.64], !P4 ;  /* 0x3f40000094527fae */ /* 0x000fe8000e1a1010 */
[----:B------:R-:W-:Y:S04]  /*f770*/  LDGSTS.E [R82+0x3f600], desc[UR16][R146.64], !P4 ;  /* 0x3f60000092527fae */ /* 0x000fe8000e1a1010 */
[----:B------:R-:W-:Y:S04]  /*f780*/  LDGSTS.E [R82+0x3f800], desc[UR16][R142.64], !P5 ;  /* 0x3f8000008e527fae */ /* 0x000fe8000e9a1010 */
[----:B------:R-:W-:Y:S04]  /*f790*/  LDGSTS.E [R82+0x3fa00], desc[UR16][R140.64], !P5 ;  /* 0x3fa000008c527fae */ /* 0x000fe8000e9a1010 */
[----:B------:R-:W-:Y:S04]  /*f7a0*/  LDGSTS.E [R82+0x3fc00], desc[UR16][R138.64], !P1 ;  /* 0x3fc000008a527fae */ /* 0x000fe8000c9a1010 */
[----:B------:R-:W-:Y:S04]  /*f7b0*/  LDGSTS.E [R82+0x3fe00], desc[UR16][R38.64], !P1 ;  /* 0x3fe0000026527fae */ /* 0x000fe8000c9a1010 */
[----:B------:R-:W0:Y:S04]  /*f7c0*/  LDGDEPBAR ;  /* 0x00000000000079af */ /* 0x000e280000000000 */
        /* <DEDUP_REMOVED lines=16> */
[----:B--2---:R-:W-:Y:S04]  /*f8d0*/  LDGSTS.E [R250+0x48100], desc[UR16][R94.64], P0 ;  /* 0x481000005efa7fae */ /* 0x004fe800081a1010 */
[----:B------:R-:W-:Y:S04]  /*f8e0*/  LDGSTS.E [R250+0x48500], desc[UR16][R96.64], P0 ;  /* 0x4850000060fa7fae */ /* 0x000fe800081a1010 */
[----:B------:R-:W-:Y:S04]  /*f8f0*/  LDGSTS.E [R250+0x48900], desc[UR16][R98.64], P0 ;  /* 0x4890000062fa7fae */ /* 0x000fe800081a1010 */
[----:B------:R-:W-:Y:S04]  /*f900*/  LDGSTS.E [R250+0x48d00], desc[UR16][R100.64], P0 ;  /* 0x48d0000064fa7fae */ /* 0x000fe800081a1010 */
[----:B------:R-:W-:Y:S04]  /*f910*/  LDGSTS.E [R250+0x49100], desc[UR16][R102.64], P0 ;  /* 0x4910000066fa7fae */ /* 0x000fe800081a1010 */
[----:B------:R-:W-:Y:S04]  /*f920*/  LDGSTS.E [R250+0x49500], desc[UR16][R104.64], P0 ;  /* 0x4950000068fa7fae */ /* 0x000fe800081a1010 */
[----:B------:R-:W-:Y:S04]  /*f930*/  LDGSTS.E [R250+0x49900], desc[UR16][R106.64], P0 ;  /* 0x499000006afa7fae */ /* 0x000fe800081a1010 */
[----:B------:R1:W-:Y:S04]  /*f940*/  LDGSTS.E [R250+0x49d00], desc[UR16][R108.64], P0 ;  /* 0x49d000006cfa7fae */ /* 0x0003e800081a1010 */
[----:B---3--:R-:W-:Y:S04]  /*f950*/  LDGSTS.E [R251+0x48180], desc[UR16][R110.64], P0 ;  /* 0x481800006efb7fae */ /* 0x008fe800081a1010 */
        /* <DEDUP_REMOVED lines=31> */
[----:B------:R4:W-:Y:S04]  /*fb50*/  LDGSTS.E [R133+0x48380], desc[UR16][R16.64], P0 ;  /* 0x4838000010857fae */ /* 0x0009e800081a1010 */
[----:B------:R-:W-:Y:S04]  /*fb60*/  LDGSTS.E [R133+0x48780], desc[UR16][R32.64], P0 ;  /* 0x4878000020857fae */ /* 0x000fe800081a1010 */
[----:B------:R1:W-:Y:S04]  /*fb70*/  LDGSTS.E [R133+0x48b80], desc[UR16][R24.64], P0 ;  /* 0x48b8000018857fae */ /* 0x0003e800081a1010 */
[----:B------:R-:W-:Y:S04]  /*fb80*/  LDGSTS.E [R133+0x48f80], desc[UR16][R36.64], P0 ;  /* 0x48f8000024857fae */ /* 0x000fe800081a1010 */
[----:B------:R2:W-:Y:S04]  /*fb90*/  LDGSTS.E [R133+0x49380], desc[UR16][R6.64], P0 ;  /* 0x4938000006857fae */ /* 0x0005e800081a1010 */
[----:B------:R-:W-:Y:S01]  /*fba0*/  LDGSTS.E [R133+0x49780], desc[UR16][R134.64], P0 ;  /* 0x4978000086857fae */ /* 0x000fe200081a1010 */
[----:B-1----:R-:W1:Y:S03]  /*fbb0*/  S2R R250, SR_TID.X ;  /* 0x0000000000fa7919 */ /* 0x002e660000002100 */
[----:B------:R-:W-:Y:S04]  /*fbc0*/  LDGSTS.E [R133+0x49b80], desc[UR16][R30.64], P0 ;  /* 0x49b800001e857fae */ /* 0x000fe800081a1010 */
[----:B------:R1:W-:Y:S04]  /*fbd0*/  LDGSTS.E [R133+0x49f80], desc[UR16][R8.64], P0 ;  /* 0x49f8000008857fae */ /* 0x0003e800081a1010 */
[----:B------:R-:W0:Y:S04]  /*fbe0*/  LDGDEPBAR ;  /* 0x00000000000079af */ /* 0x000e280000000000 */
[----:B------:R1:W5:Y:S01]  /*fbf0*/  LDL.LU R132, [R1+0xe1c] ;  /* 0x000e1c0001847983 */ /* 0x0003620000300800 */
[----:B------:R-:W-:-:S04]  /*fc00*/  DEPBAR.LE SB0, 0x2 ;  /* 0x000080800000791a */ /* 0x000fc80000000000 */
[C---:B-1----:R-:W-:Y:S01]  /*fc10*/  IMAD.SHL.U32 R81, R250.reuse, 0x40, RZ ;  /* 0x00000040fa517824 */ /* 0x042fe200078e00ff */
[C---:B--2---:R-:W-:Y:S01]  /*fc20*/  LOP3.LUT R251, R250.reuse, 0x60, RZ, 0xc0, !PT ;  /* 0x00000060fafb7812 */ /* 0x044fe200078ec0ff */
[----:B------:R-:W-:-:S03]  /*fc30*/  IMAD.SHL.U32 R0, R250, 0x10, RZ ;  /* 0x00000010fa007824 */ /* 0x000fc600078e00ff */
[----:B------:R-:W-:Y:S02]  /*fc40*/  LOP3.LUT R81, R81, 0x600, RZ, 0xc0, !PT ;  /* 0x0000060051517812 */ /* 0x000fe400078ec0ff */
[----:B------:R-:W-:Y:S02]  /*fc50*/  LOP3.LUT R0, R0, 0x70, RZ, 0xc0, !PT ;  /* 0x0000007000007812 */ /* 0x000fe400078ec0ff */
[----:B------:R-:W-:-:S05]  /*fc60*/  LEA R81, R251, R81, 0x2 ;  /* 0x00000051fb517211 */ /* 0x000fca00078e10ff */
[----:B------:R-:W-:Y:S01]  /*fc70*/  IMAD.IADD R81, R0, 0x1, R81 ;  /* 0x0000000100517824 */ /* 0x000fe200078e0251 */
[----:B------:R-:W-:Y:S06]  /*fc80*/  BAR.SYNC.DEFER_BLOCKING 0x0 ;  /* 0x0000000000007b1d */ /* 0x000fec0000010000 */
[----:B---3--:R-:W1:Y:S04]  /*fc90*/  LDSM.16.M88.4 R20, [R81+UR7+0x15800] ;  /* 0x015800075114783b */ /* 0x008e680008000200 */
[----:B----4-:R-:W2:Y:S04]  /*fca0*/  LDSM.16.M88.4 R16, [R81+UR7+0x16800] ;  /* 0x016800075110783b */ /* 0x010ea80008000200 */
[----:B------:R-:W3:Y:S01]  /*fcb0*/  LDSM.16.M88.4 R24, [R81+UR7+0x17000] ;  /* 0x017000075118783b */ /* 0x000ee20008000200 */
[----:B------:R-:W4:Y:S03]  /*fcc0*/  S2R R83, SR_TID.X ;  /* 0x0000000000537919 */ /* 0x000f260000002100 */
[----:B------:R-:W-:Y:S04]  /*fcd0*/  LDSM.16.M88.4 R4, [R81+UR7] ;  /* 0x000000075104783b */ /* 0x000fe80008000200 */
[----:B------:R-:W-:Y:S04]  /*fce0*/  LDSM.16.M88.4 R8, [R81+UR7+0x800] ;  /* 0x000800075108783b */ /* 0x000fe80008000200 */
[----:B------:R-:W-:Y:S04]  /*fcf0*/  LDSM.16.M88.4 R232, [R81+UR7+0x1000] ;  /* 0x0010000751e8783b */ /* 0x000fe80008000200 */
[----:B------:R-:W-:Y:S04]  /*fd00*/  LDSM.16.M88.4 R12, [R81+UR7+0x1800] ;  /* 0x00180007510c783b */ /* 0x000fe80008000200 */
[----:B------:R-:W-:Y:S04]  /*fd10*/  LDSM.16.M88.4 R228, [R81+UR7+0x2000] ;  /* 0x0020000751e4783b */ /* 0x000fe80008000200 */
[----:B------:R-:W-:Y:S04]  /*fd20*/  LDSM.16.M88.4 R220, [R81+UR7+0x2800] ;  /* 0x0028000751dc783b */ /* 0x000fe80008000200 */
[----:B-1----:R-:W-:Y:S04]  /*fd30*/  STL.64 [R1], R20 ;  /* 0x0000001401007387 */ /* 0x002fe80000100a00 */
[----:B------:R-:W-:Y:S04]  /*fd40*/  STL.64 [R1+0x8], R22 ;  /* 0x0000081601007387 */ /* 0x000fe80000100a00 */
[----:B------:R-:W1:Y:S04]  /*fd50*/  LDSM.16.M88.4 R20, [R81+UR7+0x17800] ;  /* 0x017800075114783b */ /* 0x000e680008000200 */
[----:B--2---:R-:W-:Y:S04]  /*fd60*/  STL.64 [R1+0x20], R16 ;  /* 0x0000201001007387 */ /* 0x004fe80000100a00 */
[----:B------:R-:W-:Y:S04]  /*fd70*/  STL.64 [R1+0x28], R18 ;  /* 0x0000281201007387 */ /* 0x000fe80000100a00 */
[----:B------:R-:W2:Y:S04]  /*fd80*/  LDSM.16.M88.4 R16, [R81+UR7+0x18000] ;  /* 0x018000075110783b */ /* 0x000ea80008000200 */
[----:B---3--:R-:W-:Y:S04]  /*fd90*/  STL.64 [R1+0x10], R24 ;  /* 0x0000101801007387 */ /* 0x008fe80000100a00 */
[----:B------:R-:W-:Y:S04]  /*fda0*/  STL.64 [R1+0x18], R26 ;  /* 0x0000181a01007387 */ /* 0x000fe80000100a00 */
[----:B------:R-:W3:Y:S04]  /*fdb0*/  LDSM.16.M88.4 R24, [R81+UR7+0x18800] ;  /* 0x018800075118783b */ /* 0x000ee80008000200 */
[----:B------:R-:W-:Y:S04]  /*fdc0*/  LDSM.16.M88.4 R224, [R81+UR7+0x3000] ;  /* 0x0030000751e0783b */ /* 0x000fe80008000200 */
[----:B------:R-:W-:Y:S04]  /*fdd0*/  LDSM.16.M88.4 R212, [R81+UR7+0x3800] ;  /* 0x0038000751d4783b */ /* 0x000fe80008000200 */
[----:B------:R-:W-:Y:S04]  /*fde0*/  LDSM.16.M88.4 R216, [R81+UR7+0x4000] ;  /* 0x0040000751d8783b */ /* 0x000fe80008000200 */
[----:B-1----:R-:W-:Y:S04]  /*fdf0*/  STL.64 [R1+0x40], R20 ;  /* 0x0000401401007387 */ /* 0x002fe80000100a00 */
        /* <DEDUP_REMOVED lines=49> */
[----:B------:R-:W-:Y:S04]  /*10110*/  LDSM.16.M88.4 R20, [R81+UR7+0x1f000] ;  /* 0x01f000075114783b */ /* 0x000fe80008000200 */
[----:B--2---:R-:W-:Y:S04]  /*10120*/  STL.64 [R1+0xf0], R16 ;  /* 0x0000f01001007387 */ /* 0x004fe80000100a00 */
[----:B------:R-:W-:Y:S04]  /*10130*/  STL.64 [R1+0xf8], R18 ;  /* 0x0000f81201007387 */ /* 0x000fe80000100a00 */
[----:B------:R-:W1:Y:S04]  /*10140*/  LDSM.16.M88.4 R16, [R81+UR7+0x1f800] ;  /* 0x01f800075110783b */ /* 0x000e680008000200 */
[----:B---3--:R2:W-:Y:S04]  /*10150*/  STL.64 [R1+0x120], R24 ;  /* 0x0001201801007387 */ /* 0x0085e80000100a00 */
[----:B------:R2:W-:Y:S01]  /*10160*/  STL.64 [R1+0x128], R26 ;  /* 0x0001281a01007387 */ /* 0x0005e20000100a00 */
[----:B----4-:R-:W-:-:S03]  /*10170*/  LOP3.LUT R83, R83, 0x7f, RZ, 0xc0, !PT ;  /* 0x0000007f53537812 */ /* 0x010fc600078ec0ff */
[----:B------:R2:W3:Y:S04]  /*10180*/  LDSM.16.M88.4 R156, [R81+UR7+0xa800] ;  /* 0x00a80007519c783b */ /* 0x0004e80008000200 */
[----:B------:R2:W4:Y:S04]  /*10190*/  LDSM.16.M88.4 R160, [R81+UR7+0xb000] ;  /* 0x00b0000751a0783b */ /* 0x0005280008000200 */
[----:B------:R2:W2:Y:S04]  /*101a0*/  LDSM.16.M88.4 R148, [R81+UR7+0xb800] ;  /* 0x00b800075194783b */ /* 0x0004a80008000200 */
[----:B------:R1:W2:Y:S04]  /*101b0*/  LDSM.16.M88.4 R152, [R81+UR7+0xc000] ;  /* 0x00c000075198783b */ /* 0x0002a80008000200 */
[----:B------:R1:W2:Y:S04]  /*101c0*/  LDSM.16.M88.4 R140, [R81+UR7+0xc800] ;  /* 0x00c80007518c783b */ /* 0x0002a80008000200 */
[----:B------:R1:W2:Y:S04]  /*101d0*/  LDSM.16.M88.4 R144, [R81+UR7+0xd000] ;  /* 0x00d000075190783b */ /* 0x0002a80008000200 */
[----:B------:R2:W2:Y:S04]  /*101e0*/  LDSM.16.M88.4 R128, [R81+UR7+0xd800] ;  /* 0x00d800075180783b */ /* 0x0004a80008000200 */
[----:B-1----:R1:W-:Y:S04]  /*101f0*/  STL.64 [R1+0x130], R16 ;  /* 0x0001301001007387 */ /* 0x0023e80000100a00 */
[----:B------:R1:W-:Y:S04]  /*10200*/  STL.64 [R1+0x110], R20 ;  /* 0x0001101401007387 */ /* 0x0003e80000100a00 */
[----:B------:R1:W-:Y:S04]  /*10210*/  STL.64 [R1+0x118], R22 ;  /* 0x0001181601007387 */ /* 0x0003e80000100a00 */
[----:B------:R1:W-:Y:S04]  /*10220*/  STL.64 [R1+0x138], R18 ;  /* 0x0001381201007387 */ /* 0x0003e80000100a00 */
[----:B------:R1:W1:Y:S04]  /*10230*/  LDSM.16.M88.4 R136, [R81+UR7+0xe000] ;  /* 0x00e000075188783b */ /* 0x0002680008000200 */
        /* <DEDUP_REMOVED lines=14> */
[----:B------:R1:W1:Y:S01]  /*10320*/  LDSM.16.M88.4 R248, [R81+UR7+0x16000] ;  /* 0x0160000751f8783b */ /* 0x0002620008000200 */
[----:B--234-:R-:W-:Y:S05]  /*10330*/  @!P6 BRA `(.L_x_6) ;  /* 0x000000080008e947 */ /* 0x01cfea0003800000 */
[----:B-1----:R-:W-:Y:S01]  /*10340*/  IMAD.MOV.U32 R16, RZ, RZ, R4 ;  /* 0x000000ffff107224 */ /* 0x002fe200078e0004 */
[----:B------:R-:W-:Y:S01]  /*10350*/  MOV R18, R8 ;  /* 0x0000000800127202 */ /* 0x000fe20000000f00 */
[----:B------:R-:W-:Y:S01]  /*10360*/  IMAD.MOV.U32 R17, RZ, RZ, R6 ;  /* 0x000000ffff117224 */ /* 0x000fe200078e0006 */
        /* <DEDUP_REMOVED lines=35> */
[----:B------:R-:W-:-:S02]  /*105a0*/  IMAD.MOV.U32 R41, RZ, RZ, R202 ;  /* 0x000000ffff297224 */ /* 0x000fc400078e00ca */
[----:B------:R-:W-:Y:S02]  /*105b0*/  IMAD.MOV.U32 R43, RZ, RZ, R190 ;  /* 0x000000ffff2b7224 */ /* 0x000fe400078e00be */
[----:B------:R-:W-:Y:S02]  /*105c0*/  IMAD.MOV.U32 R44, RZ, RZ, R192 ;  /* 0x000000ffff2c7224 */ /* 0x000fe400078e00c0 */
[----:B------:R-:W-:Y:S02]  /*105d0*/  IMAD.MOV.U32 R45, RZ, RZ, R194 ;  /* 0x000000ffff2d7224 */ /* 0x000fe400078e00c2 */
[----:B------:R-:W-:Y:S02]  /*105e0*/  IMAD.MOV.U32 R47, RZ, RZ, R182 ;  /* 0x000000ffff2f7224 */ /* 0x000fe400078e00b6 */
[----:B------:R-:W-:Y:S02]  /*105f0*/  IMAD.MOV.U32 R48, RZ, RZ, R184 ;  /* 0x000000ffff307224 */ /* 0x000fe400078e00b8 */
        /* <DEDUP_REMOVED lines=24> */
[----:B------:R-:W-:Y:S01]  /*10780*/  IMAD.MOV.U32 R5, RZ, RZ, R7 ;  /* 0x000000ffff057224 */ /* 0x000fe200078e0007 */
[----:B------:R1:W-:Y:S01]  /*10790*/  STTM.x64 tmem[UR11+0x80], R16 ;  /* 0x00008010000079ed */ /* 0x0003e2000834000b */
[----:B------:R-:W-:-:S02]  /*107a0*/  IMAD.MOV.U32 R7, RZ, RZ, R11 ;  /* 0x000000ffff077224 */ /* 0x000fc400078e000b */
[----:B------:R-:W-:Y:S02]  /*107b0*/  IMAD.MOV.U32 R11, RZ, RZ, R15 ;  /* 0x000000ffff0b7224 */ /* 0x000fe400078e000f */
[----:B------:R-:W-:Y:S02]  /*107c0*/  IMAD.MOV.U32 R8, RZ, RZ, R233 ;  /* 0x000000ffff087224 */ /* 0x000fe400078e00e9 */
[----:B------:R-:W-:Y:S02]  /*107d0*/  IMAD.MOV.U32 R9, RZ, RZ, R235 ;  /* 0x000000ffff097224 */ /* 0x000fe400078e00eb */
[----:B------:R-:W-:Y:S02]  /*107e0*/  IMAD.MOV.U32 R12, RZ, RZ, R229 ;  /* 0x000000ffff0c7224 */ /* 0x000fe400078e00e5 */
[----:B------:R-:W-:Y:S02]  /*107f0*/  IMAD.MOV.U32 R13, RZ, RZ, R231 ;  /* 0x000000ffff0d7224 */ /* 0x000fe400078e00e7 */
[----:B------:R-:W-:-:S02]  /*10800*/  IMAD.MOV.U32 R15, RZ, RZ, R223 ;  /* 0x000000ffff0f7224 */ /* 0x000fc400078e00df */
        /* <DEDUP_REMOVED lines=51> */
[----:B------:R-:W-:-:S04]  /*10b40*/  IMAD.MOV.U32 R67, RZ, RZ, R119 ;  /* 0x000000ffff437224 */ /* 0x000fc800078e0077 */
[----:B------:R2:W-:Y:S03]  /*10b50*/  STTM.x64 tmem[UR11+0x100], R4 ;  /* 0x00010004000079ed */ /* 0x0005e6000834000b */
.L_x_6:
[----:B--2---:R-:W2:Y:S01]  /*10b60*/  LDL.LU.64 R38, [R1+0x200] ;  /* 0x0002000001267983 */ /* 0x004ea20000300a00 */
[----:B------:R-:W-:Y:S01]  /*10b70*/  SHF.R.S32.HI R0, RZ, 0x1f, R3 ;  /* 0x0000001fff007819 */ /* 0x000fe20000011403 */
[----:B------:R-:W3:Y:S02]  /*10b80*/  LDC R225, c[0x0][0x3a0] ;  /* 0x0000e800ffe17b82 */ /* 0x000ee40000000800 */
[----:B-1----:R-:W4:Y:S04]  /*10b90*/  LDL.LU.64 R18, [R1+0x198] ;  /* 0x0001980001127983 */ /* 0x002f280000300a00 */
[----:B------:R-:W2:Y:S01]  /*10ba0*/  LDL.LU.64 R54, [R1+0x240] ;  /* 0x0002400001367983 */ /* 0x000ea20000300a00 */
[----:B------:R-:W-:Y:S01]  /*10bb0*/  SHF.L.U32 R80, R3, 0x2, RZ ;  /* 0x0000000203507819 */ /* 0x000fe200000006ff */
[----:B------:R-:W1:Y:S02]  /*10bc0*/  LDC R220, c[0x0][0x3a0] ;  /* 0x0000e800ffdc7b82 */ /* 0x000e640000000800 */
[----:B------:R-:W2:Y:S04]  /*10bd0*/  LDL.LU.64 R44, [R1+0x1f8] ;  /* 0x0001f800012c7983 */ /* 0x000ea80000300a00 */
[----:B------:R-:W2:Y:S02]  /*10be0*/  LDL.LU.64 R10, [R1+0x1a0] ;  /* 0x0001a000010a7983 */ /* 0x000ea40000300a00 */
[----:B------:R-:W1:Y:S02]  /*10bf0*/  LDC R221, c[0x0][0x3a0] ;  /* 0x0000e800ffdd7b82 */ /* 0x000e640000000800 */
[----:B------:R-:W2:Y:S04]  /*10c00*/  LDL.LU.64 R32, [R1+0x1b8] ;  /* 0x0001b80001207983 */ /* 0x000ea80000300a00 */
[----:B------:R-:W2:Y:S02]  /*10c10*/  LDL.LU.64 R64, [R1+0x300] ;  /* 0x0003000001407983 */ /* 0x000ea40000300a00 */
[----:B------:R-:W1:Y:S02]  /*10c20*/  LDC R222, c[0x0][0x3a0] ;  /* 0x0000e800ffde7b82 */ /* 0x000e640000000800 */
[----:B------:R-:W3:Y:S04]  /*10c30*/  LDL.LU.64 R58, [R1+0x230] ;  /* 0x00023000013a7983 */ /* 0x000ee80000300a00 */
[----:B------:R-:W3:Y:S02]  /*10c40*/  LDL.LU.64 R62, [R1+0x308] ;  /* 0x00030800013e7983 */ /* 0x000ee40000300a00 */
[----:B------:R-:W1:Y:S02]  /*10c50*/  LDC R223, c[0x0][0x3a0] ;  /* 0x0000e800ffdf7b82 */ /* 0x000e640000000800 */
[----:B------:R-:W4:Y:S04]  /*10c60*/  LDL.LU.64 R56, [R1+0x228] ;  /* 0x0002280001387983 */ /* 0x000f280000300a00 */
[----:B------:R-:W4:Y:S02]  /*10c70*/  LDL.LU.64 R28, [R1+0x1a8] ;  /* 0x0001a800011c7983 */ /* 0x000f240000300a00 */
[----:B------:R-:W1:Y:S02]  /*10c80*/  LDC R224, c[0x0][0x3a0] ;  /* 0x0000e800ffe07b82 */ /* 0x000e640000000800 */
[----:B------:R-:W4:Y:S04]  /*10c90*/  LDL.LU.64 R16, [R1+0x168] ;  /* 0x0001680001107983 */ /* 0x000f280000300a00 */
        /* <DEDUP_REMOVED lines=24> */
[----:B------:R-:W4:Y:S01]  /*10e20*/  LDL.LU.64 R68, [R1+0x320] ;  /* 0x0003200001447983 */ /* 0x000f220000300a00 */
[----:B--2---:R-:W-:-:S02]  /*10e30*/  IMAD.MOV.U32 R66, RZ, RZ, R64 ;  /* 0x000000ffff427224 */ /* 0x004fc400078e0040 */
[----:B------:R-:W-:Y:S01]  /*10e40*/  IMAD.MOV.U32 R67, RZ, RZ, R65 ;  /* 0x000000ffff437224 */ /* 0x000fe200078e0041 */
[----:B---3--:R-:W-:Y:S01]  /*10e50*/  MOV R64, R62 ;  /* 0x0000003e00407202 */ /* 0x008fe20000000f00 */
[----:B------:R-:W-:Y:S02]  /*10e60*/  IMAD.MOV.U32 R65, RZ, RZ, R63 ;  /* 0x000000ffff417224 */ /* 0x000fe400078e003f */
[----:B----4-:R-:W-:Y:S01]  /*10e70*/  IMAD.MOV.U32 R62, RZ, RZ, R60 ;  /* 0x000000ffff3e7224 */ /* 0x010fe200078e003c */
[----:B------:R-:W-:Y:S01]  /*10e80*/  MOV R60, R54 ;  /* 0x00000036003c7202 */ /* 0x000fe20000000f00 */
[----:B------:R-:W-:Y:S02]  /*10e90*/  IMAD.MOV.U32 R63, RZ, RZ, R61 ;  /* 0x000000ffff3f7224 */ /* 0x000fe400078e003d */
[----:B------:R-:W-:Y:S02]  /*10ea0*/  IMAD.MOV.U32 R61, RZ, RZ, R55 ;  /* 0x000000ffff3d7224 */ /* 0x000fe400078e0037 */
[----:B------:R-:W2:Y:S04]  /*10eb0*/  LDL.LU.64 R54, [R1+0x238] ;  /* 0x0002380001367983 */ /* 0x000ea80000300a00 */
[----:B------:R-:W3:Y:S01]  /*10ec0*/  LDL.LU.64 R118, [R1+0x310] ;  /* 0x0003100001767983 */ /* 0x000ee20000300a00 */
[----:B------:R-:W-:Y:S01]  /*10ed0*/  SHF.L.U64.HI R3, R3, 0x2, R0 ;  /* 0x0000000203037819 */ /* 0x000fe20000010200 */
[----:B------:R-:W-:-:S02]  /*10ee0*/  IMAD.MOV.U32 R74, RZ, RZ, R64 ;  /* 0x000000ffff4a7224 */ /* 0x000fc400078e0040 */
[----:B------:R-:W4:Y:S01]  /*10ef0*/  LDL.LU.64 R126, [R1+0x358] ;  /* 0x00035800017e7983 */ /* 0x000f220000300a00 */
[-C--:B------:R-:W-:Y:S01]  /*10f00*/  IADD3 R72, P1, PT, R122, R80.reuse, RZ ;  /* 0x000000507a487210 */ /* 0x080fe20007f3e0ff */
[----:B------:R-:W-:Y:S01]  /*10f10*/  IMAD.MOV.U32 R75, RZ, RZ, R65 ;  /* 0x000000ffff4b7224 */ /* 0x000fe200078e0041 */
[-C--:B------:R-:W-:Y:S02]  /*10f20*/  IADD3 R76, P2, PT, R120, R80.reuse, RZ ;  /* 0x00000050784c7210 */ /* 0x080fe40007f5e0ff */
[-C--:B------:R-:W-:Y:S01]  /*10f30*/  IADD3 R64, P4, PT, R70, R80.reuse, RZ ;  /* 0x0000005046407210 */ /* 0x080fe20007f9e0ff */
[--C-:B------:R-:W-:Y:S02]  /*10f40*/  IMAD.X R73, R123, 0x1, R3.reuse, P1 ;  /* 0x000000017b497824 */ /* 0x100fe400008e0603 */
[----:B------:R-:W-:Y:S01]  /*10f50*/  IMAD.X R77, R121, 0x1, R3, P2 ;  /* 0x00000001794d7824 */ /* 0x000fe200010e0603 */
[----:B------:R-:W-:Y:S02]  /*10f60*/  IADD3.X R65, PT, PT, R71, R3, RZ, P4, !PT ;  /* 0x0000000347417210 */ /* 0x000fe400027fe4ff */
[----:B----4-:R-:W-:-:S05]  /*10f70*/  IADD3 R124, P0, PT, R126, R80, RZ ;  /* 0x000000507e7c7210 */ /* 0x010fca0007f1e0ff */
[----:B------:R-:W-:-:S05]  /*10f80*/  IMAD.X R125, R127, 0x1, R3, P0 ;  /* 0x000000017f7d7824 */ /* 0x000fca00000e0603 */
[----:B------:R4:W-:Y:S04]  /*10f90*/  STL.64 [R1+0xc88], R124 ;  /* 0x000c887c01007387 */ /* 0x0009e80000100a00 */
[----:B------:R1:W-:Y:S04]  /*10fa0*/  STL.64 [R1+0xcc8], R72 ;  /* 0x000cc84801007387 */ /* 0x0003e80000100a00 */
[----:B------:R-:W2:Y:S04]  /*10fb0*/  LDL.LU.64 R128, [R1+0x2f0] ;  /* 0x0002f00001807983 */ /* 0x000ea80000300a00 */
[----:B----4-:R-:W4:Y:S04]  /*10fc0*/  LDL.LU.64 R124, [R1+0x2e8] ;  /* 0x0002e800017c7983 */ /* 0x010f280000300a00 */
[----:B-1----:R-:W2:Y:S04]  /*10fd0*/  LDL.LU.64 R72, [R1+0x2e0] ;  /* 0x0002e00001487983 */ /* 0x002ea80000300a00 */
[----:B------:R1:W-:Y:S04]  /*10fe0*/  STL.64 [R1+0xd08], R76 ;  /* 0x000d084c01007387 */ /* 0x0003e80000100a00 */
[----:B------:R3:W-:Y:S04]  /*10ff0*/  STL.64 [R1+0xd48], R64 ;  /* 0x000d484001007387 */ /* 0x0007e80000100a00 */
[----:B------:R-:W2:Y:S01]  /*11000*/  LDL.LU.64 R122, [R1+0x338] ;  /* 0x00033800017a7983 */ /* 0x000ea20000300a00 */
[----:B-1----:R-:W-:-:S02]  /*11010*/  IADD3 R76, P1, PT, R116, R80, RZ ;  /* 0x00000050744c7210 */ /* 0x002fc40007f3e0ff */
[-C--:B------:R-:W-:Y:S02]  /*11020*/  IADD3 R70, P2, PT, R78, R80.reuse, RZ ;  /* 0x000000504e467210 */ /* 0x080fe40007f5e0ff */
[-C--:B---3--:R-:W-:Y:S01]  /*11030*/  IADD3 R64, P4, PT, R68, R80.reuse, RZ ;  /* 0x0000005044407210 */ /* 0x088fe20007f9e0ff */
[--C-:B------:R-:W-:Y:S02]  /*11040*/  IMAD.X R77, R117, 0x1, R3.reuse, P1 ;  /* 0x00000001754d7824 */ /* 0x100fe400008e0603 */
[----:B------:R-:W-:Y:S01]  /*11050*/  IMAD.X R71, R79, 0x1, R3, P2 ;  /* 0x000000014f477824 */ /* 0x000fe200010e0603 */
[----:B------:R-:W-:Y:S02]  /*11060*/  IADD3.X R65, PT, PT, R69, R3, RZ, P4, !PT ;  /* 0x0000000345417210 */ /* 0x000fe400027fe4ff */
[----:B--2---:R-:W-:-:S05]  /*11070*/  IADD3 R120, P0, PT, R122, R80, RZ ;  /* 0x000000507a787210 */ /* 0x004fca0007f1e0ff */
[----:B------:R-:W-:-:S05]  /*11080*/  IMAD.X R121, R123, 0x1, R3, P0 ;  /* 0x000000017b797824 */ /* 0x000fca00000e0603 */
[----:B------:R-:W-:Y:S04]  /*11090*/  STL.64 [R1+0xd80], R120 ;  /* 0x000d807801007387 */ /* 0x000fe80000100a00 */
[----:B------:R1:W-:Y:S04]  /*110a0*/  STL.64 [R1+0xdb8], R76 ;  /* 0x000db84c01007387 */ /* 0x0003e80000100a00 */
[----:B------:R-:W2:Y:S04]  /*110b0*/  LDL.LU.64 R126, [R1+0x2d0] ;  /* 0x0002d000017e7983 */ /* 0x000ea80000300a00 */
[----:B------:R-:W3:Y:S04]  /*110c0*/  LDL.LU.64 R122, [R1+0x2c8] ;  /* 0x0002c800017a7983 */ /* 0x000ee80000300a00 */
[----:B-1----:R-:W2:Y:S04]  /*110d0*/  LDL.LU.64 R76, [R1+0x2c0] ;  /* 0x0002c000014c7983 */ /* 0x002ea80000300a00 */
[----:B------:R-:W-:Y:S04]  /*110e0*/  STL.64 [R1+0xde0], R70 ;  /* 0x000de04601007387 */ /* 0x000fe80000100a00 */
[----:B------:R1:W-:Y:S04]  /*110f0*/  STL.64 [R1+0xdf8], R64 ;  /* 0x000df84001007387 */ /* 0x0003e80000100a00 */
[----:B------:R-:W2:Y:S01]  /*11100*/  LDL.LU.64 R136, [R1+0x318] ;  /* 0x0003180001887983 */ /* 0x000ea20000300a00 */
[----:B------:R-:W-:-:S02]  /*11110*/  IADD3 R78, P1, PT, R118, R80, RZ ;  /* 0x00000050764e7210 */ /* 0x000fc40007f3e0ff */
[-C--:B------:R-:W-:Y:S01]  /*11120*/  IADD3 R68, P2, PT, R74, R80.reuse, RZ ;  /* 0x000000504a447210 */ /* 0x080fe20007f5e0ff */
[----:B------:R-:W3:Y:S02]  /*11130*/  LDL.LU.64 R120, [R1+0x2b0] ;  /* 0x0002b00001787983 */ /* 0x000ee40000300a00 */
[--C-:B------:R-:W-:Y:S01]  /*11140*/  IMAD.X R79, R119, 0x1, R3.reuse, P1 ;  /* 0x00000001774f7824 */ /* 0x100fe200008e0603 */
[-C--:B-1----:R-:W-:Y:S01]  /*11150*/  IADD3 R64, P4, PT, R66, R80.reuse, RZ ;  /* 0x0000005042407210 */ /* 0x082fe20007f9e0ff */
[----:B------:R-:W-:Y:S01]  /*11160*/  IMAD.X R69, R75, 0x1, R3, P2 ;  /* 0x000000014b457824 */ /* 0x000fe200010e0603 */
[----:B------:R-:W3:Y:S02]  /*11170*/  LDL.LU.64 R116, [R1+0x2a8] ;  /* 0x0002a80001747983 */ /* 0x000ee40000300a00 */
[----:B------:R-:W-:Y:S02]  /*11180*/  IADD3.X R65, PT, PT, R67, R3, RZ, P4, !PT ;  /* 0x0000000343417210 */ /* 0x000fe400027fe4ff */
[----:B------:R-:W3:Y:S01]  /*11190*/  LDL.LU.64 R70, [R1+0x2a0] ;  /* 0x0002a00001467983 */ /* 0x000ee20000300a00 */
[----:B--2---:R-:W-:-:S05]  /*111a0*/  IADD3 R130, P0, PT, R136, R80, RZ ;  /* 0x0000005088827210 */ /* 0x004fca0007f1e0ff */
[----:B------:R-:W-:-:S05]  /*111b0*/  IMAD.X R131, R137, 0x1, R3, P0 ;  /* 0x0000000189837824 */ /* 0x000fca00000e0603 */
[----:B------:R-:W-:Y:S04]  /*111c0*/  STL.64 [R1+0xc70], R130 ;  /* 0x000c708201007387 */ /* 0x000fe80000100a00 */
[----:B------:R-:W-:Y:S04]  /*111d0*/  STL.64 [R1+0xcb0], R78 ;  /* 0x000cb04e01007387 */ /* 0x000fe80000100a00 */
[----:B------:R-:W-:Y:S04]  /*111e0*/  STL.64 [R1+0xcf0], R68 ;  /* 0x000cf04401007387 */ /* 0x000fe80000100a00 */
[----:B------:R1:W-:Y:S02]  /*111f0*/  STL.64 [R1+0xd30], R64 ;  /* 0x000d304001007387 */ /* 0x0003e40000100a00 */
[----:B-1----:R-:W-:-:S02]  /*11200*/  IMAD.MOV.U32 R64, RZ, RZ, R62 ;  /* 0x000000ffff407224 */ /* 0x002fc400078e003e */
[----:B------:R-:W-:Y:S01]  /*11210*/  IMAD.MOV.U32 R65, RZ, RZ, R63 ;  /* 0x000000ffff417224 */ /* 0x000fe200078e003f */
[----:B------:R-:W-:Y:S01]  /*11220*/  MOV R63, R55 ;  /* 0x00000037003f7202 */ /* 0x000fe20000000f00 */
[----:B------:R-:W-:Y:S02]  /*11230*/  IMAD.MOV.U32 R62, RZ, RZ, R54 ;  /* 0x000000ffff3e7224 */ /* 0x000fe400078e0036 */
[----:B------:R-:W-:Y:S02]  /*11240*/  IMAD.MOV.U32 R54, RZ, RZ, R50 ;  /* 0x000000ffff367224 */ /* 0x000fe400078e0032 */
[----:B------:R-:W-:Y:S01]  /*11250*/  IMAD.MOV.U32 R55, RZ, RZ, R51 ;  /* 0x000000ffff377224 */ /* 0x000fe200078e0033 */
[----:B------:R-:W-:Y:S01]  /*11260*/  MOV R51, R35 ;  /* 0x0000002300337202 */ /* 0x000fe20000000f00 */
[----:B------:R-:W-:Y:S02]  /*11270*/  IMAD.MOV.U32 R50, RZ, RZ, R34 ;  /* 0x000000ffff327224 */ /* 0x000fe400078e0022 */
[----:B------:R-:W2:Y:S04]  /*11280*/  LDL.LU.64 R34, [R1+0x1e0] ;  /* 0x0001e00001227983 */ /* 0x000ea80000300a00 */
[----:B------:R-:W2:Y:S04]  /*11290*/  LDL.LU.64 R78, [R1+0x270] ;  /* 0x00027000014e7983 */ /* 0x000ea80000300a00 */
[----:B------:R-:W2:Y:S04]  /*112a0*/  LDL.LU.64 R74, [R1+0x268] ;  /* 0x00026800014a7983 */ /* 0x000ea80000300a00 */
[----:B------:R-:W2:Y:S01]  /*112b0*/  LDL.LU.64 R136, [R1+0x2f8] ;  /* 0x0002f80001887983 */ /* 0x000ea20000300a00 */
[----:B------:R-:W-:Y:S01]  /*112c0*/  IMAD.MOV.U32 R68, RZ, RZ, R64 ;  /* 0x000000ffff447224 */ /* 0x000fe200078e0040 */
[----:B------:R-:W-:-:S02]  /*112d0*/  IADD3 R64, P1, PT, R128, R80, RZ ;  /* 0x0000005080407210 */ /* 0x000fc40007f3e0ff */
[-C--:B----4-:R-:W-:Y:S01]  /*112e0*/  IADD3 R118, P2, PT, R124, R80.reuse, RZ ;  /* 0x000000507c767210 */ /* 0x090fe20007f5e0ff */
[----:B------:R-:W-:Y:S01]  /*112f0*/  IMAD.MOV.U32 R69, RZ, RZ, R65 ;  /* 0x000000ffff457224 */ /* 0x000fe200078e0041 */
[-C--:B------:R-:W-:Y:S02]  /*11300*/  IADD3 R66, P4, PT, R72, R80.reuse, RZ ;  /* 0x0000005048427210 */ /* 0x080fe40007f9e0ff */
[----:B------:R-:W-:Y:S01]  /*11310*/  IADD3.X R65, PT, PT, R129, R3, RZ, P1, !PT ;  /* 0x0000000381417210 */ /* 0x000fe20000ffe4ff */
[--C-:B------:R-:W-:Y:S02]  /*11320*/  IMAD.X R119, R125, 0x1, R3.reuse, P2 ;  /* 0x000000017d777824 */ /* 0x100fe400010e0603 */
[----:B------:R-:W-:Y:S01]  /*11330*/  IMAD.X R67, R73, 0x1, R3, P4 ;  /* 0x0000000149437824 */ /* 0x000fe200020e0603 */
[----:B--2---:R-:W-:-:S05]  /*11340*/  IADD3 R130, P0, PT, R136, R80, RZ ;  /* 0x0000005088827210 */ /* 0x004fca0007f1e0ff */
[----:B------:R-:W-:-:S05]  /*11350*/  IMAD.X R131, R137, 0x1, R3, P0 ;  /* 0x0000000189837824 */ /* 0x000fca00000e0603 */
[----:B------:R-:W-:Y:S04]  /*11360*/  STL.64 [R1+0xd68], R130 ;  /* 0x000d688201007387 */ /* 0x000fe80000100a00 */
[----:B------:R1:W-:Y:S04]  /*11370*/  STL.64 [R1+0xda0], R64 ;  /* 0x000da04001007387 */ /* 0x0003e80000100a00 */
[----:B-1----:R-:W2:Y:S04]  /*11380*/  LDL.LU.64 R64, [R1+0x248] ;  /* 0x0002480001407983 */ /* 0x002ea80000300a00 */
[----:B------:R3:W-:Y:S04]  /*11390*/  STL.64 [R1+0xdd0], R118 ;  /* 0x000dd07601007387 */ /* 0x0007e80000100a00 */
[----:B------:R-:W-:Y:S04]  /*113a0*/  STL.64 [R1+0xdf0], R66 ;  /* 0x000df04201007387 */ /* 0x000fe80000100a00 */
[----:B------:R-:W4:Y:S01]  /*113b0*/  LDL.LU.64 R130, [R1+0x2d8] ;  /* 0x0002d80001827983 */ /* 0x000f220000300a00 */
[----:B------:R-:W-:-:S02]  /*113c0*/  IADD3 R124, P1, PT, R126, R80, RZ ;  /* 0x000000507e7c7210 */ /* 0x000fc40007f3e0ff */
[-C--:B---3--:R-:W-:Y:S01]  /*113d0*/  IADD3 R118, P2, PT, R122, R80.reuse, RZ ;  /* 0x000000507a767210 */ /* 0x088fe20007f5e0ff */
[----:B------:R-:W3:Y:S02]  /*113e0*/  LDL.LU.64 R72, [R1+0x250] ;  /* 0x0002500001487983 */ /* 0x000ee40000300a00 */
[--C-:B------:R-:W-:Y:S02]  /*113f0*/  IMAD.X R125, R127, 0x1, R3.reuse, P1 ;  /* 0x000000017f7d7824 */ /* 0x100fe400008e0603 */
[----:B------:R-:W-:Y:S01]  /*11400*/  IMAD.X R119, R123, 0x1, R3, P2 ;  /* 0x000000017b777824 */ /* 0x000fe200010e0603 */
[----:B----4-:R-:W-:-:S05]  /*11410*/  IADD3 R128, P0, PT, R130, R80, RZ ;  /* 0x0000005082807210 */ /* 0x010fca0007f1e0ff */
[----:B------:R-:W-:-:S05]  /*11420*/  IMAD.X R129, R131, 0x1, R3, P0 ;  /* 0x0000000183817824 */ /* 0x000fca00000e0603 */
[----:B------:R-:W-:Y:S04]  /*11430*/  STL.64 [R1+0xc58], R128 ;  /* 0x000c588001007387 */ /* 0x000fe80000100a00 */
[----:B------:R1:W-:Y:S04]  /*11440*/  STL.64 [R1+0xc98], R124 ;  /* 0x000c987c01007387 */ /* 0x0003e80000100a00 */
[----:B------:R4:W-:Y:S04]  /*11450*/  STL.64 [R1+0xcd8], R118 ;  /* 0x000cd87601007387 */ /* 0x0009e80000100a00 */
[----:B-1----:R-:W3:Y:S01]  /*11460*/  LDL.LU.64 R124, [R1+0x2b8] ;  /* 0x0002b800017c7983 */ /* 0x002ee20000300a00 */
[----:B--2---:R-:W-:Y:S01]  /*11470*/  IMAD.MOV.U32 R66, RZ, RZ, R64 ;  /* 0x000000ffff427224 */ /* 0x004fe200078e0040 */
[----:B------:R-:W-:-:S02]  /*11480*/  IADD3 R64, P4, PT, R76, R80, RZ ;  /* 0x000000504c407210 */ /* 0x000fc40007f9e0ff */
[-C--:B----4-:R-:W-:Y:S02]  /*11490*/  IADD3 R118, P1, PT, R120, R80.reuse, RZ ;  /* 0x0000005078767210 */ /* 0x090fe40007f3e0ff */
[-C--:B------:R-:W-:Y:S02]  /*114a0*/  IADD3 R76, P2, PT, R116, R80.reuse, RZ ;  /* 0x00000050744c7210 */ /* 0x080fe40007f5e0ff */
[----:B------:R-:W-:Y:S02]  /*114b0*/  MOV R67, R65 ;  /* 0x0000004100437202 */ /* 0x000fe40000000f00 */
[----:B------:R-:W-:Y:S01]  /*114c0*/  IADD3.X R65, PT, PT, R77, R3, RZ, P4, !PT ;  /* 0x000000034d417210 */ /* 0x000fe200027fe4ff */
[--C-:B------:R-:W-:Y:S02]  /*114d0*/  IMAD.X R119, R121, 0x1, R3.reuse, P1 ;  /* 0x0000000179777824 */ /* 0x100fe400008e0603 */
[----:B------:R-:W-:Y:S02]  /*114e0*/  IMAD.X R77, R117, 0x1, R3, P2 ;  /* 0x00000001754d7824 */ /* 0x000fe400010e0603 */
[----:B------:R-:W-:Y:S01]  /*114f0*/  STL.64 [R1+0xd18], R64 ;  /* 0x000d184001007387 */ /* 0x000fe20000100a00 */
[----:B---3--:R-:W-:-:S05]  /*11500*/  IADD3 R122, P0, PT, R124, R80, RZ ;  /* 0x000000507c7a7210 */ /* 0x008fca0007f1e0ff */
[----:B------:R-:W-:-:S05]  /*11510*/  IMAD.X R123, R125, 0x1, R3, P0 ;  /* 0x000000017d7b7824 */ /* 0x000fca00000e0603 */
[----:B------:R-:W-:Y:S04]  /*11520*/  STL.64 [R1+0xd50], R122 ;  /* 0x000d507a01007387 */ /* 0x000fe80000100a00 */
[----:B------:R1:W-:Y:S04]  /*11530*/  STL.64 [R1+0xd88], R118 ;  /* 0x000d887601007387 */ /* 0x0003e80000100a00 */
[----:B------:R2:W-:Y:S04]  /*11540*/  STL.64 [R1+0xdc0], R76 ;  /* 0x000dc04c01007387 */ /* 0x0005e80000100a00 */
[----:B-1----:R-:W3:Y:S01]  /*11550*/  LDL.LU.64 R118, [R1+0x278] ;  /* 0x0002780001767983 */ /* 0x002ee20000300a00 */
[----:B------:R-:W-:-:S02]  /*11560*/  IADD3 R64, P4, PT, R70, R80, RZ ;  /* 0x0000005046407210 */ /* 0x000fc40007f9e0ff */
[-C--:B------:R-:W-:Y:S02]  /*11570*/  IADD3 R70, P2, PT, R74, R80.reuse, RZ ;  /* 0x000000504a467210 */ /* 0x080fe40007f5e0ff */
[-C--:B--2---:R-:W-:Y:S02]  /*11580*/  IADD3 R76, P1, PT, R78, R80.reuse, RZ ;  /* 0x000000504e4c7210 */ /* 0x084fe40007f3e0ff */
        /* <DEDUP_REMOVED lines=10> */
[----:B------:R-:W-:-:S04]  /*11630*/  IADD3 R64, P4, PT, R68, R80, RZ ;  /* 0x0000005044407210 */ /* 0x000fc80007f9e0ff */
[----:B------:R-:W-:Y:S01]  /*11640*/  IADD3.X R65, PT, PT, R69, R3, RZ, P4, !PT ;  /* 0x0000000345417210 */ /* 0x000fe200027fe4ff */
[----:B------:R-:W-:Y:S01]  /*11650*/  IMAD.MOV.U32 R68, RZ, RZ, R62 ;  /* 0x000000ffff447224 */ /* 0x000fe200078e003e */
[----:B--2---:R-:W-:-:S03]  /*11660*/  IADD3 R70, P1, PT, R72, R80, RZ ;  /* 0x0000005048467210 */ /* 0x004fc60007f3e0ff */
[----:B------:R1:W-:Y:S01]  /*11670*/  STL.64 [R1+0xcf8], R64 ;  /* 0x000cf84001007387 */ /* 0x0003e20000100a00 */
[----:B------:R-:W-:Y:S01]  /*11680*/  IADD3 R62, P2, PT, R66, R80, RZ ;  /* 0x00000050423e7210 */ /* 0x000fe20007f5e0ff */
[----:B------:R-:W-:Y:S01]  /*11690*/  IMAD.MOV.U32 R69, RZ, RZ, R63 ;  /* 0x000000ffff457224 */ /* 0x000fe200078e003f */
[----:B------:R-:W-:-:S03]  /*116a0*/  IADD3.X R71, PT, PT, R73, R3, RZ, P1, !PT ;  /* 0x0000000349477210 */ /* 0x000fc60000ffe4ff */
[----:B------:R-:W-:Y:S02]  /*116b0*/  IMAD.X R63, R67, 0x1, R3, P2 ;  /* 0x00000001433f7824 */ /* 0x000fe400010e0603 */
[----:B-1----:R-:W-:Y:S02]  /*116c0*/  IMAD.MOV.U32 R64, RZ, RZ, R58 ;  /* 0x000000ffff407224 */ /* 0x002fe400078e003a */
[----:B------:R-:W-:Y:S01]  /*116d0*/  IMAD.MOV.U32 R58, RZ, RZ, R56 ;  /* 0x000000ffff3a7224 */ /* 0x000fe200078e0038 */
[----:B------:R-:W-:Y:S02]  /*116e0*/  IADD3 R56, P4, PT, R60, R80, RZ ;  /* 0x000000503c387210 */ /* 0x000fe40007f9e0ff */
[----:B------:R-:W-:Y:S01]  /*116f0*/  MOV R65, R59 ;  /* 0x0000003b00417202 */ /* 0x000fe20000000f00 */
[----:B------:R-:W-:Y:S02]  /*11700*/  IMAD.MOV.U32 R59, RZ, RZ, R57 ;  /* 0x000000ffff3b7224 */ /* 0x000fe400078e0039 */
[----:B------:R-:W-:-:S02]  /*11710*/  IMAD.X R57, R61, 0x1, R3, P4 ;  /* 0x000000013d397824 */ /* 0x000fc400020e0603 */
[----:B------:R-:W-:Y:S01]  /*11720*/  IMAD.MOV.U32 R60, RZ, RZ, R54 ;  /* 0x000000ffff3c7224 */ /* 0x000fe200078e0036 */
[----:B------:R-:W-:Y:S02]  /*11730*/  IADD3 R54, P2, PT, R58, R80, RZ ;  /* 0x000000503a367210 */ /* 0x000fe40007f5e0ff */
[----:B------:R-:W-:-:S03]  /*11740*/  MOV R61, R55 ;  /* 0x00000037003d7202 */ /* 0x000fc60000000f00 */
[----:B------:R-:W-:Y:S01]  /*11750*/  IMAD.X R55, R59, 0x1, R3, P2 ;  /* 0x000000013b377824 */ /* 0x000fe200010e0603 */
[----:B---3--:R-:W-:-:S05]  /*11760*/  IADD3 R74, P0, PT, R76, R80, RZ ;  /* 0x000000504c4a7210 */ /* 0x008fca0007f1e0ff */
[----:B------:R-:W-:Y:S01]  /*11770*/  IMAD.X R75, R77, 0x1, R3, P0 ;  /* 0x000000014d4b7824 */ /* 0x000fe200000e0603 */
[----:B------:R-:W-:-:S04]  /*11780*/  IADD3 R66, P0, PT, R68, R80, RZ ;  /* 0x0000005044427210 */ /* 0x000fc80007f1e0ff */
[----:B------:R-:W-:Y:S04]  /*11790*/  STL.64 [R1+0xd38], R74 ;  /* 0x000d384a01007387 */ /* 0x000fe80000100a00 */
[----:B------:R-:W-:Y:S04]  /*117a0*/  STL.64 [R1+0xd70], R70 ;  /* 0x000d704601007387 */ /* 0x000fe80000100a00 */
[----:B------:R1:W-:Y:S04]  /*117b0*/  STL.64 [R1+0xda8], R62 ;  /* 0x000da83e01007387 */ /* 0x0003e80000100a00 */
[----:B------:R2:W-:Y:S01]  /*117c0*/  STL.64 [R1+0xdd8], R56 ;  /* 0x000dd83801007387 */ /* 0x0005e20000100a00 */
[----:B------:R-:W-:Y:S01]  /*117d0*/  IMAD.X R67, R69, 0x1, R3, P0 ;  /* 0x0000000145437824 */ /* 0x000fe200000e0603 */
[----:B-1----:R-:W-:Y:S01]  /*117e0*/  IADD3 R62, P1, PT, R64, R80, RZ ;  /* 0x00000050403e7210 */ /* 0x002fe20007f3e0ff */
[----:B--2---:R-:W-:-:S02]  /*117f0*/  IMAD.MOV.U32 R56, RZ, RZ, R50 ;  /* 0x000000ffff387224 */ /* 0x004fc400078e0032 */
[----:B------:R-:W-:Y:S01]  /*11800*/  IMAD.MOV.U32 R50, RZ, RZ, R44 ;  /* 0x000000ffff327224 */ /* 0x000fe200078e002c */
[-C--:B------:R-:W-:Y:S01]  /*11810*/  IADD3 R44, P4, PT, R48, R80.reuse, RZ ;  /* 0x00000050302c7210 */ /* 0x080fe20007f9e0ff */
[----:B------:R-:W-:Y:S01]  /*11820*/  IMAD.MOV.U32 R57, RZ, RZ, R51 ;  /* 0x000000ffff397224 */ /* 0x000fe200078e0033 */
[----:B------:R-:W-:Y:S01]  /*11830*/  MOV R51, R45 ;  /* 0x0000002d00337202 */ /* 0x000fe20000000f00 */
[----:B------:R-:W-:Y:S01]  /*11840*/  IMAD.X R63, R65, 0x1, R3, P1 ;  /* 0x00000001413f7824 */ /* 0x000fe200008e0603 */
[----:B------:R-:W-:Y:S01]  /*11850*/  IADD3.X R45, PT, PT, R49, R3, RZ, P4, !PT ;  /* 0x00000003312d7210 */ /* 0x000fe200027fe4ff */
[----:B------:R-:W-:Y:S01]  /*11860*/  STL.64 [R1+0xbf0], R66 ;  /* 0x000bf04201007387 */ /* 0x000fe20000100a00 */
[----:B------:R-:W-:-:S03]  /*11870*/  IADD3 R58, P0, PT, R60, R80, RZ ;  /* 0x000000503c3a7210 */ /* 0x000fc60007f1e0ff */
[----:B------:R-:W-:Y:S04]  /*11880*/  STL.64 [R1+0xc60], R62 ;  /* 0x000c603e01007387 */ /* 0x000fe80000100a00 */
[----:B------:R1:W-:Y:S01]  /*11890*/  STL.64 [R1+0xca0], R54 ;  /* 0x000ca03601007387 */ /* 0x0003e20000100a00 */
[----:B------:R-:W-:-:S03]  /*118a0*/  IADD3 R48, P2, PT, R52, R80, RZ ;  /* 0x0000005034307210 */ /* 0x000fc60007f5e0ff */
[----:B------:R2:W-:Y:S01]  /*118b0*/  STL.64 [R1+0xce0], R44 ;  /* 0x000ce02c01007387 */ /* 0x0005e20000100a00 */
[----:B------:R-:W-:Y:S01]  /*118c0*/  IMAD.X R59, R61, 0x1, R3, P0 ;  /* 0x000000013d3b7824 */ /* 0x000fe200000e0603 */
[-C--:B-1----:R-:W-:Y:S01]  /*118d0*/  IADD3 R54, P1, PT, R56, R80.reuse, RZ ;  /* 0x0000005038367210 */ /* 0x082fe20007f3e0ff */
[----:B--2---:R-:W-:Y:S02]  /*118e0*/  IMAD.MOV.U32 R44, RZ, RZ, R40 ;  /* 0x000000ffff2c7224 */ /* 0x004fe400078e0028 */
[----:B------:R-:W-:Y:S01]  /*118f0*/  IMAD.MOV.U32 R40, RZ, RZ, R26 ;  /* 0x000000ffff287224 */ /* 0x000fe200078e001a */
[-C--:B------:R-:W-:Y:S01]  /*11900*/  IADD3 R26, P4, PT, R38, R80.reuse, RZ ;  /* 0x00000050261a7210 */ /* 0x080fe20007f9e0ff */
[----:B------:R-:W-:Y:S01]  /*11910*/  IMAD.MOV.U32 R45, RZ, RZ, R41 ;  /* 0x000000ffff2d7224 */ /* 0x000fe200078e0029 */
[----:B------:R-:W-:Y:S01]  /*11920*/  MOV R41, R27 ;  /* 0x0000001b00297202 */ /* 0x000fe20000000f00 */
[--C-:B------:R-:W-:Y:S01]  /*11930*/  IMAD.X R55, R57, 0x1, R3.reuse, P1 ;  /* 0x0000000139377824 */ /* 0x100fe200008e0603 */
[----:B------:R-:W-:Y:S01]  /*11940*/  IADD3.X R27, PT, PT, R39, R3, RZ, P4, !PT ;  /* 0x00000003271b7210 */ /* 0x000fe200027fe4ff */
[----:B------:R-:W-:Y:S01]  /*11950*/  IMAD.X R49, R53, 0x1, R3, P2 ;  /* 0x0000000135317824 */ /* 0x000fe200010e0603 */
[----:B------:R-:W-:Y:S04]  /*11960*/  STL.64 [R1+0xd20], R58 ;  /* 0x000d203a01007387 */ /* 0x000fe80000100a00 */
[----:B------:R-:W-:Y:S01]  /*11970*/  STL.64 [R1+0xd58], R54 ;  /* 0x000d583601007387 */ /* 0x000fe20000100a00 */
[----:B------:R-:W-:-:S03]  /*11980*/  IADD3 R38, P2, PT, R42, R80, RZ ;  /* 0x000000502a267210 */ /* 0x000fc60007f5e0ff */
[----:B------:R1:W-:Y:S04]  /*11990*/  STL.64 [R1+0xdc8], R26 ;  /* 0x000dc81a01007387 */ /* 0x0003e80000100a00 */
[----:B------:R2:W-:Y:S01]  /*119a0*/  STL.64 [R1+0xd90], R48 ;  /* 0x000d903001007387 */ /* 0x0005e20000100a00 */
[----:B------:R-:W-:Y:S01]  /*119b0*/  IMAD.X R39, R43, 0x1, R3, P2 ;  /* 0x000000012b277824 */ /* 0x000fe200010e0603 */
[-C--:B------:R-:W-:Y:S01]  /*119c0*/  IADD3 R234, P1, PT, R46, R80.reuse, RZ ;  /* 0x000000502eea7210 */ /* 0x080fe20007f3e0ff */
[----:B-1----:R-:W-:Y:S02]  /*119d0*/  IMAD.MOV.U32 R26, RZ, RZ, R18 ;  /* 0x000000ffff1a7224 */ /* 0x002fe400078e0012 */
[----:B------:R-:W-:Y:S01]  /*119e0*/  IMAD.MOV.U32 R18, RZ, RZ, R16 ;  /* 0x000000ffff127224 */ /* 0x000fe200078e0010 */
[----:B--2---:R-:W-:-:S02]  /*119f0*/  IADD3 R48, P0, PT, R50, R80, RZ ;  /* 0x0000005032307210 */ /* 0x004fc40007f1e0ff */
[-C--:B------:R-:W-:Y:S01]  /*11a00*/  IADD3 R16, P4, PT, R34, R80.reuse, RZ ;  /* 0x0000005022107210 */ /* 0x080fe20007f9e0ff */
[----:B------:R-:W-:Y:S01]  /*11a10*/  IMAD.MOV.U32 R27, RZ, RZ, R19 ;  /* 0x000000ffff1b7224 */ /* 0x000fe200078e0013 */
[----:B------:R-:W-:Y:S01]  /*11a20*/  MOV R19, R17 ;  /* 0x0000001100137202 */ /* 0x000fe20000000f00 */
[--C-:B------:R-:W-:Y:S01]  /*11a30*/  IMAD.X R49, R51, 0x1, R3.reuse, P0 ;  /* 0x0000000133317824 */ /* 0x100fe200000e0603 */
[----:B------:R-:W-:Y:S01]  /*11a40*/  IADD3.X R17, PT, PT, R35, R3, RZ, P4, !PT ;  /* 0x0000000323117210 */ /* 0x000fe200027fe4ff */
[----:B------:R-:W-:Y:S01]  /*11a50*/  IMAD.X R235, R47, 0x1, R3, P1 ;  /* 0x000000012feb7824 */ /* 0x000fe200008e0603 */
[-C--:B------:R-:W-:Y:S02]  /*11a60*/  IADD3 R42, P0, PT, R44, R80.reuse, RZ ;  /* 0x000000502c2a7210 */ /* 0x080fe40007f1e0ff */
[----:B------:R-:W-:Y:S01]  /*11a70*/  STL.64 [R1+0xbc8], R48 ;  /* 0x000bc83001007387 */ /* 0x000fe20000100a00 */
[----:B------:R-:W-:-:S03]  /*11a80*/  IADD3 R34, P2, PT, R36, R80, RZ ;  /* 0x0000005024227210 */ /* 0x000fc60007f5e0ff */
[----:B------:R1:W-:Y:S04]  /*11a90*/  STL.64 [R1+0xc80], R38 ;  /* 0x000c802601007387 */ /* 0x0003e80000100a00 */
[----:B------:R2:W-:Y:S01]  /*11aa0*/  STL.64 [R1+0xcc0], R16 ;  /* 0x000cc01001007387 */ /* 0x0005e20000100a00 */
[--C-:B------:R-:W-:Y:S02]  /*11ab0*/  IMAD.X R43, R45, 0x1, R3.reuse, P0 ;  /* 0x000000012d2b7824 */ /* 0x100fe400000e0603 */
[----:B------:R-:W-:Y:S01]  /*11ac0*/  IMAD.X R35, R37, 0x1, R3, P2 ;  /* 0x0000000125237824 */ /* 0x000fe200010e0603 */
[-C--:B-1----:R-:W-:Y:S01]  /*11ad0*/  IADD3 R38, P1, PT, R40, R80.reuse, RZ ;  /* 0x0000005028267210 */ /* 0x082fe20007f3e0ff */
[----:B--2---:R-:W-:Y:S01]  /*11ae0*/  IMAD.MOV.U32 R16, RZ, RZ, R8 ;  /* 0x000000ffff107224 */ /* 0x004fe200078e0008 */
[----:B------:R-:W-:Y:S01]  /*11af0*/  IADD3 R8, P4, PT, R22, R80, RZ ;  /* 0x0000005016087210 */ /* 0x000fe20007f9e0ff */
[----:B------:R-:W-:Y:S01]  /*11b00*/  IMAD.MOV.U32 R17, RZ, RZ, R9 ;  /* 0x000000ffff117224 */ /* 0x000fe200078e0009 */
[----:B------:R-:W-:Y:S01]  /*11b10*/  IADD3.X R39, PT, PT, R41, R3, RZ, P1, !PT ;  /* 0x0000000329277210 */ /* 0x000fe20000ffe4ff */
[----:B------:R-:W-:Y:S02]  /*11b20*/  STL.64 [R1+0xc38], R234 ;  /* 0x000c38ea01007387 */ /* 0x000fe40000100a00 */
[----:B------:R-:W-:-:S02]  /*11b30*/  IMAD.X R9, R23, 0x1, R3, P4 ;  /* 0x0000000117097824 */ /* 0x000fc400020e0603 */
[----:B------:R-:W-:Y:S01]  /*11b40*/  STL.64 [R1+0xd00], R42 ;  /* 0x000d002a01007387 */ /* 0x000fe20000100a00 */
[----:B------:R-:W-:-:S03]  /*11b50*/  IADD3 R22, P2, PT, R28, R80, RZ ;  /* 0x000000501c167210 */ /* 0x000fc60007f5e0ff */
[----:B------:R-:W-:Y:S01]  /*11b60*/  STL.64 [R1+0xd40], R38 ;  /* 0x000d402601007387 */ /* 0x000fe20000100a00 */
[----:B------:R-:W-:-:S03]  /*11b70*/  IADD3 R232, P0, PT, R32, R80, RZ ;  /* 0x0000005020e87210 */ /* 0x000fc60007f1e0ff */
[----:B------:R-:W-:Y:S04]  /*11b80*/  STL.64 [R1+0xd78], R34 ;  /* 0x000d782201007387 */ /* 0x000fe80000100a00 */
[----:B------:R1:W-:Y:S01]  /*11b90*/  STL.64 [R1+0xdb0], R8 ;  /* 0x000db00801007387 */ /* 0x0003e20000100a00 */
[--C-:B------:R-:W-:Y:S02]  /*11ba0*/  IMAD.X R23, R29, 0x1, R3.reuse, P2 ;  /* 0x000000011d177824 */ /* 0x100fe400010e0603 */
[--C-:B------:R-:W-:Y:S01]  /*11bb0*/  IMAD.X R233, R33, 0x1, R3.reuse, P0 ;  /* 0x0000000121e97824 */ /* 0x100fe200000e0603 */
[-C--:B-1----:R-:W-:Y:S02]  /*11bc0*/  IADD3 R8, P4, PT, R10, R80.reuse, RZ ;  /* 0x000000500a087210 */ /* 0x082fe40007f9e0ff */
[----:B------:R1:W-:Y:S03]  /*11bd0*/  STL.64 [R1+0xc68], R22 ;  /* 0x000c681601007387 */ /* 0x0003e60000100a00 */
[----:B------:R-:W-:Y:S01]  /*11be0*/  IMAD.X R9, R11, 0x1, R3, P4 ;  /* 0x000000010b097824 */ /* 0x000fe200020e0603 */
[----:B------:R-:W-:Y:S01]  /*11bf0*/  STL.64 [R1+0xba0], R232 ;  /* 0x000ba0e801007387 */ /* 0x000fe20000100a00 */
[----:B------:R-:W-:-:S03]  /*11c00*/  IADD3 R230, P1, PT, R30, R80, RZ ;  /* 0x000000501ee67210 */ /* 0x000fc60007f3e0ff */
[----:B------:R2:W-:Y:S01]  /*11c10*/  STL.64 [R1+0xca8], R8 ;  /* 0x000ca80801007387 */ /* 0x0005e20000100a00 */
[----:B------:R-:W-:Y:S01]  /*11c20*/  IADD3.X R231, PT, PT, R31, R3, RZ, P1, !PT ;  /* 0x000000031fe77210 */ /* 0x000fe20000ffe4ff */
[----:B------:R-:W-:Y:S01]  /*11c30*/  IMAD.MOV.U32 R30, RZ, RZ, R4 ;  /* 0x000000ffff1e7224 */ /* 0x000fe200078e0004 */
[-C--:B------:R-:W-:Y:S02]  /*11c40*/  IADD3 R4, P2, PT, R6, R80.reuse, RZ ;  /* 0x0000005006047210 */ /* 0x080fe40007f5e0ff */
[-C--:B-1----:R-:W-:Y:S02]  /*11c50*/  IADD3 R22, P1, PT, R24, R80.reuse, RZ ;  /* 0x0000005018167210 */ /* 0x082fe40007f3e0ff */
[----:B--2---:R-:W-:Y:S01]  /*11c60*/  IADD3 R8, P0, PT, R26, R80, RZ ;  /* 0x000000501a087210 */ /* 0x004fe20007f1e0ff */
[----:B------:R-:W-:Y:S04]  /*11c70*/  STL.64 [R1+0xc08], R230 ;  /* 0x000c08e601007387 */ /* 0x000fe80000100a00 */
[--C-:B------:R-:W-:Y:S01]  /*11c80*/  IMAD.X R9, R27, 0x1, R3.reuse, P0 ;  /* 0x000000011b097824 */ /* 0x100fe200000e0603 */
[----:B------:R-:W-:Y:S01]  /*11c90*/  MOV R31, R5 ;  /* 0x00000005001f7202 */ /* 0x000fe20000000f00 */
[----:B------:R-:W-:-:S03]  /*11ca0*/  IMAD.X R5, R7, 0x1, R3, P2 ;  /* 0x0000000107057824 */ /* 0x000fc600010e0603 */
[----:B------:R1:W-:Y:S01]  /*11cb0*/  STL.64 [R1+0xce8], R8 ;  /* 0x000ce80801007387 */ /* 0x0003e20000100a00 */
[----:B------:R-:W-:Y:S01]  /*11cc0*/  IMAD.X R23, R25, 0x1, R3, P1 ;  /* 0x0000000119177824 */ /* 0x000fe200008e0603 */
[----:B------:R-:W-:Y:S02]  /*11cd0*/  IADD3 R10, P4, PT, R20, R80, RZ ;  /* 0x00000050140a7210 */ /* 0x000fe40007f9e0ff */
[----:B-1----:R-:W2:Y:S04]  /*11ce0*/  LDL.LU.64 R8, [R1+0x818] ;  /* 0x0008180001087983 */ /* 0x002ea80000300a00 */
[----:B------:R-:W3:Y:S01]  /*11cf0*/  LDL.LU.64 R6, [R1+0x810] ;  /* 0x0008100001067983 */ /* 0x000ee20000300a00 */
[----:B------:R-:W-:-:S03]  /*11d00*/  IADD3.X R11, PT, PT, R21, R3, RZ, P4, !PT ;  /* 0x00000003150b7210 */ /* 0x000fc600027fe4ff */
[----:B------:R1:W-:Y:S04]  /*11d10*/  STL.64 [R1+0xd60], R4 ;  /* 0x000d600401007387 */ /* 0x0003e80000100a00 */
[----:B------:R-:W-:Y:S04]  /*11d20*/  STL.64 [R1+0xd28], R22 ;  /* 0x000d281601007387 */ /* 0x000fe80000100a00 */
[----:B-1----:R-:W4:Y:S04]  /*11d30*/  LDL.LU.64 R4, [R1+0x820] ;  /* 0x0008200001047983 */ /* 0x002f280000300a00 */
[----:B------:R-:W4:Y:S04]  /*11d40*/  LDL.LU.64 R28, [R1+0x808] ;  /* 0x00080800011c7983 */ /* 0x000f280000300a00 */
[----:B------:R1:W-:Y:S04]  /*11d50*/  STL.64 [R1+0xd98], R10 ;  /* 0x000d980a01007387 */ /* 0x0003e80000100a00 */
[----:B------:R-:W4:Y:S01]  /*11d60*/  LDL.LU.64 R26, [R1+0x800] ;  /* 0x00080000011a7983 */ /* 0x000f220000300a00 */
[----:B------:R-:W-:-:S03]  /*11d70*/  IADD3 R226, P1, PT, R14, R80, RZ ;  /* 0x000000500ee27210 */ /* 0x000fc60007f3e0ff */
[----:B------:R-:W4:Y:S02]  /*11d80*/  LDL.LU.64 R20, [R1+0x7f8] ;  /* 0x0007f80001147983 */ /* 0x000f240000300a00 */
[----:B------:R-:W-:Y:S02]  /*11d90*/  IMAD.X R227, R15, 0x1, R3, P1 ;  /* 0x000000010fe37824 */ /* 0x000fe400008e0603 */
[----:B------:R-:W4:Y:S04]  /*11da0*/  LDL.LU.64 R14, [R1+0x7f0] ;  /* 0x0007f000010e7983 */ /* 0x000f280000300a00 */
[----:B------:R-:W4:Y:S01]  /*11db0*/  LDL.LU.64 R24, [R1+0x7e8] ;  /* 0x0007e80001187983 */ /* 0x000f220000300a00 */
[-C--:B------:R-:W-:Y:S02]  /*11dc0*/  IADD3 R228, P0, PT, R16, R80.reuse, RZ ;  /* 0x0000005010e47210 */ /* 0x080fe40007f1e0ff */
[----:B-1----:R-:W-:-:S03]  /*11dd0*/  IADD3 R10, P2, PT, R12, R80, RZ ;  /* 0x000000500c0a7210 */ /* 0x002fc60007f5e0ff */
[--C-:B------:R-:W-:Y:S01]  /*11de0*/  IMAD.X R229, R17, 0x1, R3.reuse, P0 ;  /* 0x0000000111e57824 */ /* 0x100fe200000e0603 */
[----:B------:R-:W-:Y:S01]  /*11df0*/  IADD3 R12, P0, PT, R18, R80, RZ ;  /* 0x00000050120c7210 */ /* 0x000fe20007f1e0ff */
[----:B------:R-:W-:-:S04]  /*11e00*/  IMAD.X R11, R13, 0x1, R3, P2 ;  /* 0x000000010d0b7824 */ /* 0x000fc800010e0603 */
[----:B------:R-:W-:Y:S01]  /*11e10*/  IMAD.X R13, R19, 0x1, R3, P0 ;  /* 0x00000001130d7824 */ /* 0x000fe200000e0603 */
[----:B------:R1:W-:Y:S04]  /*11e20*/  STL.64 [R1+0xc48], R10 ;  /* 0x000c480a01007387 */ /* 0x0003e80000100a00 */
[----:B------:R-:W4:Y:S04]  /*11e30*/  LDL.LU.64 R22, [R1+0x7e0] ;  /* 0x0007e00001167983 */ /* 0x000f280000300a00 */
[----:B------:R-:W-:Y:S01]  /*11e40*/  STL.64 [R1+0xb78], R228 ;  /* 0x000b78e401007387 */ /* 0x000fe20000100a00 */
[----:B-1----:R-:W-:-:S03]  /*11e50*/  IADD3 R10, P1, PT, R30, R80, RZ ;  /* 0x000000501e0a7210 */ /* 0x002fc60007f3e0ff */
[----:B------:R-:W-:Y:S04]  /*11e60*/  STL.64 [R1+0xbe0], R226 ;  /* 0x000be0e201007387 */ /* 0x000fe80000100a00 */
[----:B------:R1:W-:Y:S01]  /*11e70*/  STL.64 [R1+0xc90], R12 ;  /* 0x000c900c01007387 */ /* 0x0003e20000100a00 */
[----:B------:R-:W-:Y:S01]  /*11e80*/  IMAD.X R11, R31, 0x1, R3, P1 ;  /* 0x000000011f0b7824 */ /* 0x000fe200008e0603 */
[----:B------:R-:W-:Y:S02]  /*11e90*/  SHF.R.S32.HI R0, RZ, 0x1f, R2 ;  /* 0x0000001fff007819 */ /* 0x000fe40000011402 */
[----:B------:R-:W-:Y:S01]  /*11ea0*/  IADD3 R16, P2, PT, R134, R80, RZ ;  /* 0x0000005086107210 */ /* 0x000fe20007f5e0ff */
[----:B-1----:R-:W4:Y:S01]  /*11eb0*/  LDL.LU.64 R12, [R1+0x7d8] ;  /* 0x0007d800010c7983 */ /* 0x002f220000300a00 */
[----:B------:R-:W-:-:S03]  /*11ec0*/  SHF.L.U64.HI R0, R2, 0x2, R0 ;  /* 0x0000000202007819 */ /* 0x000fc60000010200 */
[----:B------:R-:W4:Y:S01]  /*11ed0*/  LDL.LU.64 R18, [R1+0x7d0] ;  /* 0x0007d00001127983 */ /* 0x000f220000300a00 */
[----:B------:R-:W-:-:S03]  /*11ee0*/  SHF.L.U32 R2, R2, 0x2, RZ ;  /* 0x0000000202027819 */ /* 0x000fc600000006ff */
[----:B------:R1:W-:Y:S01]  /*11ef0*/  STL.64 [R1+0xcd0], R10 ;  /* 0x000cd00a01007387 */ /* 0x0003e20000100a00 */
[----:B------:R-:W-:-:S03]  /*11f00*/  IMAD.X R17, R135, 0x1, R3, P2 ;  /* 0x0000000187117824 */ /* 0x000fc600010e0603 */
[----:B-1----:R-:W4:Y:S04]  /*11f10*/  LDL.LU.64 R10, [R1+0x7c8] ;  /* 0x0007c800010a7983 */ /* 0x002f280000300a00 */
[----:B------:R1:W-:Y:S04]  /*11f20*/  STL.64 [R1+0xd10], R16 ;  /* 0x000d101001007387 */ /* 0x0003e80000100a00 */
[----:B-1----:R-:W4:Y:S01]  /*11f30*/  LDL.LU.64 R16, [R1+0x7c0] ;  /* 0x0007c00001107983 */ /* 0x002f220000300a00 */
[----:B--2---:R-:W-:-:S04]  /*11f40*/  IADD3 R68, P0, PT, R8, R2, RZ ;  /* 0x0000000208447210 */ /* 0x004fc80007f1e0ff */
[----:B------:R-:W-:Y:S02]  /*11f50*/  IADD3.X R69, PT, PT, R9, R0, RZ, P0, !PT ;  /* 0x0000000009457210 */ /* 0x000fe400007fe4ff */
[----:B------:R-:W2:Y:S01]  /*11f60*/  LDL.LU.64 R8, [R1+0x7b8] ;  /* 0x0007b80001087983 */ /* 0x000ea20000300a00 */
[----:B---3--:R-:W-:-:S05]  /*11f70*/  IADD3 R70, P1, PT, R6, R2, RZ ;  /* 0x0000000206467210 */ /* 0x008fca0007f3e0ff */
[----:B------:R-:W-:Y:S02]  /*11f80*/  IMAD.X R71, R7, 0x1, R0, P1 ;  /* 0x0000000107477824 */ /* 0x000fe400008e0600 */
[----:B------:R-:W3:Y:S01]  /*11f90*/  LDL.LU.64 R6, [R1+0x7b0] ;  /* 0x0007b00001067983 */ /* 0x000ee20000300a00 */
[-C--:B----4-:R-:W-:Y:S02]  /*11fa0*/  IADD3 R72, P2, PT, R4, R2.reuse, RZ ;  /* 0x0000000204487210 */ /* 0x090fe40007f5e0ff */
[----:B------:R-:W-:-:S03]  /*11fb0*/  IADD3 R74, P0, PT, R28, R2, RZ ;  /* 0x000000021c4a7210 */ /* 0x000fc60007f1e0ff */
[--C-:B------:R-:W-:Y:S02]  /*11fc0*/  IMAD.X R73, R5, 0x1, R0.reuse, P2 ;  /* 0x0000000105497824 */ /* 0x100fe400010e0600 */
[----:B------:R-:W4:Y:S01]  /*11fd0*/  LDL.LU.64 R4, [R1+0x7a8] ;  /* 0x0007a80001047983 */ /* 0x000f220000300a00 */
[----:B------:R-:W-:-:S03]  /*11fe0*/  IMAD.X R75, R29, 0x1, R0, P0 ;  /* 0x000000011d4b7824 */ /* 0x000fc600000e0600 */
[----:B------:R-:W4:Y:S01]  /*11ff0*/  LDL.LU.64 R28, [R1+0x7a0] ;  /* 0x0007a000011c7983 */ /* 0x000f220000300a00 */
[-C--:B------:R-:W-:Y:S02]  /*12000*/  IADD3 R76, P1, PT, R26, R2.reuse, RZ ;  /* 0x000000021a4c7210 */ /* 0x080fe40007f3e0ff */
[----:B------:R-:W-:Y:S02]  /*12010*/  IADD3 R78, P0, PT, R20, R2, RZ ;  /* 0x00000002144e7210 */ /* 0x000fe40007f1e0ff */
[----:B------:R-:W-:Y:S02]  /*12020*/  IADD3.X R77, PT, PT, R27, R0, RZ, P1, !PT ;  /* 0x000000001b4d7210 */ /* 0x000fe40000ffe4ff */
[----:B------:R-:W4:Y:S01]  /*12030*/  LDL.LU.64 R26, [R1+0x798] ;  /* 0x00079800011a7983 */ /* 0x000f220000300a00 */
[----:B------:R-:W-:-:S03]  /*12040*/  IMAD.X R79, R21, 0x1, R0, P0 ;  /* 0x00000001154f7824 */ /* 0x000fc600000e0600 */
[----:B------:R-:W4:Y:S01]  /*12050*/  LDL.LU.64 R20, [R1+0x790] ;  /* 0x0007900001147983 */ /* 0x000f220000300a00 */
[-C--:B------:R-:W-:Y:S02]  /*12060*/  IADD3 R116, P2, PT, R14, R2.reuse, RZ ;  /* 0x000000020e747210 */ /* 0x080fe40007f5e0ff */
[----:B------:R-:W-:-:S03]  /*12070*/  IADD3 R118, P1, PT, R24, R2, RZ ;  /* 0x0000000218767210 */ /* 0x000fc60007f3e0ff */
[--C-:B------:R-:W-:Y:S02]  /*12080*/  IMAD.X R117, R15, 0x1, R0.reuse, P2 ;  /* 0x000000010f757824 */ /* 0x100fe400010e0600 */
[----:B------:R-:W4:Y:S01]  /*12090*/  LDL.LU.64 R14, [R1+0x788] ;  /* 0x00078800010e7983 */ /* 0x000f220000300a00 */
[----:B------:R-:W-:-:S03]  /*120a0*/  IMAD.X R119, R25, 0x1, R0, P1 ;  /* 0x0000000119777824 */ /* 0x000fc600008e0600 */
[----:B------:R-:W4:Y:S01]  /*120b0*/  LDL.LU.64 R24, [R1+0x780] ;  /* 0x0007800001187983 */ /* 0x000f220000300a00 */
[----:B------:R-:W-:-:S04]  /*120c0*/  IADD3 R120, P0, PT, R22, R2, RZ ;  /* 0x0000000216787210 */ /* 0x000fc80007f1e0ff */
[----:B------:R-:W-:Y:S02]  /*120d0*/  IADD3.X R121, PT, PT, R23, R0, RZ, P0, !PT ;  /* 0x0000000017797210 */ /* 0x000fe400007fe4ff */
[----:B------:R-:W4:Y:S01]  /*120e0*/  LDL.LU.64 R22, [R1+0x778] ;  /* 0x0007780001167983 */ /* 0x000f220000300a00 */
[----:B------:R-:W-:-:S05]  /*120f0*/  IADD3 R122, P1, PT, R12, R2, RZ ;  /* 0x000000020c7a7210 */ /* 0x000fca0007f3e0ff */
[----:B------:R-:W-:Y:S02]  /*12100*/  IMAD.X R123, R13, 0x1, R0, P1 ;  /* 0x000000010d7b7824 */ /* 0x000fe400008e0600 */
[----:B------:R-:W4:Y:S01]  /*12110*/  LDL.LU.64 R12, [R1+0x770] ;  /* 0x00077000010c7983 */ /* 0x000f220000300a00 */
[-C--:B------:R-:W-:Y:S02]  /*12120*/  IADD3 R124, P2, PT, R18, R2.reuse, RZ ;  /* 0x00000002127c7210 */ /* 0x080fe40007f5e0ff */
[----:B------:R-:W-:-:S05]  /*12130*/  IADD3 R126, P0, PT, R10, R2, RZ ;  /* 0x000000020a7e7210 */ /* 0x000fca0007f1e0ff */
[--C-:B------:R-:W-:Y:S02]  /*12140*/  IMAD.X R127, R11, 0x1, R0.reuse, P0 ;  /* 0x000000010b7f7824 */ /* 0x100fe400000e0600 */
[----:B------:R-:W4:Y:S01]  /*12150*/  LDL.LU.64 R10, [R1+0x768] ;  /* 0x00076800010a7983 */ /* 0x000f220000300a00 */
[----:B------:R-:W-:-:S03]  /*12160*/  IMAD.X R125, R19, 0x1, R0, P2 ;  /* 0x00000001137d7824 */ /* 0x000fc600010e0600 */
[----:B------:R-:W4:Y:S01]  /*12170*/  LDL.LU.64 R18, [R1+0x760] ;  /* 0x0007600001127983 */ /* 0x000f220000300a00 */
[----:B------:R-:W-:-:S04]  /*12180*/  IADD3 R128, P1, PT, R16, R2, RZ ;  /* 0x0000000210807210 */ /* 0x000fc80007f3e0ff */
[----:B------:R-:W-:Y:S02]  /*12190*/  IADD3.X R129, PT, PT, R17, R0, RZ, P1, !PT ;  /* 0x0000000011817210 */ /* 0x000fe40000ffe4ff */
[----:B------:R-:W4:Y:S01]  /*121a0*/  LDL.LU.64 R16, [R1+0x758] ;  /* 0x0007580001107983 */ /* 0x000f220000300a00 */
[----:B--2---:R-:W-:-:S05]  /*121b0*/  IADD3 R130, P0, PT, R8, R2, RZ ;  /* 0x0000000208827210 */ /* 0x004fca0007f1e0ff */
[----:B------:R-:W-:Y:S02]  /*121c0*/  IMAD.X R131, R9, 0x1, R0, P0 ;  /* 0x0000000109837824 */ /* 0x000fe400000e0600 */
[----:B------:R-:W2:Y:S01]  /*121d0*/  LDL.LU.64 R8, [R1+0x750] ;  /* 0x0007500001087983 */ /* 0x000ea20000300a00 */
[-C--:B---3--:R-:W-:Y:S02]  /*121e0*/  IADD3 R158, P2, PT, R6, R2.reuse, RZ ;  /* 0x00000002069e7210 */ /* 0x088fe40007f5e0ff */
[----:B----4-:R-:W-:-:S03]  /*121f0*/  IADD3 R162, P1, PT, R4, R2, RZ ;  /* 0x0000000204a27210 */ /* 0x010fc60007f3e0ff */
[--C-:B------:R-:W-:Y:S01]  /*12200*/  IMAD.X R159, R7, 0x1, R0.reuse, P2 ;  /* 0x00000001079f7824 */ /* 0x100fe200010e0600 */
[----:B------:R-:W-:Y:S01]  /*12210*/  IADD3 R166, P0, PT, R28, R2, RZ ;  /* 0x000000021ca67210 */ /* 0x000fe20007f1e0ff */
[----:B------:R-:W-:Y:S02]  /*12220*/  IMAD.X R163, R5, 0x1, R0, P1 ;  /* 0x0000000105a37824 */ /* 0x000fe400008e0600 */
[----:B------:R-:W3:Y:S01]  /*12230*/  LDL.LU.64 R4, [R1+0x748] ;  /* 0x0007480001047983 */ /* 0x000ee20000300a00 */
[----:B------:R-:W-:-:S03]  /*12240*/  IADD3.X R167, PT, PT, R29, R0, RZ, P0, !PT ;  /* 0x000000001da77210 */ /* 0x000fc600007fe4ff */
[----:B------:R-:W4:Y:S01]  /*12250*/  LDL.LU.64 R6, [R1+0x740] ;  /* 0x0007400001067983 */ /* 0x000f220000300a00 */
[----:B------:R-:W-:-:S03]  /*12260*/  IADD3 R170, P1, PT, R26, R2, RZ ;  /* 0x000000021aaa7210 */ /* 0x000fc60007f3e0ff */
[----:B------:R-:W4:Y:S01]  /*12270*/  LDL.LU.64 R28, [R1+0x738] ;  /* 0x00073800011c7983 */ /* 0x000f220000300a00 */
[-C--:B------:R-:W-:Y:S01]  /*12280*/  IADD3 R174, P2, PT, R20, R2.reuse, RZ ;  /* 0x0000000214ae7210 */ /* 0x080fe20007f5e0ff */
[--C-:B------:R-:W-:Y:S02]  /*12290*/  IMAD.X R171, R27, 0x1, R0.reuse, P1 ;  /* 0x000000011bab7824 */ /* 0x100fe400008e0600 */
[----:B------:R-:W4:Y:S02]  /*122a0*/  LDL.LU.64 R26, [R1+0x730] ;  /* 0x00073000011a7983 */ /* 0x000f240000300a00 */
[----:B------:R-:W-:Y:S02]  /*122b0*/  IMAD.X R175, R21, 0x1, R0, P2 ;  /* 0x0000000115af7824 */ /* 0x000fe400010e0600 */
[----:B------:R-:W4:Y:S01]  /*122c0*/  LDL.LU.64 R20, [R1+0x728] ;  /* 0x0007280001147983 */ /* 0x000f220000300a00 */
[-C--:B------:R-:W-:Y:S02]  /*122d0*/  IADD3 R178, P0, PT, R14, R2.reuse, RZ ;  /* 0x000000020eb27210 */ /* 0x080fe40007f1e0ff */
[----:B------:R-:W-:-:S03]  /*122e0*/  IADD3 R182, P1, PT, R24, R2, RZ ;  /* 0x0000000218b67210 */ /* 0x000fc60007f3e0ff */
[----:B------:R-:W-:Y:S02]  /*122f0*/  IMAD.X R179, R15, 0x1, R0, P0 ;  /* 0x000000010fb37824 */ /* 0x000fe400000e0600 */
[----:B------:R-:W4:Y:S01]  /*12300*/  LDL.LU.64 R14, [R1+0x720] ;  /* 0x00072000010e7983 */ /* 0x000f220000300a00 */
[----:B------:R-:W-:-:S03]  /*12310*/  IADD3.X R183, PT, PT, R25, R0, RZ, P1, !PT ;  /* 0x0000000019b77210 */ /* 0x000fc60000ffe4ff */
[----:B------:R-:W4:Y:S04]  /*12320*/  LDL.LU.64 R36, [R1+0x710] ;  /* 0x0007100001247983 */ /* 0x000f280000300a00 */
[----:B------:R-:W4:Y:S01]  /*12330*/  LDL.LU.64 R24, [R1+0x708] ;  /* 0x0007080001187983 */ /* 0x000f220000300a00 */
[----:B------:R-:W-:-:S05]  /*12340*/  IADD3 R186, P0, PT, R22, R2, RZ ;  /* 0x0000000216ba7210 */ /* 0x000fca0007f1e0ff */
[----:B------:R-:W-:Y:S01]  /*12350*/  IMAD.X R187, R23, 0x1, R0, P0 ;  /* 0x0000000117bb7824 */ /* 0x000fe200000e0600 */
[----:B------:R-:W-:-:S05]  /*12360*/  IADD3 R190, P2, PT, R12, R2, RZ ;  /* 0x000000020cbe7210 */ /* 0x000fca0007f5e0ff */
[----:B------:R-:W-:Y:S02]  /*12370*/  IMAD.X R191, R13, 0x1, R0, P2 ;  /* 0x000000010dbf7824 */ /* 0x000fe400010e0600 */
[----:B------:R-:W4:Y:S01]  /*12380*/  LDL.LU.64 R12, [R1+0x6f8] ;  /* 0x0006f800010c7983 */ /* 0x000f220000300a00 */
[----:B------:R-:W-:-:S05]  /*12390*/  IADD3 R194, P1, PT, R10, R2, RZ ;  /* 0x000000020ac27210 */ /* 0x000fca0007f3e0ff */
[----:B------:R-:W-:Y:S02]  /*123a0*/  IMAD.X R195, R11, 0x1, R0, P1 ;  /* 0x000000010bc37824 */ /* 0x000fe400008e0600 */
[----:B------:R-:W4:Y:S04]  /*123b0*/  LDL.LU.64 R10, [R1+0x6f0] ;  /* 0x0006f000010a7983 */ /* 0x000f280000300a00 */
[----:B------:R-:W4:Y:S04]  /*123c0*/  LDL.LU.64 R32, [R1+0x6e0] ;  /* 0x0006e00001207983 */ /* 0x000f280000300a00 */
[----:B------:R-:W4:Y:S01]  /*123d0*/  LDL.LU.64 R22, [R1+0x6d8] ;  /* 0x0006d80001167983 */ /* 0x000f220000300a00 */
[----:B------:R-:W-:-:S02]  /*123e0*/  IADD3 R202, P1, PT, R16, R2, RZ ;  /* 0x0000000210ca7210 */ /* 0x000fc40007f3e0ff */
[----:B------:R-:W-:-:S03]  /*123f0*/  IADD3 R198, P0, PT, R18, R2, RZ ;  /* 0x0000000212c67210 */ /* 0x000fc60007f1e0ff */
[----:B------:R-:W-:Y:S01]  /*12400*/  IMAD.X R203, R17, 0x1, R0, P1 ;  /* 0x0000000111cb7824 */ /* 0x000fe200008e0600 */
[----:B------:R-:W-:Y:S02]  /*12410*/  IADD3.X R199, PT, PT, R19, R0, RZ, P0, !PT ;  /* 0x0000000013c77210 */ /* 0x000fe400007fe4ff */
[----:B--2---:R-:W-:-:S05]  /*12420*/  IADD3 R206, P2, PT, R8, R2, RZ ;  /* 0x0000000208ce7210 */ /* 0x004fca0007f5e0ff */
[----:B------:R-:W-:Y:S02]  /*12430*/  IMAD.X R207, R9, 0x1, R0, P2 ;  /* 0x0000000109cf7824 */ /* 0x000fe400010e0600 */
[----:B------:R-:W2:Y:S04]  /*12440*/  LDL.LU.64 R8, [R1+0x6c8] ;  /* 0x0006c80001087983 */ /* 0x000ea80000300a00 */
[----:B------:R-:W2:Y:S04]  /*12450*/  LDL.LU.64 R18, [R1+0x6c0] ;  /* 0x0006c00001127983 */ /* 0x000ea80000300a00 */
[----:B------:R-:W2:Y:S04]  /*12460*/  LDL.LU.64 R30, [R1+0x6b8] ;  /* 0x0006b800011e7983 */ /* 0x000ea80000300a00 */
[----:B------:R-:W2:Y:S01]  /*12470*/  LDL.LU.64 R16, [R1+0x6b0] ;  /* 0x0006b00001107983 */ /* 0x000ea20000300a00 */
[----:B---3--:R-:W-:-:S02]  /*12480*/  IADD3 R210, P0, PT, R4, R2, RZ ;  /* 0x0000000204d27210 */ /* 0x008fc40007f1e0ff */
[----:B----4-:R-:W-:-:S03]  /*12490*/  IADD3 R214, P1, PT, R6, R2, RZ ;  /* 0x0000000206d67210 */ /* 0x010fc60007f3e0ff */
[----:B------:R-:W-:Y:S01]  /*124a0*/  IMAD.X R211, R5, 0x1, R0, P0 ;  /* 0x0000000105d37824 */ /* 0x000fe200000e0600 */
[----:B------:R-:W-:Y:S02]  /*124b0*/  IADD3.X R215, PT, PT, R7, R0, RZ, P1, !PT ;  /* 0x0000000007d77210 */ /* 0x000fe40000ffe4ff */
[-C--:B------:R-:W-:Y:S02]  /*124c0*/  IADD3 R4, P2, PT, R26, R2.reuse, RZ ;  /* 0x000000021a047210 */ /* 0x080fe40007f5e0ff */
[----:B------:R-:W-:-:S03]  /*124d0*/  IADD3 R6, P1, PT, R20, R2, RZ ;  /* 0x0000000214067210 */ /* 0x000fc60007f3e0ff */
[--C-:B------:R-:W-:Y:S01]  /*124e0*/  IMAD.X R5, R27, 0x1, R0.reuse, P2 ;  /* 0x000000011b057824 */ /* 0x100fe200010e0600 */
[----:B------:R-:W-:Y:S01]  /*124f0*/  IADD3 R218, P0, PT, R28, R2, RZ ;  /* 0x000000021cda7210 */ /* 0x000fe20007f1e0ff */
[----:B------:R-:W-:-:S03]  /*12500*/  IMAD.X R7, R21, 0x1, R0, P1 ;  /* 0x0000000115077824 */ /* 0x000fc600008e0600 */
[----:B------:R1:W-:Y:S01]  /*12510*/  STL.64 [R1+0x160], R4 ;  /* 0x0001600401007387 */ /* 0x0003e20000100a00 */
[----:B------:R-:W-:-:S03]  /*12520*/  IMAD.X R219, R29, 0x1, R0, P0 ;  /* 0x000000011ddb7824 */ /* 0x000fc600000e0600 */
[----:B------:R-:W3:Y:S01]  /*12530*/  LDL.LU.64 R26, [R1+0x6a0] ;  /* 0x0006a000011a7983 */ /* 0x000ee20000300a00 */
[----:B------:R-:W-:-:S03]  /*12540*/  IADD3 R28, P1, PT, R36, R2, RZ ;  /* 0x00000002241c7210 */ /* 0x000fc60007f3e0ff */
[----:B------:R4:W-:Y:S01]  /*12550*/  STL.64 [R1+0x170], R6 ;  /* 0x0001700601007387 */ /* 0x0009e20000100a00 */
[----:B-1----:R-:W-:-:S03]  /*12560*/  IADD3 R4, P0, PT, R14, R2, RZ ;  /* 0x000000020e047210 */ /* 0x002fc60007f1e0ff */
[----:B------:R-:W3:Y:S01]  /*12570*/  LDL.LU.64 R20, [R1+0x698] ;  /* 0x0006980001147983 */ /* 0x000ee20000300a00 */
[----:B------:R-:W-:Y:S01]  /*12580*/  IMAD.X R29, R37, 0x1, R0, P1 ;  /* 0x00000001251d7824 */ /* 0x000fe200008e0600 */
[----:B------:R-:W-:Y:S02]  /*12590*/  IADD3.X R5, PT, PT, R15, R0, RZ, P0, !PT ;  /* 0x000000000f057210 */ /* 0x000fe400007fe4ff */
[----:B------:R-:W3:Y:S01]  /*125a0*/  LDL.LU.64 R34, [R1+0x688] ;  /* 0x0006880001227983 */ /* 0x000ee20000300a00 */
[----:B----4-:R-:W-:-:S03]  /*125b0*/  IADD3 R6, P2, PT, R24, R2, RZ ;  /* 0x0000000218067210 */ /* 0x010fc60007f5e0ff */
[----:B------:R-:W4:Y:S02]  /*125c0*/  LDL.LU.64 R14, [R1+0x680] ;  /* 0x00068000010e7983 */ /* 0x000f240000300a00 */
[----:B------:R-:W-:Y:S02]  /*125d0*/  IMAD.X R7, R25, 0x1, R0, P2 ;  /* 0x0000000119077824 */ /* 0x000fe400010e0600 */
[----:B------:R1:W-:Y:S04]  /*125e0*/  STL.64 [R1+0x180], R4 ;  /* 0x0001800401007387 */ /* 0x0003e80000100a00 */
[----:B------:R1:W-:Y:S04]  /*125f0*/  STL.64 [R1+0x1a0], R6 ;  /* 0x0001a00601007387 */ /* 0x0003e80000100a00 */
[----:B------:R1:W-:Y:S04]  /*12600*/  STL.64 [R1+0x190], R28 ;  /* 0x0001901c01007387 */ /* 0x0003e80000100a00 */
[----:B------:R-:W4:Y:S01]  /*12610*/  LDL.LU.64 R24, [R1+0x670] ;  /* 0x0006700001187983 */ /* 0x000f220000300a00 */
[----:B-1----:R-:W-:-:S05]  /*12620*/  IADD3 R4, P0, PT, R12, R2, RZ ;  /* 0x000000020c047210 */ /* 0x002fca0007f1e0ff */
[----:B------:R-:W-:-:S05]  /*12630*/  IMAD.X R5, R13, 0x1, R0, P0 ;  /* 0x000000010d057824 */ /* 0x000fca00000e0600 */
[----:B------:R1:W-:Y:S01]  /*12640*/  STL.64 [R1+0x1b0], R4 ;  /* 0x0001b00401007387 */ /* 0x0003e20000100a00 */
[----:B------:R-:W-:-:S04]  /*12650*/  IADD3 R6, P1, PT, R10, R2, RZ ;  /* 0x000000020a067210 */ /* 0x000fc80007f3e0ff */
[----:B------:R-:W-:Y:S02]  /*12660*/  IADD3.X R7, PT, PT, R11, R0, RZ, P1, !PT ;  /* 0x000000000b077210 */ /* 0x000fe40000ffe4ff */
[-C--:B------:R-:W-:Y:S01]  /*12670*/  IADD3 R28, P0, PT, R32, R2.reuse, RZ ;  /* 0x00000002201c7210 */ /* 0x080fe20007f1e0ff */
[----:B------:R-:W4:Y:S01]  /*12680*/  LDL.LU.64 R10, [R1+0x668] ;  /* 0x00066800010a7983 */ /* 0x000f220000300a00 */
[----:B-1----:R-:W-:-:S03]  /*12690*/  IADD3 R4, P2, PT, R22, R2, RZ ;  /* 0x0000000216047210 */ /* 0x002fc60007f5e0ff */
[----:B------:R-:W4:Y:S01]  /*126a0*/  LDL.LU.64 R36, [R1+0x658] ;  /* 0x0006580001247983 */ /* 0x000f220000300a00 */
[--C-:B------:R-:W-:Y:S02]  /*126b0*/  IMAD.X R29, R33, 0x1, R0.reuse, P0 ;  /* 0x00000001211d7824 */ /* 0x100fe400000e0600 */
[----:B------:R-:W-:Y:S01]  /*126c0*/  IMAD.X R5, R23, 0x1, R0, P2 ;  /* 0x0000000117057824 */ /* 0x000fe200010e0600 */
[----:B------:R-:W4:Y:S04]  /*126d0*/  LDL.LU.64 R12, [R1+0x650] ;  /* 0x00065000010c7983 */ /* 0x000f280000300a00 */
[----:B------:R2:W-:Y:S04]  /*126e0*/  STL.64 [R1+0x1c0], R6 ;  /* 0x0001c00601007387 */ /* 0x0005e80000100a00 */
[----:B------:R1:W-:Y:S04]  /*126f0*/  STL.64 [R1+0x1e8], R4 ;  /* 0x0001e80401007387 */ /* 0x0003e80000100a00 */
[----:B------:R1:W-:Y:S01]  /*12700*/  STL.64 [R1+0x1d8], R28 ;  /* 0x0001d81c01007387 */ /* 0x0003e20000100a00 */
[----:B--2---:R-:W-:-:S05]  /*12710*/  IADD3 R6, P1, PT, R8, R2, RZ ;  /* 0x0000000208067210 */ /* 0x004fca0007f3e0ff */
[----:B------:R-:W-:Y:S02]  /*12720*/  IMAD.X R7, R9, 0x1, R0, P1 ;  /* 0x0000000109077824 */ /* 0x000fe400008e0600 */
[----:B------:R-:W2:Y:S01]  /*12730*/  LDL.LU.64 R8, [R1+0x648] ;  /* 0x0006480001087983 */ /* 0x000ea20000300a00 */
[----:B-1----:R-:W-:-:S03]  /*12740*/  IADD3 R4, P0, PT, R18, R2, RZ ;  /* 0x0000000212047210 */ /* 0x002fc60007f1e0ff */
[----:B------:R1:W-:Y:S01]  /*12750*/  STL.64 [R1+0x1f8], R6 ;  /* 0x0001f80601007387 */ /* 0x0003e20000100a00 */
[----:B------:R-:W-:-:S03]  /*12760*/  IADD3.X R5, PT, PT, R19, R0, RZ, P0, !PT ;  /* 0x0000000013057210 */ /* 0x000fc600007fe4ff */
[----:B------:R-:W2:Y:S01]  /*12770*/  LDL.LU.64 R32, [R1+0x640] ;  /* 0x0006400001207983 */ /* 0x000ea20000300a00 */
[----:B------:R-:W-:-:S03]  /*12780*/  IADD3 R28, P1, PT, R30, R2, RZ ;  /* 0x000000021e1c7210 */ /* 0x000fc60007f3e0ff */
[----:B------:R-:W2:Y:S01]  /*12790*/  LDL.LU.64 R22, [R1+0x638] ;  /* 0x0006380001167983 */ /* 0x000ea20000300a00 */
[----:B-1----:R-:W-:-:S03]  /*127a0*/  IADD3 R6, P2, PT, R16, R2, RZ ;  /* 0x0000000210067210 */ /* 0x002fc60007f5e0ff */
[----:B------:R-:W2:Y:S04]  /*127b0*/  LDL.LU.64 R18, [R1+0x630] ;  /* 0x0006300001127983 */ /* 0x000ea80000300a00 */
[----:B------:R3:W-:Y:S01]  /*127c0*/  STL.64 [R1+0x208], R4 ;  /* 0x0002080401007387 */ /* 0x0007e20000100a00 */
[--C-:B------:R-:W-:Y:S02]  /*127d0*/  IMAD.X R7, R17, 0x1, R0.reuse, P2 ;  /* 0x0000000111077824 */ /* 0x100fe400010e0600 */
[----:B------:R-:W-:Y:S01]  /*127e0*/  IMAD.X R29, R31, 0x1, R0, P1 ;  /* 0x000000011f1d7824 */ /* 0x000fe200008e0600 */
[----:B------:R-:W2:Y:S04]  /*127f0*/  LDL.LU.64 R16, [R1+0x628] ;  /* 0x0006280001107983 */ /* 0x000ea80000300a00 */
[----:B------:R1:W-:Y:S01]  /*12800*/  STL.64 [R1+0x228], R6 ;  /* 0x0002280601007387 */ /* 0x0003e20000100a00 */
[----:B---3--:R-:W-:-:S03]  /*12810*/  IADD3 R4, P0, PT, R26, R2, RZ ;  /* 0x000000021a047210 */ /* 0x008fc60007f1e0ff */
[----:B------:R3:W-:Y:S02]  /*12820*/  STL.64 [R1+0x218], R28 ;  /* 0x0002181c01007387 */ /* 0x0007e40000100a00 */
[----:B------:R-:W-:Y:S01]  /*12830*/  IMAD.X R5, R27, 0x1, R0, P0 ;  /* 0x000000011b057824 */ /* 0x000fe200000e0600 */
[----:B-1----:R-:W-:-:S04]  /*12840*/  IADD3 R6, P1, PT, R20, R2, RZ ;  /* 0x0000000214067210 */ /* 0x002fc80007f3e0ff */
[----:B------:R4:W-:Y:S01]  /*12850*/  STL.64 [R1+0x238], R4 ;  /* 0x0002380401007387 */ /* 0x0009e20000100a00 */
[----:B------:R-:W-:-:S03]  /*12860*/  IADD3.X R7, PT, PT, R21, R0, RZ, P1, !PT ;  /* 0x0000000015077210 */ /* 0x000fc60000ffe4ff */
[----:B---3--:R-:W3:Y:S01]  /*12870*/  LDL.LU.64 R28, [R1+0x620] ;  /* 0x00062000011c7983 */ /* 0x008ee20000300a00 */
[----:B------:R-:W-:-:S03]  /*12880*/  IADD3 R30, P0, PT, R34, R2, RZ ;  /* 0x00000002221e7210 */ /* 0x000fc60007f1e0ff */
[----:B------:R-:W3:Y:S01]  /*12890*/  LDL.LU.64 R26, [R1+0x618] ;  /* 0x00061800011a7983 */ /* 0x000ee20000300a00 */
[----:B----4-:R-:W-:-:S03]  /*128a0*/  IADD3 R4, P2, PT, R14, R2, RZ ;  /* 0x000000020e047210 */ /* 0x010fc60007f5e0ff */
[----:B------:R-:W4:Y:S04]  /*128b0*/  LDL.LU.64 R20, [R1+0x610] ;  /* 0x0006100001147983 */ /* 0x000f280000300a00 */
[----:B------:R1:W-:Y:S01]  /*128c0*/  STL.64 [R1+0x248], R6 ;  /* 0x0002480601007387 */ /* 0x0003e20000100a00 */
[--C-:B------:R-:W-:Y:S02]  /*128d0*/  IMAD.X R5, R15, 0x1, R0.reuse, P2 ;  /* 0x000000010f057824 */ /* 0x100fe400010e0600 */
[----:B------:R-:W-:Y:S01]  /*128e0*/  IMAD.X R31, R35, 0x1, R0, P0 ;  /* 0x00000001231f7824 */ /* 0x000fe200000e0600 */
[----:B------:R-:W4:Y:S01]  /*128f0*/  LDL.LU.64 R14, [R1+0x608] ;  /* 0x00060800010e7983 */ /* 0x000f220000300a00 */
[----:B-1----:R-:W-:-:S03]  /*12900*/  IADD3 R6, P1, PT, R24, R2, RZ ;  /* 0x0000000218067210 */ /* 0x002fc60007f3e0ff */
[----:B------:R-:W-:Y:S02]  /*12910*/  STL.64 [R1+0x268], R4 ;  /* 0x0002680401007387 */ /* 0x000fe40000100a00 */
[----:B------:R-:W-:Y:S02]  /*12920*/  IMAD.X R7, R25, 0x1, R0, P1 ;  /* 0x0000000119077824 */ /* 0x000fe400008e0600 */
[----:B------:R1:W-:Y:S04]  /*12930*/  STL.64 [R1+0x258], R30 ;  /* 0x0002581e01007387 */ /* 0x0003e80000100a00 */
[----:B------:R1:W-:Y:S04]  /*12940*/  STL.64 [R1+0x278], R6 ;  /* 0x0002780601007387 */ /* 0x0003e80000100a00 */
[----:B-1----:R-:W4:Y:S04]  /*12950*/  LDL.LU.64 R30, [R1+0x590] ;  /* 0x00059000011e7983 */ /* 0x002f280000300a00 */
[----:B------:R-:W4:Y:S01]  /*12960*/  LDL.LU.64 R24, [R1+0x3d0] ;  /* 0x0003d00001187983 */ /* 0x000f220000300a00 */
[----:B------:R-:W-:-:S04]  /*12970*/  IADD3 R4, P0, PT, R10, R2, RZ ;  /* 0x000000020a047210 */ /* 0x000fc80007f1e0ff */
[----:B------:R-:W-:Y:S02]  /*12980*/  IADD3.X R5, PT, PT, R11, R0, RZ, P0, !PT ;  /* 0x000000000b057210 */ /* 0x000fe400007fe4ff */
[----:B------:R-:W4:Y:S01]  /*12990*/  LDL.LU.64 R10, [R1+0x3e0] ;  /* 0x0003e000010a7983 */ /* 0x000f220000300a00 */
[-C--:B------:R-:W-:Y:S02]  /*129a0*/  IADD3 R6, P2, PT, R12, R2.reuse, RZ ;  /* 0x000000020c067210 */ /* 0x080fe40007f5e0ff */
[----:B------:R-:W-:Y:S01]  /*129b0*/  IADD3 R34, P1, PT, R36, R2, RZ ;  /* 0x0000000224227210 */ /* 0x000fe20007f3e0ff */
[----:B------:R2:W-:Y:S02]  /*129c0*/  STL.64 [R1+0x2a0], R4 ;  /* 0x0002a00401007387 */ /* 0x0005e40000100a00 */
[--C-:B------:R-:W-:Y:S02]  /*129d0*/  IMAD.X R7, R13, 0x1, R0.reuse, P2 ;  /* 0x000000010d077824 */ /* 0x100fe400010e0600 */
[----:B------:R-:W4:Y:S01]  /*129e0*/  LDL.LU.64 R12, [R1+0x3e8] ;  /* 0x0003e800010c7983 */ /* 0x000f220000300a00 */
[----:B------:R-:W-:-:S03]  /*129f0*/  IMAD.X R35, R37, 0x1, R0, P1 ;  /* 0x0000000125237824 */ /* 0x000fc600008e0600 */
[----:B------:R1:W-:Y:S04]  /*12a00*/  STL.64 [R1+0x2b0], R6 ;  /* 0x0002b00601007387 */ /* 0x0003e80000100a00 */
[----:B------:R1:W-:Y:S01]  /*12a10*/  STL.64 [R1+0x2a8], R34 ;  /* 0x0002a82201007387 */ /* 0x0003e20000100a00 */
[----:B--2---:R-:W-:-:S05]  /*12a20*/  IADD3 R4, P0, PT, R8, R2, RZ ;  /* 0x0000000208047210 */ /* 0x004fca0007f1e0ff */
[----:B------:R-:W-:Y:S01]  /*12a30*/  IMAD.X R5, R9, 0x1, R0, P0 ;  /* 0x0000000109057824 */ /* 0x000fe200000e0600 */
[----:B-1----:R-:W-:-:S04]  /*12a40*/  IADD3 R6, P1, PT, R32, R2, RZ ;  /* 0x0000000220067210 */ /* 0x002fc80007f3e0ff */
[----:B------:R1:W-:Y:S01]  /*12a50*/  STL.64 [R1+0x2b8], R4 ;  /* 0x0002b80401007387 */ /* 0x0003e20000100a00 */
[----:B------:R-:W-:Y:S02]  /*12a60*/  IADD3 R8, P0, PT, R22, R2, RZ ;  /* 0x0000000216087210 */ /* 0x000fe40007f1e0ff */
[----:B------:R-:W-:Y:S01]  /*12a70*/  IADD3.X R7, PT, PT, R33, R0, RZ, P1, !PT ;  /* 0x0000000021077210 */ /* 0x000fe20000ffe4ff */
[----:B------:R-:W2:Y:S02]  /*12a80*/  LDL.LU.64 R34, [R1+0x3f8] ;  /* 0x0003f80001227983 */ /* 0x000ea40000300a00 */
[----:B------:R-:W-:Y:S02]  /*12a90*/  IMAD.X R9, R23, 0x1, R0, P0 ;  /* 0x0000000117097824 */ /* 0x000fe400000e0600 */
[----:B------:R1:W-:Y:S02]  /*12aa0*/  STL.64 [R1+0x2c8], R6 ;  /* 0x0002c80601007387 */ /* 0x0003e40000100a00 */
[----:B-1----:R-:W-:-:S02]  /*12ab0*/  IADD3 R4, P2, PT, R18, R2, RZ ;  /* 0x0000000212047210 */ /* 0x002fc40007f5e0ff */
[----:B------:R-:W2:Y:S03]  /*12ac0*/  LDL.LU.64 R22, [R1+0x410] ;  /* 0x0004100001167983 */ /* 0x000ea60000300a00 */
[----:B------:R-:W-:Y:S01]  /*12ad0*/  IMAD.X R5, R19, 0x1, R0, P2 ;  /* 0x0000000113057824 */ /* 0x000fe200010e0600 */
[----:B------:R1:W-:Y:S01]  /*12ae0*/  STL.64 [R1+0x2d8], R8 ;  /* 0x0002d80801007387 */ /* 0x0003e20000100a00 */
[----:B------:R-:W-:-:S05]  /*12af0*/  IADD3 R6, P1, PT, R16, R2, RZ ;  /* 0x0000000210067210 */ /* 0x000fca0007f3e0ff */
[----:B------:R-:W-:Y:S01]  /*12b00*/  IMAD.X R7, R17, 0x1, R0, P1 ;  /* 0x0000000111077824 */ /* 0x000fe200008e0600 */
[----:B-1----:R-:W2:Y:S04]  /*12b10*/  LDL.LU.64 R8, [R1+0x418] ;  /* 0x0004180001087983 */ /* 0x002ea80000300a00 */
[----:B------:R-:W2:Y:S04]  /*12b20*/  LDL.LU.64 R18, [R1+0x430] ;  /* 0x0004300001127983 */ /* 0x000ea80000300a00 */
[----:B------:R1:W-:Y:S01]  /*12b30*/  STL.64 [R1+0x2e8], R4 ;  /* 0x0002e80401007387 */ /* 0x0003e20000100a00 */
[----:B---3--:R-:W-:-:S03]  /*12b40*/  IADD3 R16, P1, PT, R26, R2, RZ ;  /* 0x000000021a107210 */ /* 0x008fc60007f3e0ff */
[----:B------:R4:W-:Y:S01]  /*12b50*/  STL.64 [R1+0x2f8], R6 ;  /* 0x0002f80601007387 */ /* 0x0009e20000100a00 */
[----:B-1----:R-:W-:Y:S01]  /*12b60*/  IADD3 R4, P0, PT, R28, R2, RZ ;  /* 0x000000021c047210 */ /* 0x002fe20007f1e0ff */
[----:B------:R-:W-:-:S03]  /*12b70*/  IMAD.X R17, R27, 0x1, R0, P1 ;  /* 0x000000011b117824 */ /* 0x000fc600008e0600 */
[----:B------:R-:W-:Y:S02]  /*12b80*/  IADD3.X R5, PT, PT, R29, R0, RZ, P0, !PT ;  /* 0x000000001d057210 */ /* 0x000fe400007fe4ff */
[----:B----4-:R-:W-:Y:S01]  /*12b90*/  IADD3 R6, P2, PT, R20, R2, RZ ;  /* 0x0000000214067210 */ /* 0x010fe20007f5e0ff */
[----:B------:R-:W3:Y:S04]  /*12ba0*/  LDL.LU.64 R28, [R1+0x440] ;  /* 0x00044000011c7983 */ /* 0x000ee80000300a00 */
[----:B------:R1:W-:Y:S01]  /*12bb0*/  STL.64 [R1+0x308], R4 ;  /* 0x0003080401007387 */ /* 0x0003e20000100a00 */
[----:B------:R-:W-:-:S03]  /*12bc0*/  IMAD.X R7, R21, 0x1, R0, P2 ;  /* 0x0000000115077824 */ /* 0x000fc600010e0600 */
[----:B------:R-:W4:Y:S04]  /*12bd0*/  LDL.LU.64 R26, [R1+0x458] ;  /* 0x00045800011a7983 */ /* 0x000f280000300a00 */
[----:B------:R1:W-:Y:S02]  /*12be0*/  STL.64 [R1+0x318], R16 ;  /* 0x0003181001007387 */ /* 0x0003e40000100a00 */
[----:B-1----:R-:W-:Y:S02]  /*12bf0*/  IADD3 R4, P0, PT, R14, R2, RZ ;  /* 0x000000020e047210 */ /* 0x002fe40007f1e0ff */
[----:B------:R-:W4:Y:S04]  /*12c00*/  LDL.LU.64 R16, [R1+0x470] ;  /* 0x0004700001107983 */ /* 0x000f280000300a00 */
[----:B------:R-:W4:Y:S01]  /*12c10*/  LDL.LU.64 R20, [R1+0x488] ;  /* 0x0004880001147983 */ /* 0x000f220000300a00 */
[----:B------:R-:W-:-:S03]  /*12c20*/  IMAD.X R5, R15, 0x1, R0, P0 ;  /* 0x000000010f057824 */ /* 0x000fc600000e0600 */
[----:B------:R1:W-:Y:S01]  /*12c30*/  STL.64 [R1+0x328], R6 ;  /* 0x0003280601007387 */ /* 0x0003e20000100a00 */
[----:B------:R-:W-:-:S03]  /*12c40*/  IADD3 R14, P0, PT, R24, R2, RZ ;  /* 0x00000002180e7210 */ /* 0x000fc60007f1e0ff */
[----:B------:R-:W-:Y:S01]  /*12c50*/  STL.64 [R1+0x338], R4 ;  /* 0x0003380401007387 */ /* 0x000fe20000100a00 */
[----:B-1----:R-:W-:-:S04]  /*12c60*/  IADD3 R6, P1, PT, R30, R2, RZ ;  /* 0x000000021e067210 */ /* 0x002fc80007f3e0ff */
[----:B------:R-:W-:Y:S01]  /*12c70*/  IADD3.X R7, PT, PT, R31, R0, RZ, P1, !PT ;  /* 0x000000001f077210 */ /* 0x000fe20000ffe4ff */
[----:B------:R-:W-:Y:S01]  /*12c80*/  IMAD.X R15, R25, 0x1, R0, P0 ;  /* 0x00000001190f7824 */ /* 0x000fe200000e0600 */
[----:B------:R-:W4:Y:S04]  /*12c90*/  LDL.LU.64 R30, [R1+0x4a0] ;  /* 0x0004a000011e7983 */ /* 0x000f280000300a00 */
[----:B------:R-:W-:Y:S04]  /*12ca0*/  STL.64 [R1+0x358], R6 ;  /* 0x0003580601007387 */ /* 0x000fe80000100a00 */
[----:B------:R-:W4:Y:S04]  /*12cb0*/  LDL.LU.64 R24, [R1+0x4b8] ;  /* 0x0004b80001187983 */ /* 0x000f280000300a00 */
[----:B------:R1:W-:Y:S04]  /*12cc0*/  STL.64 [R1+0x3d0], R14 ;  /* 0x0003d00e01007387 */ /* 0x0003e80000100a00 */
[----:B-1----:R-:W4:Y:S01]  /*12cd0*/  LDL.LU.64 R14, [R1+0x4d0] ;  /* 0x0004d000010e7983 */ /* 0x002f220000300a00 */
[----:B------:R-:W-:-:S05]  /*12ce0*/  IADD3 R4, P2, PT, R10, R2, RZ ;  /* 0x000000020a047210 */ /* 0x000fca0007f5e0ff */
[--C-:B------:R-:W-:Y:S01]  /*12cf0*/  IMAD.X R5, R11, 0x1, R0.reuse, P2 ;  /* 0x000000010b057824 */ /* 0x100fe200010e0600 */
[----:B------:R-:W-:Y:S01]  /*12d00*/  IADD3 R6, P1, PT, R12, R2, RZ ;  /* 0x000000020c067210 */ /* 0x000fe20007f3e0ff */
[----:B------:R-:W4:Y:S04]  /*12d10*/  LDL.LU.64 R10, [R1+0x4e8] ;  /* 0x0004e800010a7983 */ /* 0x000f280000300a00 */
[----:B------:R2:W-:Y:S01]  /*12d20*/  STL.64 [R1+0x3e0], R4 ;  /* 0x0003e00401007387 */ /* 0x0005e20000100a00 */
[----:B------:R-:W-:-:S03]  /*12d30*/  IMAD.X R7, R13, 0x1, R0, P1 ;  /* 0x000000010d077824 */ /* 0x000fc600008e0600 */
[----:B------:R-:W4:Y:S04]  /*12d40*/  LDL.LU.64 R32, [R1+0x500] ;  /* 0x0005000001207983 */ /* 0x000f280000300a00 */
[----:B------:R1:W-:Y:S01]  /*12d50*/  STL.64 [R1+0x3e8], R6 ;  /* 0x0003e80601007387 */ /* 0x0003e20000100a00 */
[----:B--2---:R-:W-:-:S04]  /*12d60*/  IADD3 R4, P0, PT, R34, R2, RZ ;  /* 0x0000000222047210 */ /* 0x004fc80007f1e0ff */
[----:B------:R-:W-:Y:S02]  /*12d70*/  IADD3.X R5, PT, PT, R35, R0, RZ, P0, !PT ;  /* 0x0000000023057210 */ /* 0x000fe400007fe4ff */
[----:B------:R-:W-:-:S03]  /*12d80*/  IADD3 R12, P1, PT, R22, R2, RZ ;  /* 0x00000002160c7210 */ /* 0x000fc60007f3e0ff */
[----:B------:R2:W-:Y:S02]  /*12d90*/  STL.64 [R1+0x3f8], R4 ;  /* 0x0003f80401007387 */ /* 0x0005e40000100a00 */
[----:B------:R-:W-:Y:S02]  /*12da0*/  IMAD.X R13, R23, 0x1, R0, P1 ;  /* 0x00000001170d7824 */ /* 0x000fe400008e0600 */
[----:B------:R-:W4:Y:S01]  /*12db0*/  LDL.LU.64 R22, [R1+0x510] ;  /* 0x0005100001167983 */ /* 0x000f220000300a00 */
[----:B-1----:R-:W-:-:S03]  /*12dc0*/  IADD3 R6, P2, PT, R8, R2, RZ ;  /* 0x0000000208067210 */ /* 0x002fc60007f5e0ff */
[----:B------:R1:W-:Y:S02]  /*12dd0*/  STL.64 [R1+0x410], R12 ;  /* 0x0004100c01007387 */ /* 0x0003e40000100a00 */
[--C-:B------:R-:W-:Y:S01]  /*12de0*/  IMAD.X R7, R9, 0x1, R0.reuse, P2 ;  /* 0x0000000109077824 */ /* 0x100fe200010e0600 */
[-C--:B--2---:R-:W-:Y:S01]  /*12df0*/  IADD3 R4, P0, PT, R18, R2.reuse, RZ ;  /* 0x0000000212047210 */ /* 0x084fe20007f1e0ff */
[----:B-1----:R-:W2:Y:S04]  /*12e00*/  LDL.LU.64 R12, [R1+0x530] ;  /* 0x00053000010c7983 */ /* 0x002ea80000300a00 */
[----:B------:R-:W-:Y:S01]  /*12e10*/  IMAD.X R5, R19, 0x1, R0, P0 ;  /* 0x0000000113057824 */ /* 0x000fe200000e0600 */
[----:B------:R-:W2:Y:S04]  /*12e20*/  LDL.LU.64 R8, [R1+0x540] ;  /* 0x0005400001087983 */ /* 0x000ea80000300a00 */
[----:B------:R3:W-:Y:S04]  /*12e30*/  STL.64 [R1+0x418], R6 ;  /* 0x0004180601007387 */ /* 0x0007e80000100a00 */
[----:B------:R-:W2:Y:S01]  /*12e40*/  LDL.LU.64 R34, [R1+0x558] ;  /* 0x0005580001227983 */ /* 0x000ea20000300a00 */
[----:B---3--:R-:W-:-:S02]  /*12e50*/  IADD3 R6, P1, PT, R28, R2, RZ ;  /* 0x000000021c067210 */ /* 0x008fc40007f3e0ff */
[----:B----4-:R-:W-:Y:S02]  /*12e60*/  IADD3 R18, P0, PT, R26, R2, RZ ;  /* 0x000000021a127210 */ /* 0x010fe40007f1e0ff */
[----:B------:R-:W-:Y:S01]  /*12e70*/  IADD3.X R7, PT, PT, R29, R0, RZ, P1, !PT ;  /* 0x000000001d077210 */ /* 0x000fe20000ffe4ff */
[----:B------:R1:W-:Y:S02]  /*12e80*/  STL.64 [R1+0x430], R4 ;  /* 0x0004300401007387 */ /* 0x0003e40000100a00 */
[----:B------:R-:W-:Y:S02]  /*12e90*/  IMAD.X R19, R27, 0x1, R0, P0 ;  /* 0x000000011b137824 */ /* 0x000fe400000e0600 */
[----:B------:R3:W-:Y:S04]  /*12ea0*/  STL.64 [R1+0x440], R6 ;  /* 0x0004400601007387 */ /* 0x0007e80000100a00 */
[----:B------:R-:W4:Y:S01]  /*12eb0*/  LDL.LU.64 R26, [R1+0x570] ;  /* 0x00057000011a7983 */ /* 0x000f220000300a00 */
[----:B-1----:R-:W-:-:S03]  /*12ec0*/  IADD3 R4, P2, PT, R16, R2, RZ ;  /* 0x0000000210047210 */ /* 0x002fc60007f5e0ff */
[----:B------:R1:W-:Y:S01]  /*12ed0*/  STL.64 [R1+0x458], R18 ;  /* 0x0004581201007387 */ /* 0x0003e20000100a00 */
[----:B---3--:R-:W-:Y:S01]  /*12ee0*/  IADD3 R6, P1, PT, R20, R2, RZ ;  /* 0x0000000214067210 */ /* 0x008fe20007f3e0ff */
[----:B------:R-:W-:-:S04]  /*12ef0*/  IMAD.X R5, R17, 0x1, R0, P2 ;  /* 0x0000000111057824 */ /* 0x000fc800010e0600 */
[----:B------:R-:W-:Y:S01]  /*12f00*/  IMAD.X R7, R21, 0x1, R0, P1 ;  /* 0x0000000115077824 */ /* 0x000fe200008e0600 */
[----:B-1----:R-:W3:Y:S04]  /*12f10*/  LDL.LU.64 R18, [R1+0x588] ;  /* 0x0005880001127983 */ /* 0x002ee80000300a00 */
[----:B------:R-:W3:Y:S04]  /*12f20*/  LDL.LU.64 R16, [R1+0x580] ;  /* 0x0005800001107983 */ /* 0x000ee80000300a00 */
[----:B------:R1:W-:Y:S04]  /*12f30*/  STL.64 [R1+0x470], R4 ;  /* 0x0004700401007387 */ /* 0x0003e80000100a00 */
[----:B------:R-:W3:Y:S01]  /*12f40*/  LDL.LU.64 R28, [R1+0x578] ;  /* 0x00057800011c7983 */ /* 0x000ee20000300a00 */
[----:B-1----:R-:W-:-:S02]  /*12f50*/  IADD3 R4, P0, PT, R30, R2, RZ ;  /* 0x000000021e047210 */ /* 0x002fc40007f1e0ff */
[----:B------:R-:W-:Y:S02]  /*12f60*/  IADD3 R20, P1, PT, R24, R2, RZ ;  /* 0x0000000218147210 */ /* 0x000fe40007f3e0ff */
[----:B------:R-:W-:Y:S01]  /*12f70*/  IADD3.X R5, PT, PT, R31, R0, RZ, P0, !PT ;  /* 0x000000001f057210 */ /* 0x000fe200007fe4ff */
[----:B------:R1:W-:Y:S02]  /*12f80*/  STL.64 [R1+0x488], R6 ;  /* 0x0004880601007387 */ /* 0x0003e40000100a00 */
[----:B------:R-:W-:Y:S02]  /*12f90*/  IMAD.X R21, R25, 0x1, R0, P1 ;  /* 0x0000000119157824 */ /* 0x000fe400008e0600 */
[----:B------:R-:W-:Y:S04]  /*12fa0*/  STL.64 [R1+0x4a0], R4 ;  /* 0x0004a00401007387 */ /* 0x000fe80000100a00 */
[----:B------:R-:W3:Y:S04]  /*12fb0*/  LDL.LU.64 R30, [R1+0x568] ;  /* 0x00056800011e7983 */ /* 0x000ee80000300a00 */
[----:B------:R1:W-:Y:S02]  /*12fc0*/  STL.64 [R1+0x4b8], R20 ;  /* 0x0004b81401007387 */ /* 0x0003e40000100a00 */
[----:B-1----:R-:W-:-:S02]  /*12fd0*/  IADD3 R6, P2, PT, R14, R2, RZ ;  /* 0x000000020e067210 */ /* 0x002fc40007f5e0ff */
[----:B------:R-:W3:Y:S03]  /*12fe0*/  LDL.LU.64 R20, [R1+0x560] ;  /* 0x0005600001147983 */ /* 0x000ee60000300a00 */
[----:B------:R-:W-:-:S05]  /*12ff0*/  IMAD.X R7, R15, 0x1, R0, P2 ;  /* 0x000000010f077824 */ /* 0x000fca00010e0600 */
[----:B------:R1:W-:Y:S04]  /*13000*/  STL.64 [R1+0x4d0], R6 ;  /* 0x0004d00601007387 */ /* 0x0003e80000100a00 */
[----:B------:R-:W3:Y:S01]  /*13010*/  LDL.LU.64 R14, [R1+0x550] ;  /* 0x00055000010e7983 */ /* 0x000ee20000300a00 */
[----:B------:R-:W-:-:S03]  /*13020*/  IADD3 R4, P0, PT, R10, R2, RZ ;  /* 0x000000020a047210 */ /* 0x000fc60007f1e0ff */
[----:B------:R-:W3:Y:S02]  /*13030*/  LDL.LU.64 R24, [R1+0x548] ;  /* 0x0005480001187983 */ /* 0x000ee40000300a00 */
[----:B------:R-:W-:Y:S01]  /*13040*/  IMAD.X R5, R11, 0x1, R0, P0 ;  /* 0x000000010b057824 */ /* 0x000fe200000e0600 */
[----:B-1----:R-:W-:-:S04]  /*13050*/  IADD3 R6, P1, PT, R32, R2, RZ ;  /* 0x0000000220067210 */ /* 0x002fc80007f3e0ff */
[----:B------:R-:W-:Y:S01]  /*13060*/  IADD3.X R7, PT, PT, R33, R0, RZ, P1, !PT ;  /* 0x0000000021077210 */ /* 0x000fe20000ffe4ff */
[----:B------:R-:W-:Y:S04]  /*13070*/  STL.64 [R1+0x4e8], R4 ;  /* 0x0004e80401007387 */ /* 0x000fe80000100a00 */
[----:B------:R-:W-:Y:S04]  /*13080*/  STL.64 [R1+0x500], R6 ;  /* 0x0005000601007387 */ /* 0x000fe80000100a00 */
[----:B------:R-:W3:Y:S01]  /*13090*/  LDL.LU.64 R32, [R1+0x538] ;  /* 0x0005380001207983 */ /* 0x000ee20000300a00 */
[----:B------:R-:W-:-:S05]  /*130a0*/  IADD3 R10, P0, PT, R22, R2, RZ ;  /* 0x00000002160a7210 */ /* 0x000fca0007f1e0ff */
[----:B------:R-:W-:-:S05]  /*130b0*/  IMAD.X R11, R23, 0x1, R0, P0 ;  /* 0x00000001170b7824 */ /* 0x000fca00000e0600 */
[----:B------:R1:W-:Y:S04]  /*130c0*/  STL.64 [R1+0x510], R10 ;  /* 0x0005100a01007387 */ /* 0x0003e80000100a00 */
[----:B-1----:R-:W3:Y:S01]  /*130d0*/  LDL.LU.64 R10, [R1+0x528] ;  /* 0x00052800010a7983 */ /* 0x002ee20000300a00 */
[-C--:B--2---:R-:W-:Y:S02]  /*130e0*/  IADD3 R4, P2, PT, R12, R2.reuse, RZ ;  /* 0x000000020c047210 */ /* 0x084fe40007f5e0ff */
[----:B------:R-:W-:-:S03]  /*130f0*/  IADD3 R6, P1, PT, R8, R2, RZ ;  /* 0x0000000208067210 */ /* 0x000fc60007f3e0ff */
[--C-:B------:R-:W-:Y:S02]  /*13100*/  IMAD.X R5, R13, 0x1, R0.reuse, P2 ;  /* 0x000000010d057824 */ /* 0x100fe400010e0600 */
[----:B------:R-:W-:-:S03]  /*13110*/  IMAD.X R7, R9, 0x1, R0, P1 ;  /* 0x0000000109077824 */ /* 0x000fc600008e0600 */
[----:B------:R1:W-:Y:S04]  /*13120*/  STL.64 [R1+0x530], R4 ;  /* 0x0005300401007387 */ /* 0x0003e80000100a00 */
[----:B------:R2:W-:Y:S01]  /*13130*/  STL.64 [R1+0x540], R6 ;  /* 0x0005400601007387 */ /* 0x0005e20000100a00 */
[----:B-1----:R-:W-:-:S03]  /*13140*/  IADD3 R4, P0, PT, R34, R2, RZ ;  /* 0x0000000222047210 */ /* 0x002fc60007f1e0ff */
[----:B--2---:R-:W2:Y:S01]  /*13150*/  LDL.LU.64 R6, [R1+0x520] ;  /* 0x0005200001067983 */ /* 0x004ea20000300a00 */
[----:B------:R-:W-:-:S03]  /*13160*/  IADD3.X R5, PT, PT, R35, R0, RZ, P0, !PT ;  /* 0x0000000023057210 */ /* 0x000fc600007fe4ff */
[----:B------:R-:W2:Y:S01]  /*13170*/  LDL.LU.64 R12, [R1+0x518] ;  /* 0x00051800010c7983 */ /* 0x000ea20000300a00 */
[----:B----4-:R-:W-:-:S03]  /*13180*/  IADD3 R22, P1, PT, R26, R2, RZ ;  /* 0x000000021a167210 */ /* 0x010fc60007f3e0ff */
[----:B------:R1:W-:Y:S02]  /*13190*/  STL.64 [R1+0x558], R4 ;  /* 0x0005580401007387 */ /* 0x0003e40000100a00 */
[----:B------:R-:W-:Y:S02]  /*131a0*/  IMAD.X R23, R27, 0x1, R0, P1 ;  /* 0x000000011b177824 */ /* 0x000fe400008e0600 */
[----:B------:R-:W4:Y:S04]  /*131b0*/  LDL.LU.64 R34, [R1+0x508] ;  /* 0x0005080001227983 */ /* 0x000f280000300a00 */
[----:B------:R1:W-:Y:S01]  /*131c0*/  STL.64 [R1+0x570], R22 ;  /* 0x0005701601007387 */ /* 0x0003e20000100a00 */
[-C--:B---3--:R-:W-:Y:S02]  /*131d0*/  IADD3 R8, P2, PT, R18, R2.reuse, RZ ;  /* 0x0000000212087210 */ /* 0x088fe40007f5e0ff */
[----:B-1----:R-:W-:-:S03]  /*131e0*/  IADD3 R4, P0, PT, R16, R2, RZ ;  /* 0x0000000210047210 */ /* 0x002fc60007f1e0ff */
[--C-:B------:R-:W-:Y:S01]  /*131f0*/  IMAD.X R9, R19, 0x1, R0.reuse, P2 ;  /* 0x0000000113097824 */ /* 0x100fe200010e0600 */
[----:B------:R-:W3:Y:S01]  /*13200*/  LDL.LU.64 R22, [R1+0x4f8] ;  /* 0x0004f80001167983 */ /* 0x000ee20000300a00 */
[----:B------:R-:W-:-:S03]  /*13210*/  IMAD.X R5, R17, 0x1, R0, P0 ;  /* 0x0000000111057824 */ /* 0x000fc600000e0600 */
[----:B------:R1:W-:Y:S04]  /*13220*/  STL.64 [R1+0x588], R8 ;  /* 0x0005880801007387 */ /* 0x0003e80000100a00 */
[----:B------:R-:W3:Y:S04]  /*13230*/  LDL.LU.64 R18, [R1+0x4f0] ;  /* 0x0004f00001127983 */ /* 0x000ee80000300a00 */
[----:B------:R-:W3:Y:S04]  /*13240*/  LDL.LU.64 R16, [R1+0x4e0] ;  /* 0x0004e00001107983 */ /* 0x000ee80000300a00 */
[----:B------:R1:W-:Y:S02]  /*13250*/  STL.64 [R1+0x580], R4 ;  /* 0x0005800401007387 */ /* 0x0003e40000100a00 */
[----:B-1----:R-:W-:-:S02]  /*13260*/  IADD3 R8, P1, PT, R28, R2, RZ ;  /* 0x000000021c087210 */ /* 0x002fc40007f3e0ff */
[----:B------:R-:W3:Y:S02]  /*13270*/  LDL.LU.64 R36, [R1+0x4d8] ;  /* 0x0004d80001247983 */ /* 0x000ee40000300a00 */
[----:B------:R-:W-:Y:S02]  /*13280*/  IADD3.X R9, PT, PT, R29, R0, RZ, P1, !PT ;  /* 0x000000001d097210 */ /* 0x000fe40000ffe4ff */
[----:B------:R-:W3:Y:S01]  /*13290*/  LDL.LU.64 R28, [R1+0x4c8] ;  /* 0x0004c800011c7983 */ /* 0x000ee20000300a00 */
[----:B------:R-:W-:-:S03]  /*132a0*/  IADD3 R26, P0, PT, R30, R2, RZ ;  /* 0x000000021e1a7210 */ /* 0x000fc60007f1e0ff */
[----:B------:R1:W-:Y:S02]  /*132b0*/  STL.64 [R1+0x578], R8 ;  /* 0x0005780801007387 */ /* 0x0003e40000100a00 */
[----:B------:R-:W-:Y:S01]  /*132c0*/  IMAD.X R27, R31, 0x1, R0, P0 ;  /* 0x000000011f1b7824 */ /* 0x000fe200000e0600 */
[----:B------:R-:W-:-:S05]  /*132d0*/  IADD3 R4, P2, PT, R20, R2, RZ ;  /* 0x0000000214047210 */ /* 0x000fca0007f5e0ff */
[----:B------:R-:W-:-:S05]  /*132e0*/  IMAD.X R5, R21, 0x1, R0, P2 ;  /* 0x0000000115057824 */ /* 0x000fca00010e0600 */
[----:B------:R1:W-:Y:S04]  /*132f0*/  STL.64 [R1+0x560], R4 ;  /* 0x0005600401007387 */ /* 0x0003e80000100a00 */
[----:B------:R1:W-:Y:S04]  /*13300*/  STL.64 [R1+0x568], R26 ;  /* 0x0005681a01007387 */ /* 0x0003e80000100a00 */
[----:B------:R-:W3:Y:S01]  /*13310*/  LDL.LU.64 R20, [R1+0x4c0] ;  /* 0x0004c00001147983 */ /* 0x000ee20000300a00 */
[----:B-1----:R-:W-:-:S05]  /*13320*/  IADD3 R8, P1, PT, R14, R2, RZ ;  /* 0x000000020e087210 */ /* 0x002fca0007f3e0ff */
[----:B------:R-:W-:Y:S02]  /*13330*/  IMAD.X R9, R15, 0x1, R0, P1 ;  /* 0x000000010f097824 */ /* 0x000fe400008e0600 */
[----:B------:R-:W3:Y:S01]  /*13340*/  LDL.LU.64 R14, [R1+0x4b0] ;  /* 0x0004b000010e7983 */ /* 0x000ee20000300a00 */
[----:B------:R-:W-:-:S03]  /*13350*/  IADD3 R4, P0, PT, R24, R2, RZ ;  /* 0x0000000218047210 */ /* 0x000fc60007f1e0ff */
[----:B------:R1:W-:Y:S01]  /*13360*/  STL.64 [R1+0x550], R8 ;  /* 0x0005500801007387 */ /* 0x0003e20000100a00 */
[----:B------:R-:W-:Y:S02]  /*13370*/  IADD3 R26, P1, PT, R32, R2, RZ ;  /* 0x00000002201a7210 */ /* 0x000fe40007f3e0ff */
[----:B------:R-:W-:Y:S01]  /*13380*/  IADD3.X R5, PT, PT, R25, R0, RZ, P0, !PT ;  /* 0x0000000019057210 */ /* 0x000fe200007fe4ff */
[----:B------:R-:W3:Y:S02]  /*13390*/  LDL.LU.64 R30, [R1+0x4a8] ;  /* 0x0004a800011e7983 */ /* 0x000ee40000300a00 */
[----:B------:R-:W-:Y:S02]  /*133a0*/  IMAD.X R27, R33, 0x1, R0, P1 ;  /* 0x00000001211b7824 */ /* 0x000fe400008e0600 */
[----:B------:R-:W3:Y:S04]  /*133b0*/  LDL.LU.64 R24, [R1+0x498] ;  /* 0x0004980001187983 */ /* 0x000ee80000300a00 */
[----:B------:R2:W-:Y:S01]  /*133c0*/  STL.64 [R1+0x548], R4 ;  /* 0x0005480401007387 */ /* 0x0005e20000100a00 */
[----:B-1----:R-:W-:-:S05]  /*133d0*/  IADD3 R8, P2, PT, R10, R2, RZ ;  /* 0x000000020a087210 */ /* 0x002fca0007f5e0ff */
[----:B------:R-:W-:-:S05]  /*133e0*/  IMAD.X R9, R11, 0x1, R0, P2 ;  /* 0x000000010b097824 */ /* 0x000fca00010e0600 */
[----:B------:R1:W-:Y:S04]  /*133f0*/  STL.64 [R1+0x5a0], R8 ;  /* 0x0005a00801007387 */ /* 0x0003e80000100a00 */
[----:B------:R1:W-:Y:S04]  /*13400*/  STL.64 [R1+0x590], R26 ;  /* 0x0005901a01007387 */ /* 0x0003e80000100a00 */
[----:B------:R-:W3:Y:S01]  /*13410*/  LDL.LU.64 R10, [R1+0x490] ;  /* 0x00049000010a7983 */ /* 0x000ee20000300a00 */
[-C--:B--2---:R-:W-:Y:S02]  /*13420*/  IADD3 R4, P0, PT, R6, R2.reuse, RZ ;  /* 0x0000000206047210 */ /* 0x084fe40007f1e0ff */
[----:B-1----:R-:W-:-:S03]  /*13430*/  IADD3 R8, P1, PT, R12, R2, RZ ;  /* 0x000000020c087210 */ /* 0x002fc60007f3e0ff */
[----:B------:R-:W-:Y:S02]  /*13440*/  IMAD.X R5, R7, 0x1, R0, P0 ;  /* 0x0000000107057824 */ /* 0x000fe400000e0600 */
[----:B------:R-:W2:Y:S01]  /*13450*/  LDL.LU.64 R6, [R1+0x480] ;  /* 0x0004800001067983 */ /* 0x000ea20000300a00 */
[----:B------:R-:W-:-:S03]  /*13460*/  IADD3.X R9, PT, PT, R13, R0, RZ, P1, !PT ;  /* 0x000000000d097210 */ /* 0x000fc60000ffe4ff */
[----:B------:R3:W-:Y:S01]  /*13470*/  STL.64 [R1+0x5a8], R4 ;  /* 0x0005a80401007387 */ /* 0x0007e20000100a00 */
[----:B----4-:R-:W-:-:S03]  /*13480*/  IADD3 R32, P0, PT, R34, R2, RZ ;  /* 0x0000000222207210 */ /* 0x010fc60007f1e0ff */
[----:B------:R-:W4:Y:S04]  /*13490*/  LDL.LU.64 R26, [R1+0x478] ;  /* 0x00047800011a7983 */ /* 0x000f280000300a00 */
[----:B------:R-:W4:Y:S01]  /*134a0*/  LDL.LU.64 R12, [R1+0x468] ;  /* 0x00046800010c7983 */ /* 0x000f220000300a00 */
[----:B------:R-:W-:-:S03]  /*134b0*/  IMAD.X R33, R35, 0x1, R0, P0 ;  /* 0x0000000123217824 */ /* 0x000fc600000e0600 */
[----:B------:R1:W-:Y:S01]  /*134c0*/  STL.64 [R1+0x5b8], R8 ;  /* 0x0005b80801007387 */ /* 0x0003e20000100a00 */
[----:B---3--:R-:W-:-:S05]  /*134d0*/  IADD3 R4, P2, PT, R22, R2, RZ ;  /* 0x0000000216047210 */ /* 0x008fca0007f5e0ff */
[----:B------:R-:W-:Y:S01]  /*134e0*/  IMAD.X R5, R23, 0x1, R0, P2 ;  /* 0x0000000117057824 */ /* 0x000fe200010e0600 */
[----:B-1----:R-:W-:-:S04]  /*134f0*/  IADD3 R8, P1, PT, R18, R2, RZ ;  /* 0x0000000212087210 */ /* 0x002fc80007f3e0ff */
[----:B------:R1:W-:Y:S01]  /*13500*/  STL.64 [R1+0x5d8], R4 ;  /* 0x0005d80401007387 */ /* 0x0003e20000100a00 */
[----:B------:R-:W-:-:S03]  /*13510*/  IMAD.X R9, R19, 0x1, R0, P1 ;  /* 0x0000000113097824 */ /* 0x000fc600008e0600 */
[----:B------:R3:W-:Y:S04]  /*13520*/  STL.64 [R1+0x5c8], R32 ;  /* 0x0005c82001007387 */ /* 0x0007e80000100a00 */
[----:B------:R-:W4:Y:S01]  /*13530*/  LDL.LU.64 R22, [R1+0x460] ;  /* 0x0004600001167983 */ /* 0x000f220000300a00 */
[----:B-1----:R-:W-:-:S03]  /*13540*/  IADD3 R4, P0, PT, R16, R2, RZ ;  /* 0x0000000210047210 */ /* 0x002fc60007f1e0ff */
[----:B------:R1:W-:Y:S01]  /*13550*/  STL.64 [R1+0x5e0], R8 ;  /* 0x0005e00801007387 */ /* 0x0003e20000100a00 */
[----:B------:R-:W-:Y:S02]  /*13560*/  IADD3.X R5, PT, PT, R17, R0, RZ, P0, !PT ;  /* 0x0000000011057210 */ /* 0x000fe400007fe4ff */
[-C--:B---3--:R-:W-:Y:S01]  /*13570*/  IADD3 R32, P1, PT, R36, R2.reuse, RZ ;  /* 0x0000000224207210 */ /* 0x088fe20007f3e0ff */
[----:B------:R-:W3:Y:S04]  /*13580*/  LDL.LU.64 R16, [R1+0x450] ;  /* 0x0004500001107983 */ /* 0x000ee80000300a00 */
[----:B------:R-:W3:Y:S01]  /*13590*/  LDL.LU.64 R34, [R1+0x448] ;  /* 0x0004480001227983 */ /* 0x000ee20000300a00 */
[----:B-1----:R-:W-:-:S03]  /*135a0*/  IADD3 R8, P2, PT, R28, R2, RZ ;  /* 0x000000021c087210 */ /* 0x002fc60007f5e0ff */
[----:B------:R-:W3:Y:S01]  /*135b0*/  LDL.LU.64 R18, [R1+0x438] ;  /* 0x0004380001127983 */ /* 0x000ee20000300a00 */
[--C-:B------:R-:W-:Y:S02]  /*135c0*/  IMAD.X R33, R37, 0x1, R0.reuse, P1 ;  /* 0x0000000125217824 */ /* 0x100fe400008e0600 */
[----:B------:R-:W-:Y:S01]  /*135d0*/  IMAD.X R9, R29, 0x1, R0, P2 ;  /* 0x000000011d097824 */ /* 0x000fe200010e0600 */
[----:B------:R1:W-:Y:S04]  /*135e0*/  STL.64 [R1+0x5f0], R4 ;  /* 0x0005f00401007387 */ /* 0x0003e80000100a00 */
[----:B------:R1:W-:Y:S04]  /*135f0*/  STL.64 [R1+0x610], R8 ;  /* 0x0006100801007387 */ /* 0x0003e80000100a00 */
[----:B------:R1:W-:Y:S02]  /*13600*/  STL.64 [R1+0x600], R32 ;  /* 0x0006002001007387 */ /* 0x0003e40000100a00 */
[----:B-1----:R-:W-:-:S05]  /*13610*/  IADD3 R4, P0, PT, R20, R2, RZ ;  /* 0x0000000214047210 */ /* 0x002fca0007f1e0ff */
[----:B------:R-:W-:Y:S02]  /*13620*/  IMAD.X R5, R21, 0x1, R0, P0 ;  /* 0x0000000115057824 */ /* 0x000fe400000e0600 */
[----:B------:R-:W3:Y:S01]  /*13630*/  LDL.LU.64 R20, [R1+0x428] ;  /* 0x0004280001147983 */ /* 0x000ee20000300a00 */
[----:B------:R-:W-:-:S03]  /*13640*/  IADD3 R8, P1, PT, R14, R2, RZ ;  /* 0x000000020e087210 */ /* 0x000fc60007f3e0ff */
[----:B------:R1:W-:Y:S01]  /*13650*/  STL.64 [R1+0x618], R4 ;  /* 0x0006180401007387 */ /* 0x0003e20000100a00 */
[----:B------:R-:W-:-:S03]  /*13660*/  IADD3.X R9, PT, PT, R15, R0, RZ, P1, !PT ;  /* 0x000000000f097210 */ /* 0x000fc60000ffe4ff */
[----:B------:R-:W3:Y:S04]  /*13670*/  LDL.LU.64 R14, [R1+0x420] ;  /* 0x00042000010e7983 */ /* 0x000ee80000300a00 */
[----:B------:R-:W3:Y:S04]  /*13680*/  LDL.LU.64 R36, [R1+0x408] ;  /* 0x0004080001247983 */ /* 0x000ee80000300a00 */
[----:B------:R-:W3:Y:S01]  /*13690*/  LDL.LU.64 R32, [R1+0x400] ;  /* 0x0004000001207983 */ /* 0x000ee20000300a00 */
[-C--:B-1----:R-:W-:Y:S02]  /*136a0*/  IADD3 R4, P2, PT, R24, R2.reuse, RZ ;  /* 0x0000000218047210 */ /* 0x082fe40007f5e0ff */
[----:B------:R-:W-:Y:S01]  /*136b0*/  IADD3 R28, P0, PT, R30, R2, RZ ;  /* 0x000000021e1c7210 */ /* 0x000fe20007f1e0ff */
[----:B------:R1:W-:Y:S02]  /*136c0*/  STL.64 [R1+0x628], R8 ;  /* 0x0006280801007387 */ /* 0x0003e40000100a00 */
[----:B------:R-:W-:-:S02]  /*136d0*/  IMAD.X R5, R25, 0x1, R0, P2 ;  /* 0x0000000119057824 */ /* 0x000fc400010e0600 */
[----:B------:R-:W-:-:S03]  /*136e0*/  IMAD.X R29, R31, 0x1, R0, P0 ;  /* 0x000000011f1d7824 */ /* 0x000fc600000e0600 */
[----:B------:R2:W-:Y:S04]  /*136f0*/  STL.64 [R1+0x648], R4 ;  /* 0x0006480401007387 */ /* 0x0005e80000100a00 */
[----:B------:R1:W-:Y:S02]  /*13700*/  STL.64 [R1+0x638], R28 ;  /* 0x0006381c01007387 */ /* 0x0003e40000100a00 */
[----:B-1----:R-:W-:-:S05]  /*13710*/  IADD3 R8, P1, PT, R10, R2, RZ ;  /* 0x000000020a087210 */ /* 0x002fca0007f3e0ff */
[----:B------:R-:W-:Y:S02]  /*13720*/  IMAD.X R9, R11, 0x1, R0, P1 ;  /* 0x000000010b097824 */ /* 0x000fe400008e0600 */
[----:B------:R-:W3:Y:S04]  /*13730*/  LDL.LU.64 R10, [R1+0x3f0] ;  /* 0x0003f000010a7983 */ /* 0x000ee80000300a00 */
[----:B------:R1:W-:Y:S04]  /*13740*/  STL.64 [R1+0x650], R8 ;  /* 0x0006500801007387 */ /* 0x0003e80000100a00 */
[----:B------:R-:W3:Y:S01]  /*13750*/  LDL.LU.64 R30, [R1+0x3d8] ;  /* 0x0003d800011e7983 */ /* 0x000ee20000300a00 */
[----:B--2---:R-:W-:-:S04]  /*13760*/  IADD3 R4, P0, PT, R6, R2, RZ ;  /* 0x0000000206047210 */ /* 0x004fc80007f1e0ff */
[----:B------:R-:W-:Y:S02]  /*13770*/  IADD3.X R5, PT, PT, R7, R0, RZ, P0, !PT ;  /* 0x0000000007057210 */ /* 0x000fe400007fe4ff */
[----:B------:R-:W2:Y:S01]  /*13780*/  LDL.LU.64 R6, [R1+0x3c8] ;  /* 0x0003c80001067983 */ /* 0x000ea20000300a00 */
[----:B----4-:R-:W-:-:S03]  /*13790*/  IADD3 R24, P1, PT, R26, R2, RZ ;  /* 0x000000021a187210 */ /* 0x010fc60007f3e0ff */
[----:B------:R-:W4:Y:S01]  /*137a0*/  LDL.LU.64 R28, [R1+0x3c0] ;  /* 0x0003c000011c7983 */ /* 0x000f220000300a00 */
[----:B-1----:R-:W-:-:S03]  /*137b0*/  IADD3 R8, P2, PT, R12, R2, RZ ;  /* 0x000000020c087210 */ /* 0x002fc60007f5e0ff */
[----:B------:R1:W-:Y:S02]  /*137c0*/  STL.64 [R1+0x660], R4 ;  /* 0x0006600401007387 */ /* 0x0003e40000100a00 */
[--C-:B------:R-:W-:Y:S02]  /*137d0*/  IMAD.X R9, R13, 0x1, R0.reuse, P2 ;  /* 0x000000010d097824 */ /* 0x100fe400010e0600 */
[----:B------:R-:W2:Y:S01]  /*137e0*/  LDL.LU.64 R12, [R1+0x3b8] ;  /* 0x0003b800010c7983 */ /* 0x000ea20000300a00 */
[----:B------:R-:W-:-:S03]  /*137f0*/  IMAD.X R25, R27, 0x1, R0, P1 ;  /* 0x000000011b197824 */ /* 0x000fc600008e0600 */
[----:B------:R3:W-:Y:S04]  /*13800*/  STL.64 [R1+0x680], R8 ;  /* 0x0006800801007387 */ /* 0x0007e80000100a00 */
[----:B------:R1:W-:Y:S02]  /*13810*/  STL.64 [R1+0x670], R24 ;  /* 0x0006701801007387 */ /* 0x0003e40000100a00 */
[----:B-1----:R-:W-:-:S05]  /*13820*/  IADD3 R4, P0, PT, R22, R2, RZ ;  /* 0x0000000216047210 */ /* 0x002fca0007f1e0ff */
[----:B------:R-:W-:Y:S01]  /*13830*/  IMAD.X R5, R23, 0x1, R0, P0 ;  /* 0x0000000117057824 */ /* 0x000fe200000e0600 */
[----:B---3--:R-:W-:-:S04]  /*13840*/  IADD3 R8, P1, PT, R16, R2, RZ ;  /* 0x0000000210087210 */ /* 0x008fc80007f3e0ff */
[----:B------:R1:W-:Y:S01]  /*13850*/  STL.64 [R1+0x688], R4 ;  /* 0x0006880401007387 */ /* 0x0003e20000100a00 */
[----:B------:R-:W-:-:S03]  /*13860*/  IADD3.X R9, PT, PT, R17, R0, RZ, P1, !PT ;  /* 0x0000000011097210 */ /* 0x000fc60000ffe4ff */
[----:B------:R-:W3:Y:S01]  /*13870*/  LDL.LU.64 R26, [R1+0x3b0] ;  /* 0x0003b000011a7983 */ /* 0x000ee20000300a00 */
[----:B------:R-:W-:-:S03]  /*13880*/  IADD3 R24, P0, PT, R34, R2, RZ ;  /* 0x0000000222187210 */ /* 0x000fc60007f1e0ff */
[----:B------:R-:W3:Y:S01]  /*13890*/  LDL.LU.64 R16, [R1+0x3a8] ;  /* 0x0003a80001107983 */ /* 0x000ee20000300a00 */
[----:B-1----:R-:W-:-:S03]  /*138a0*/  IADD3 R4, P2, PT, R18, R2, RZ ;  /* 0x0000000212047210 */ /* 0x002fc60007f5e0ff */
[----:B------:R-:W3:Y:S04]  /*138b0*/  LDL.LU.64 R22, [R1+0x3a0] ;  /* 0x0003a00001167983 */ /* 0x000ee80000300a00 */
[----:B------:R1:W-:Y:S01]  /*138c0*/  STL.64 [R1+0x698], R8 ;  /* 0x0006980801007387 */ /* 0x0003e20000100a00 */
[--C-:B------:R-:W-:Y:S02]  /*138d0*/  IMAD.X R5, R19, 0x1, R0.reuse, P2 ;  /* 0x0000000113057824 */ /* 0x100fe400010e0600 */
[----:B------:R-:W-:Y:S01]  /*138e0*/  IMAD.X R25, R35, 0x1, R0, P0 ;  /* 0x0000000123197824 */ /* 0x000fe200000e0600 */
[----:B------:R-:W3:Y:S04]  /*138f0*/  LDL.LU.64 R18, [R1+0x398] ;  /* 0x0003980001127983 */ /* 0x000ee80000300a00 */
[----:B------:R1:W-:Y:S04]  /*13900*/  STL.64 [R1+0x6b8], R4 ;  /* 0x0006b80401007387 */ /* 0x0003e80000100a00 */
[----:B------:R1:W-:Y:S02]  /*13910*/  STL.64 [R1+0x6a8], R24 ;  /* 0x0006a81801007387 */ /* 0x0003e40000100a00 */
[----:B-1----:R-:W-:-:S05]  /*13920*/  IADD3 R8, P1, PT, R20, R2, RZ ;  /* 0x0000000214087210 */ /* 0x002fca0007f3e0ff */
[----:B------:R-:W-:-:S05]  /*13930*/  IMAD.X R9, R21, 0x1, R0, P1 ;  /* 0x0000000115097824 */ /* 0x000fca00008e0600 */
[----:B------:R1:W-:Y:S01]  /*13940*/  STL.64 [R1+0x6c0], R8 ;  /* 0x0006c00801007387 */ /* 0x0003e20000100a00 */
[----:B------:R-:W-:-:S03]  /*13950*/  IADD3 R4, P0, PT, R14, R2, RZ ;  /* 0x000000020e047210 */ /* 0x000fc60007f1e0ff */
[----:B------:R-:W3:Y:S04]  /*13960*/  LDL.LU.64 R24, [R1+0x390] ;  /* 0x0003900001187983 */ /* 0x000ee80000300a00 */
[----:B------:R-:W3:Y:S01]  /*13970*/  LDL.LU.64 R20, [R1+0x298] ;  /* 0x0002980001147983 */ /* 0x000ee20000300a00 */
[----:B------:R-:W-:-:S03]  /*13980*/  IADD3.X R5, PT, PT, R15, R0, RZ, P0, !PT ;  /* 0x000000000f057210 */ /* 0x000fc600007fe4ff */
[----:B------:R-:W3:Y:S01]  /*13990*/  LDL.LU.64 R14, [R1+0x290] ;  /* 0x00029000010e7983 */ /* 0x000ee20000300a00 */
[----:B-1----:R-:W-:-:S03]  /*139a0*/  IADD3 R8, P2, PT, R32, R2, RZ ;  /* 0x0000000220087210 */ /* 0x002fc60007f5e0ff */
[----:B------:R1:W-:Y:S02]  /*139b0*/  STL.64 [R1+0x6d0], R4 ;  /* 0x0006d00401007387 */ /* 0x0003e40000100a00 */
[----:B------:R-:W-:Y:S02]  /*139c0*/  IMAD.X R9, R33, 0x1, R0, P2 ;  /* 0x0000000121097824 */ /* 0x000fe400010e0600 */
[----:B------:R-:W3:Y:S01]  /*139d0*/  LDL.LU.64 R32, [R1+0x288] ;  /* 0x0002880001207983 */ /* 0x000ee20000300a00 */
[----:B------:R-:W-:-:S05]  /*139e0*/  IADD3 R34, P1, PT, R36, R2, RZ ;  /* 0x0000000224227210 */ /* 0x000fca0007f3e0ff */
[----:B------:R-:W-:Y:S01]  /*139f0*/  IMAD.X R35, R37, 0x1, R0, P1 ;  /* 0x0000000125237824 */ /* 0x000fe200008e0600 */
[----:B------:R1:W-:Y:S04]  /*13a00*/  STL.64 [R1+0x6f0], R8 ;  /* 0x0006f00801007387 */ /* 0x0003e80000100a00 */
[----:B------:R-:W-:Y:S01]  /*13a10*/  STL.64 [R1+0x6e0], R34 ;  /* 0x0006e02201007387 */ /* 0x000fe20000100a00 */
[----:B-1----:R-:W-:-:S05]  /*13a20*/  IADD3 R4, P0, PT, R10, R2, RZ ;  /* 0x000000020a047210 */ /* 0x002fca0007f1e0ff */
[----:B------:R-:W-:Y:S01]  /*13a30*/  IMAD.X R5, R11, 0x1, R0, P0 ;  /* 0x000000010b057824 */ /* 0x000fe200000e0600 */
[----:B------:R-:W-:-:S04]  /*13a40*/  IADD3 R8, P1, PT, R30, R2, RZ ;  /* 0x000000021e087210 */ /* 0x000fc80007f3e0ff */
[----:B------:R2:W-:Y:S01]  /*13a50*/  STL.64 [R1+0x6f8], R4 ;  /* 0x0006f80401007387 */ /* 0x0005e20000100a00 */
[----:B------:R-:W-:-:S03]  /*13a60*/  IADD3.X R9, PT, PT, R31, R0, RZ, P1, !PT ;  /* 0x000000001f097210 */ /* 0x000fc60000ffe4ff */
[----:B------:R-:W3:Y:S01]  /*13a70*/  LDL.LU.64 R30, [R1+0x280] ;  /* 0x00028000011e7983 */ /* 0x000ee20000300a00 */
[-C--:B----4-:R-:W-:Y:S02]  /*13a80*/  IADD3 R10, P2, PT, R28, R2.reuse, RZ ;  /* 0x000000021c0a7210 */ /* 0x090fe40007f5e0ff */
[-C--:B--2---:R-:W-:Y:S01]  /*13a90*/  IADD3 R4, P0, PT, R6, R2.reuse, RZ ;  /* 0x0000000206047210 */ /* 0x084fe20007f1e0ff */
[----:B------:R1:W-:Y:S02]  /*13aa0*/  STL.64 [R1+0x708], R8 ;  /* 0x0007080801007387 */ /* 0x0003e40000100a00 */
[--C-:B------:R-:W-:Y:S02]  /*13ab0*/  IMAD.X R11, R29, 0x1, R0.reuse, P2 ;  /* 0x000000011d0b7824 */ /* 0x100fe400010e0600 */
[----:B------:R-:W-:Y:S02]  /*13ac0*/  IMAD.X R5, R7, 0x1, R0, P0 ;  /* 0x0000000107057824 */ /* 0x000fe400000e0600 */
[----:B------:R-:W2:Y:S04]  /*13ad0*/  LDL.LU.64 R6, [R1+0xc50] ;  /* 0x000c500001067983 */ /* 0x000ea80000300a00 */
[----:B------:R4:W-:Y:S01]  /*13ae0*/  STL.64 [R1+0x718], R4 ;  /* 0x0007180401007387 */ /* 0x0009e20000100a00 */
[----:B-1----:R-:W-:-:S05]  /*13af0*/  IADD3 R8, P1, PT, R12, R2, RZ ;  /* 0x000000020c087210 */ /* 0x002fca0007f3e0ff */
[----:B------:R-:W-:Y:S01]  /*13b00*/  IMAD.X R9, R13, 0x1, R0, P1 ;  /* 0x000000010d097824 */ /* 0x000fe200008e0600 */
[----:B----4-:R-:W4:Y:S04]  /*13b10*/  LDL.LU.64 R4, [R1+0xc40] ;  /* 0x000c400001047983 */ /* 0x010f280000300a00 */
[----:B------:R-:W4:Y:S04]  /*13b20*/  LDL.LU.64 R28, [R1+0xc30] ;  /* 0x000c3000011c7983 */ /* 0x000f280000300a00 */
[----:B------:R3:W-:Y:S04]  /*13b30*/  STL.64 [R1+0x728], R10 ;  /* 0x0007280a01007387 */ /* 0x0007e80000100a00 */
[----:B------:R1:W-:Y:S01]  /*13b40*/  STL.64 [R1+0x730], R8 ;  /* 0x0007300801007387 */ /* 0x0003e20000100a00 */
[----:B---3--:R-:W-:-:S02]  /*13b50*/  IADD3 R10, P0, PT, R26, R2, RZ ;  /* 0x000000021a0a7210 */ /* 0x008fc40007f1e0ff */
[----:B------:R-:W-:Y:S02]  /*13b60*/  IADD3 R12, P1, PT, R16, R2, RZ ;  /* 0x00000002100c7210 */ /* 0x000fe40007f3e0ff */
[----:B------:R-:W-:Y:S02]  /*13b70*/  IADD3.X R11, PT, PT, R27, R0, RZ, P0, !PT ;  /* 0x000000001b0b7210 */ /* 0x000fe400007fe4ff */
[----:B------:R-:W3:Y:S01]  /*13b80*/  LDL.LU.64 R26, [R1+0xc28] ;  /* 0x000c2800011a7983 */ /* 0x000ee20000300a00 */
[----:B-1----:R-:W-:Y:S01]  /*13b90*/  IADD3 R8, P2, PT, R22, R2, RZ ;  /* 0x0000000216087210 */ /* 0x002fe20007f5e0ff */
[--C-:B------:R-:W-:Y:S02]  /*13ba0*/  IMAD.X R13, R17, 0x1, R0.reuse, P1 ;  /* 0x00000001110d7824 */ /* 0x100fe400008e0600 */
[----:B------:R1:W-:Y:S02]  /*13bb0*/  STL.64 [R1+0x740], R10 ;  /* 0x0007400a01007387 */ /* 0x0003e40000100a00 */
[----:B------:R-:W-:-:S02]  /*13bc0*/  IMAD.X R9, R23, 0x1, R0, P2 ;  /* 0x0000000117097824 */ /* 0x000fc400010e0600 */
[----:B------:R-:W3:Y:S04]  /*13bd0*/  LDL.LU.64 R16, [R1+0xc18] ;  /* 0x000c180001107983 */ /* 0x000ee80000300a00 */
[----:B------:R1:W-:Y:S02]  /*13be0*/  STL.64 [R1+0x750], R12 ;  /* 0x0007500c01007387 */ /* 0x0003e40000100a00 */
[----:B-1----:R-:W-:-:S05]  /*13bf0*/  IADD3 R10, P0, PT, R18, R2, RZ ;  /* 0x00000002120a7210 */ /* 0x002fca0007f1e0ff */
[----:B------:R-:W-:Y:S01]  /*13c00*/  IMAD.X R11, R19, 0x1, R0, P0 ;  /* 0x00000001130b7824 */ /* 0x000fe200000e0600 */
[----:B------:R-:W3:Y:S04]  /*13c10*/  LDL.LU.64 R12, [R1+0xc10] ;  /* 0x000c1000010c7983 */ /* 0x000ee80000300a00 */
[----:B------:R-:W3:Y:S04]  /*13c20*/  LDL.LU.64 R22, [R1+0xc00] ;  /* 0x000c000001167983 */ /* 0x000ee80000300a00 */
[----:B------:R1:W-:Y:S04]  /*13c30*/  STL.64 [R1+0x760], R8 ;  /* 0x0007600801007387 */ /* 0x0003e80000100a00 */
[----:B------:R1:W-:Y:S02]  /*13c40*/  STL.64 [R1+0x768], R10 ;  /* 0x0007680a01007387 */ /* 0x0003e40000100a00 */
[----:B-1----:R-:W-:-:S02]  /*13c50*/  IADD3 R8, P1, PT, R24, R2, RZ ;  /* 0x0000000218087210 */ /* 0x002fc40007f3e0ff */
[----:B------:R-:W-:Y:S02]  /*13c60*/  IADD3 R18, P0, PT, R20, R2, RZ ;  /* 0x0000000214127210 */ /* 0x000fe40007f1e0ff */
[----:B------:R-:W-:Y:S02]  /*13c70*/  IADD3.X R9, PT, PT, R25, R0, RZ, P1, !PT ;  /* 0x0000000019097210 */ /* 0x000fe40000ffe4ff */
[----:B------:R-:W-:Y:S01]  /*13c80*/  IADD3 R10, P2, PT, R14, R2, RZ ;  /* 0x000000020e0a7210 */ /* 0x000fe20007f5e0ff */
[--C-:B------:R-:W-:Y:S01]  /*13c90*/  IMAD.X R19, R21, 0x1, R0.reuse, P0 ;  /* 0x0000000115137824 */ /* 0x100fe200000e0600 */
[----:B------:R-:W3:Y:S04]  /*13ca0*/  LDL.LU.64 R24, [R1+0xbf8] ;  /* 0x000bf80001187983 */ /* 0x000ee80000300a00 */
[----:B------:R-:W-:Y:S01]  /*13cb0*/  STL.64 [R1+0x778], R8 ;  /* 0x0007780801007387 */ /* 0x000fe20000100a00 */
[----:B------:R-:W-:-:S03]  /*13cc0*/  IMAD.X R11, R15, 0x1, R0, P2 ;  /* 0x000000010f0b7824 */ /* 0x000fc600010e0600 */
[----:B------:R1:W-:Y:S04]  /*13cd0*/  STL.64 [R1+0x788], R18 ;  /* 0x0007881201007387 */ /* 0x0003e80000100a00 */
[----:B-1----:R-:W3:Y:S01]  /*13ce0*/  LDL.LU.64 R18, [R1+0xbe8] ;  /* 0x000be80001127983 */ /* 0x002ee20000300a00 */
[----:B------:R-:W-:-:S03]  /*13cf0*/  IADD3 R8, P1, PT, R32, R2, RZ ;  /* 0x0000000220087210 */ /* 0x000fc60007f3e0ff */
[----:B------:R-:W3:Y:S04]  /*13d00*/  LDL.LU.64 R20, [R1+0xbd8] ;  /* 0x000bd80001147983 */ /* 0x000ee80000300a00 */
[----:B------:R1:W-:Y:S01]  /*13d10*/  STL.64 [R1+0x798], R10 ;  /* 0x0007980a01007387 */ /* 0x0003e20000100a00 */
[----:B------:R-:W-:-:S03]  /*13d20*/  IMAD.X R9, R33, 0x1, R0, P1 ;  /* 0x0000000121097824 */ /* 0x000fc600008e0600 */
[----:B-1----:R-:W3:Y:S04]  /*13d30*/  LDL.LU.64 R10, [R1+0xbd0] ;  /* 0x000bd000010a7983 */ /* 0x002ee80000300a00 */
[----:B------:R1:W-:Y:S04]  /*13d40*/  STL.64 [R1+0x7a8], R8 ;  /* 0x0007a80801007387 */ /* 0x0003e80000100a00 */
[----:B-1----:R-:W3:Y:S01]  /*13d50*/  LDL.LU.64 R8, [R1+0xbc0] ;  /* 0x000bc00001087983 */ /* 0x002ee20000300a00 */
[----:B------:R-:W-:-:S04]  /*13d60*/  IADD3 R14, P2, PT, R30, R2, RZ ;  /* 0x000000021e0e7210 */ /* 0x000fc80007f5e0ff */
[----:B------:R-:W-:Y:S02]  /*13d70*/  IADD3.X R15, PT, PT, R31, R0, RZ, P2, !PT ;  /* 0x000000001f0f7210 */ /* 0x000fe400017fe4ff */
[----:B--2---:R-:W-:-:S05]  /*13d80*/  IADD3 R134, P0, PT, R6, R2, RZ ;  /* 0x0000000206867210 */ /* 0x004fca0007f1e0ff */
[----:B------:R-:W-:Y:S02]  /*13d90*/  IMAD.X R135, R7, 0x1, R0, P0 ;  /* 0x0000000107877824 */ /* 0x000fe400000e0600 */
[----:B------:R-:W2:Y:S04]  /*13da0*/  LDL.LU.64 R6, [R1+0xbb8] ;  /* 0x000bb80001067983 */ /* 0x000ea80000300a00 */
[----:B------:R1:W-:Y:S01]  /*13db0*/  STL.64 [R1+0x7b8], R14 ;  /* 0x0007b80e01007387 */ /* 0x0003e20000100a00 */
[-C--:B----4-:R-:W-:Y:S02]  /*13dc0*/  IADD3 R136, P1, PT, R4, R2.reuse, RZ ;  /* 0x0000000204887210 */ /* 0x090fe40007f3e0ff */
[----:B------:R-:W-:-:S03]  /*13dd0*/  IADD3 R138, P2, PT, R28, R2, RZ ;  /* 0x000000021c8a7210 */ /* 0x000fc60007f5e0ff */
[--C-:B------:R-:W-:Y:S01]  /*13de0*/  IMAD.X R137, R5, 0x1, R0.reuse, P1 ;  /* 0x0000000105897824 */ /* 0x100fe200008e0600 */
[----:B-1----:R-:W4:Y:S04]  /*13df0*/  LDL.LU.64 R14, [R1+0xbb0] ;  /* 0x000bb000010e7983 */ /* 0x002f280000300a00 */
[----:B------:R-:W4:Y:S01]  /*13e00*/  LDL.LU.64 R4, [R1+0xba8] ;  /* 0x000ba80001047983 */ /* 0x000f220000300a00 */
[----:B------:R-:W-:-:S03]  /*13e10*/  IMAD.X R139, R29, 0x1, R0, P2 ;  /* 0x000000011d8b7824 */ /* 0x000fc600010e0600 */
[----:B------:R-:W4:Y:S01]  /*13e20*/  LDL.LU.64 R28, [R1+0xb98] ;  /* 0x000b9800011c7983 */ /* 0x000f220000300a00 */
[----:B---3--:R-:W-:-:S04]  /*13e30*/  IADD3 R140, P0, PT, R26, R2, RZ ;  /* 0x000000021a8c7210 */ /* 0x008fc80007f1e0ff */
[----:B------:R-:W-:Y:S02]  /*13e40*/  IADD3.X R141, PT, PT, R27, R0, RZ, P0, !PT ;  /* 0x000000001b8d7210 */ /* 0x000fe400007fe4ff */
[----:B------:R-:W3:Y:S01]  /*13e50*/  LDL.LU.64 R26, [R1+0xb90] ;  /* 0x000b9000011a7983 */ /* 0x000ee20000300a00 */
[----:B------:R-:W-:-:S05]  /*13e60*/  IADD3 R142, P1, PT, R16, R2, RZ ;  /* 0x00000002108e7210 */ /* 0x000fca0007f3e0ff */
[----:B------:R-:W-:Y:S02]  /*13e70*/  IMAD.X R143, R17, 0x1, R0, P1 ;  /* 0x00000001118f7824 */ /* 0x000fe400008e0600 */
[----:B------:R-:W3:Y:S01]  /*13e80*/  LDL.LU.64 R16, [R1+0xb88] ;  /* 0x000b880001107983 */ /* 0x000ee20000300a00 */
[-C--:B------:R-:W-:Y:S02]  /*13e90*/  IADD3 R144, P2, PT, R12, R2.reuse, RZ ;  /* 0x000000020c907210 */ /* 0x080fe40007f5e0ff */
[----:B------:R-:W-:-:S03]  /*13ea0*/  IADD3 R146, P0, PT, R22, R2, RZ ;  /* 0x0000000216927210 */ /* 0x000fc60007f1e0ff */
[--C-:B------:R-:W-:Y:S02]  /*13eb0*/  IMAD.X R145, R13, 0x1, R0.reuse, P2 ;  /* 0x000000010d917824 */ /* 0x100fe400010e0600 */
[----:B------:R-:W3:Y:S01]  /*13ec0*/  LDL.LU.64 R12, [R1+0xb80] ;  /* 0x000b8000010c7983 */ /* 0x000ee20000300a00 */
[----:B------:R-:W-:-:S03]  /*13ed0*/  IMAD.X R147, R23, 0x1, R0, P0 ;  /* 0x0000000117937824 */ /* 0x000fc600000e0600 */
[----:B------:R-:W3:Y:S01]  /*13ee0*/  LDL.LU.64 R22, [R1+0xb70] ;  /* 0x000b700001167983 */ /* 0x000ee20000300a00 */
[----:B------:R-:W-:-:S04]  /*13ef0*/  IADD3 R148, P1, PT, R24, R2, RZ ;  /* 0x0000000218947210 */ /* 0x000fc80007f3e0ff */
[----:B------:R-:W-:Y:S02]  /*13f00*/  IADD3.X R149, PT, PT, R25, R0, RZ, P1, !PT ;  /* 0x0000000019957210 */ /* 0x000fe40000ffe4ff */
[----:B------:R-:W3:Y:S01]  /*13f10*/  LDL.LU.64 R24, [R1+0xb68] ;  /* 0x000b680001187983 */ /* 0x000ee20000300a00 */
[----:B------:R-:W-:-:S05]  /*13f20*/  IADD3 R150, P0, PT, R18, R2, RZ ;  /* 0x0000000212967210 */ /* 0x000fca0007f1e0ff */
[----:B------:R-:W-:Y:S02]  /*13f30*/  IMAD.X R151, R19, 0x1, R0, P0 ;  /* 0x0000000113977824 */ /* 0x000fe400000e0600 */
[----:B------:R-:W3:Y:S01]  /*13f40*/  LDL.LU.64 R18, [R1+0xb60] ;  /* 0x000b600001127983 */ /* 0x000ee20000300a00 */
[-C--:B------:R-:W-:Y:S02]  /*13f50*/  IADD3 R152, P2, PT, R20, R2.reuse, RZ ;  /* 0x0000000214987210 */ /* 0x080fe40007f5e0ff */
[----:B------:R-:W-:-:S05]  /*13f60*/  IADD3 R154, P1, PT, R10, R2, RZ ;  /* 0x000000020a9a7210 */ /* 0x000fca0007f3e0ff */
[--C-:B------:R-:W-:Y:S02]  /*13f70*/  IMAD.X R155, R11, 0x1, R0.reuse, P1 ;  /* 0x000000010b9b7824 */ /* 0x100fe400008e0600 */
[----:B------:R-:W3:Y:S01]  /*13f80*/  LDL.LU.64 R10, [R1+0xb58] ;  /* 0x000b5800010a7983 */ /* 0x000ee20000300a00 */
[----:B------:R-:W-:-:S03]  /*13f90*/  IMAD.X R153, R21, 0x1, R0, P2 ;  /* 0x0000000115997824 */ /* 0x000fc600010e0600 */
[----:B------:R-:W3:Y:S01]  /*13fa0*/  LDL.LU.64 R20, [R1+0xb50] ;  /* 0x000b500001147983 */ /* 0x000ee20000300a00 */
[----:B------:R-:W-:-:S04]  /*13fb0*/  IADD3 R156, P0, PT, R8, R2, RZ ;  /* 0x00000002089c7210 */ /* 0x000fc80007f1e0ff */
[----:B------:R-:W-:Y:S02]  /*13fc0*/  IADD3.X R157, PT, PT, R9, R0, RZ, P0, !PT ;  /* 0x00000000099d7210 */ /* 0x000fe400007fe4ff */
[----:B------:R-:W3:Y:S01]  /*13fd0*/  LDL.LU.64 R8, [R1+0xb48] ;  /* 0x000b480001087983 */ /* 0x000ee20000300a00 */
[----:B--2---:R-:W-:-:S05]  /*13fe0*/  IADD3 R160, P1, PT, R6, R2, RZ ;  /* 0x0000000206a07210 */ /* 0x004fca0007f3e0ff */
[----:B------:R-:W-:Y:S02]  /*13ff0*/  IMAD.X R161, R7, 0x1, R0, P1 ;  /* 0x0000000107a17824 */ /* 0x000fe400008e0600 */
[----:B------:R-:W2:Y:S01]  /*14000*/  LDL.LU.64 R6, [R1+0xb40] ;  /* 0x000b400001067983 */ /* 0x000ea20000300a00 */
[-C--:B----4-:R-:W-:Y:S02]  /*14010*/  IADD3 R164, P2, PT, R14, R2.reuse, RZ ;  /* 0x000000020ea47210 */ /* 0x090fe40007f5e0ff */
[----:B------:R-:W-:-:S03]  /*14020*/  IADD3 R168, P0, PT, R4, R2, RZ ;  /* 0x0000000204a87210 */ /* 0x000fc60007f1e0ff */
[--C-:B------:R-:W-:Y:S02]  /*14030*/  IMAD.X R165, R15, 0x1, R0.reuse, P2 ;  /* 0x000000010fa57824 */ /* 0x100fe400010e0600 */
[----:B------:R-:W-:Y:S02]  /*14040*/  IMAD.X R169, R5, 0x1, R0, P0 ;  /* 0x0000000105a97824 */ /* 0x000fe400000e0600 */
[----:B------:R-:W4:Y:S04]  /*14050*/  LDL.LU.64 R4, [R1+0xb38] ;  /* 0x000b380001047983 */ /* 0x000f280000300a00 */
[----:B------:R-:W4:Y:S01]  /*14060*/  LDL.LU.64 R14, [R1+0xb30] ;  /* 0x000b3000010e7983 */ /* 0x000f220000300a00 */
[----:B------:R-:W-:-:S03]  /*14070*/  IADD3 R172, P1, PT, R28, R2, RZ ;  /* 0x000000021cac7210 */ /* 0x000fc60007f3e0ff */
[----:B------:R-:W4:Y:S01]  /*14080*/  LDL.LU.64 R34, [R1+0xb28] ;  /* 0x000b280001227983 */ /* 0x000f220000300a00 */
[----:B---3--:R-:W-:-:S05]  /*14090*/  IADD3 R176, P0, PT, R26, R2, RZ ;  /* 0x000000021ab07210 */ /* 0x008fca0007f1e0ff */
[----:B------:R-:W-:Y:S02]  /*140a0*/  IMAD.X R177, R27, 0x1, R0, P0 ;  /* 0x000000011bb17824 */ /* 0x000fe400000e0600 */
[----:B------:R-:W3:Y:S01]  /*140b0*/  LDL.LU.64 R26, [R1+0xb20] ;  /* 0x000b2000011a7983 */ /* 0x000ee20000300a00 */
[----:B------:R-:W-:Y:S02]  /*140c0*/  IADD3 R180, P2, PT, R16, R2, RZ ;  /* 0x0000000210b47210 */ /* 0x000fe40007f5e0ff */
[----:B------:R-:W-:-:S03]  /*140d0*/  IADD3.X R173, PT, PT, R29, R0, RZ, P1, !PT ;  /* 0x000000001dad7210 */ /* 0x000fc60000ffe4ff */
[----:B------:R-:W-:Y:S02]  /*140e0*/  IMAD.X R181, R17, 0x1, R0, P2 ;  /* 0x0000000111b57824 */ /* 0x000fe400010e0600 */
[----:B------:R-:W3:Y:S01]  /*140f0*/  LDL.LU.64 R16, [R1+0xb18] ;  /* 0x000b180001107983 */ /* 0x000ee20000300a00 */
[-C--:B------:R-:W-:Y:S02]  /*14100*/  IADD3 R184, P1, PT, R12, R2.reuse, RZ ;  /* 0x000000020cb87210 */ /* 0x080fe40007f3e0ff */
[----:B------:R-:W-:-:S03]  /*14110*/  IADD3 R188, P0, PT, R22, R2, RZ ;  /* 0x0000000216bc7210 */ /* 0x000fc60007f1e0ff */
[----:B------:R-:W-:Y:S02]  /*14120*/  IMAD.X R185, R13, 0x1, R0, P1 ;  /* 0x000000010db97824 */ /* 0x000fe400008e0600 */
[----:B------:R-:W3:Y:S01]  /*14130*/  LDL.LU.64 R12, [R1+0xb10] ;  /* 0x000b1000010c7983 */ /* 0x000ee20000300a00 */
[----:B------:R-:W-:-:S03]  /*14140*/  IADD3.X R189, PT, PT, R23, R0, RZ, P0, !PT ;  /* 0x0000000017bd7210 */ /* 0x000fc600007fe4ff */
[----:B------:R-:W3:Y:S04]  /*14150*/  LDL.LU.64 R36, [R1+0xb08] ;  /* 0x000b080001247983 */ /* 0x000ee80000300a00 */
[----:B------:R-:W3:Y:S01]  /*14160*/  LDL.LU.64 R22, [R1+0xb00] ;  /* 0x000b000001167983 */ /* 0x000ee20000300a00 */
[----:B------:R-:W-:-:S05]  /*14170*/  IADD3 R192, P1, PT, R24, R2, RZ ;  /* 0x0000000218c07210 */ /* 0x000fca0007f3e0ff */
[----:B------:R-:W-:Y:S01]  /*14180*/  IMAD.X R193, R25, 0x1, R0, P1 ;  /* 0x0000000119c17824 */ /* 0x000fe200008e0600 */
[----:B------:R-:W-:-:S05]  /*14190*/  IADD3 R196, P2, PT, R18, R2, RZ ;  /* 0x0000000212c47210 */ /* 0x000fca0007f5e0ff */
[----:B------:R-:W-:Y:S02]  /*141a0*/  IMAD.X R197, R19, 0x1, R0, P2 ;  /* 0x0000000113c57824 */ /* 0x000fe400010e0600 */
[----:B------:R-:W3:Y:S01]  /*141b0*/  LDL.LU.64 R18, [R1+0xaf8] ;  /* 0x000af80001127983 */ /* 0x000ee20000300a00 */
[----:B------:R-:W-:-:S05]  /*141c0*/  IADD3 R200, P0, PT, R10, R2, RZ ;  /* 0x000000020ac87210 */ /* 0x000fca0007f1e0ff */
[----:B------:R-:W-:Y:S02]  /*141d0*/  IMAD.X R201, R11, 0x1, R0, P0 ;  /* 0x000000010bc97824 */ /* 0x000fe400000e0600 */
[----:B------:R-:W3:Y:S04]  /*141e0*/  LDL.LU.64 R10, [R1+0xaf0] ;  /* 0x000af000010a7983 */ /* 0x000ee80000300a00 */
[----:B------:R-:W3:Y:S01]  /*141f0*/  LDL.LU.64 R32, [R1+0xae8] ;  /* 0x000ae80001207983 */ /* 0x000ee20000300a00 */
[----:B------:R-:W-:-:S03]  /*14200*/  IADD3 R208, P0, PT, R8, R2, RZ ;  /* 0x0000000208d07210 */ /* 0x000fc60007f1e0ff */
[----:B------:R-:W3:Y:S02]  /*14210*/  LDL.LU.64 R24, [R1+0xae0] ;  /* 0x000ae00001187983 */ /* 0x000ee40000300a00 */
[----:B------:R-:W-:Y:S02]  /*14220*/  IMAD.X R209, R9, 0x1, R0, P0 ;  /* 0x0000000109d17824 */ /* 0x000fe400000e0600 */
[----:B------:R-:W3:Y:S01]  /*14230*/  LDL.LU.64 R8, [R1+0xad8] ;  /* 0x000ad80001087983 */ /* 0x000ee20000300a00 */
[----:B------:R-:W-:-:S04]  /*14240*/  IADD3 R204, P1, PT, R20, R2, RZ ;  /* 0x0000000214cc7210 */ /* 0x000fc80007f3e0ff */
[----:B------:R-:W-:Y:S02]  /*14250*/  IADD3.X R205, PT, PT, R21, R0, RZ, P1, !PT ;  /* 0x0000000015cd7210 */ /* 0x000fe40000ffe4ff */
[----:B------:R-:W3:Y:S04]  /*14260*/  LDL.LU.64 R20, [R1+0xad0] ;  /* 0x000ad00001147983 */ /* 0x000ee80000300a00 */
[----:B------:R-:W3:Y:S01]  /*14270*/  LDL.LU.64 R30, [R1+0xac8] ;  /* 0x000ac800011e7983 */ /* 0x000ee20000300a00 */
[----:B--2---:R-:W-:-:S05]  /*14280*/  IADD3 R212, P2, PT, R6, R2, RZ ;  /* 0x0000000206d47210 */ /* 0x004fca0007f5e0ff */
[----:B------:R-:W-:Y:S01]  /*14290*/  IMAD.X R213, R7, 0x1, R0, P2 ;  /* 0x0000000107d57824 */ /* 0x000fe200010e0600 */
[-C--:B----4-:R-:W-:Y:S02]  /*142a0*/  IADD3 R216, P1, PT, R4, R2.reuse, RZ ;  /* 0x0000000204d87210 */ /* 0x090fe40007f3e0ff */
[----:B------:R-:W-:-:S03]  /*142b0*/  IADD3 R6, P0, PT, R14, R2, RZ ;  /* 0x000000020e067210 */ /* 0x000fc60007f1e0ff */
[--C-:B------:R-:W-:Y:S01]  /*142c0*/  IMAD.X R217, R5, 0x1, R0.reuse, P1 ;  /* 0x0000000105d97824 */ /* 0x100fe200008e0600 */
[----:B------:R-:W-:Y:S02]  /*142d0*/  IADD3.X R7, PT, PT, R15, R0, RZ, P0, !PT ;  /* 0x000000000f077210 */ /* 0x000fe400007fe4ff */
[-C--:B------:R-:W-:Y:S01]  /*142e0*/  IADD3 R28, P1, PT, R34, R2.reuse, RZ ;  /* 0x00000002221c7210 */ /* 0x080fe20007f3e0ff */
[----:B------:R-:W2:Y:S04]  /*142f0*/  LDL.LU.64 R14, [R1+0xac0] ;  /* 0x000ac000010e7983 */ /* 0x000ea80000300a00 */
[----:B------:R1:W-:Y:S01]  /*14300*/  STL.64 [R1+0x158], R6 ;  /* 0x0001580601007387 */ /* 0x0003e20000100a00 */
[----:B------:R-:W-:Y:S01]  /*14310*/  IMAD.X R29, R35, 0x1, R0, P1 ;  /* 0x00000001231d7824 */ /* 0x000fe200008e0600 */
        /* <DEDUP_REMOVED lines=9> */
[----:B------:R-:W-:-:S03]  /*143b0*/  IADD3.X R5, PT, PT, R13, R0, RZ, P1, !PT ;  /* 0x000000000d057210 */ /* 0x000fc60000ffe4ff */
[----:B------:R-:W4:Y:S01]  /*143c0*/  LDL.LU.64 R16, [R1+0xab0] ;  /* 0x000ab00001107983 */ /* 0x000f220000300a00 */
[----:B---3--:R-:W-:-:S03]  /*143d0*/  IADD3 R28, P0, PT, R36, R2, RZ ;  /* 0x00000002241c7210 */ /* 0x008fc60007f1e0ff */
[----:B------:R-:W3:Y:S01]  /*143e0*/  LDL.LU.64 R34, [R1+0xaa8] ;  /* 0x000aa80001227983 */ /* 0x000ee20000300a00 */
[----:B-1----:R-:W-:-:S03]  /*143f0*/  IADD3 R6, P2, PT, R22, R2, RZ ;  /* 0x0000000216067210 */ /* 0x002fc60007f5e0ff */
[----:B------:R-:W3:Y:S01]  /*14400*/  LDL.LU.64 R12, [R1+0xaa0] ;  /* 0x000aa000010c7983 */ /* 0x000ee20000300a00 */
[----:B------:R-:W-:-:S03]  /*14410*/  IMAD.X R29, R37, 0x1, R0, P0 ;  /* 0x00000001251d7824 */ /* 0x000fc600000e0600 */
[----:B------:R1:W-:Y:S01]  /*14420*/  STL.64 [R1+0x198], R4 ;  /* 0x0001980401007387 */ /* 0x0003e20000100a00 */
[----:B------:R-:W-:-:S05]  /*14430*/  IMAD.X R7, R23, 0x1, R0, P2 ;  /* 0x0000000117077824 */ /* 0x000fca00010e0600 */
[----:B------:R1:W-:Y:S04]  /*14440*/  STL.64 [R1+0x1b8], R6 ;  /* 0x0001b80601007387 */ /* 0x0003e80000100a00 */
[----:B------:R1:W-:Y:S02]  /*14450*/  STL.64 [R1+0x1a8], R28 ;  /* 0x0001a81c01007387 */ /* 0x0003e40000100a00 */
[----:B-1----:R-:W-:-:S05]  /*14460*/  IADD3 R4, P1, PT, R18, R2, RZ ;  /* 0x0000000212047210 */ /* 0x002fca0007f3e0ff */
[----:B------:R-:W-:Y:S02]  /*14470*/  IMAD.X R5, R19, 0x1, R0, P1 ;  /* 0x0000000113057824 */ /* 0x000fe400008e0600 */
[----:B------:R-:W3:Y:S04]  /*14480*/  LDL.LU.64 R18, [R1+0xa98] ;  /* 0x000a980001127983 */ /* 0x000ee80000300a00 */
[----:B------:R1:W-:Y:S01]  /*14490*/  STL.64 [R1+0x1c8], R4 ;  /* 0x0001c80401007387 */ /* 0x0003e20000100a00 */
[----:B------:R-:W-:-:S04]  /*144a0*/  IADD3 R6, P0, PT, R10, R2, RZ ;  /* 0x000000020a067210 */ /* 0x000fc80007f1e0ff */
[----:B------:R-:W-:Y:S02]  /*144b0*/  IADD3.X R7, PT, PT, R11, R0, RZ, P0, !PT ;  /* 0x000000000b077210 */ /* 0x000fe400007fe4ff */
[-C--:B------:R-:W-:Y:S01]  /*144c0*/  IADD3 R28, P1, PT, R32, R2.reuse, RZ ;  /* 0x00000002201c7210 */ /* 0x080fe20007f3e0ff */
[----:B------:R-:W3:Y:S01]  /*144d0*/  LDL.LU.64 R10, [R1+0xa90] ;  /* 0x000a9000010a7983 */ /* 0x000ee20000300a00 */
[----:B-1----:R-:W-:-:S03]  /*144e0*/  IADD3 R4, P2, PT, R24, R2, RZ ;  /* 0x0000000218047210 */ /* 0x002fc60007f5e0ff */
[----:B------:R-:W3:Y:S01]  /*144f0*/  LDL.LU.64 R36, [R1+0xa88] ;  /* 0x000a880001247983 */ /* 0x000ee20000300a00 */
[--C-:B------:R-:W-:Y:S02]  /*14500*/  IMAD.X R29, R33, 0x1, R0.reuse, P1 ;  /* 0x00000001211d7824 */ /* 0x100fe400008e0600 */
[----:B------:R-:W-:Y:S01]  /*14510*/  IMAD.X R5, R25, 0x1, R0, P2 ;  /* 0x0000000119057824 */ /* 0x000fe200010e0600 */
[----:B------:R-:W3:Y:S04]  /*14520*/  LDL.LU.64 R22, [R1+0xa80] ;  /* 0x000a800001167983 */ /* 0x000ee80000300a00 */
[----:B------:R1:W-:Y:S04]  /*14530*/  STL.64 [R1+0x1d0], R6 ;  /* 0x0001d00601007387 */ /* 0x0003e80000100a00 */
[----:B------:R1:W-:Y:S02]  /*14540*/  STL.64 [R1+0x1f0], R4 ;  /* 0x0001f00401007387 */ /* 0x0003e40000100a00 */
[----:B-1----:R-:W-:-:S02]  /*14550*/  IADD3 R6, P0, PT, R8, R2, RZ ;  /* 0x0000000208067210 */ /* 0x002fc40007f1e0ff */
[----:B------:R1:W-:Y:S03]  /*14560*/  STL.64 [R1+0x1e0], R28 ;  /* 0x0001e01c01007387 */ /* 0x0003e60000100a00 */
[----:B------:R-:W-:Y:S02]  /*14570*/  IMAD.X R7, R9, 0x1, R0, P0 ;  /* 0x0000000109077824 */ /* 0x000fe400000e0600 */
[----:B------:R-:W3:Y:S04]  /*14580*/  LDL.LU.64 R8, [R1+0xa78] ;  /* 0x000a780001087983 */ /* 0x000ee80000300a00 */
[----:B------:R2:W-:Y:S04]  /*14590*/  STL.64 [R1+0x200], R6 ;  /* 0x0002000601007387 */ /* 0x0005e80000100a00 */
[----:B------:R-:W3:Y:S04]  /*145a0*/  LDL.LU.64 R32, [R1+0xa70] ;  /* 0x000a700001207983 */ /* 0x000ee80000300a00 */
[----:B------:R-:W3:Y:S01]  /*145b0*/  LDL.LU.64 R24, [R1+0xa68] ;  /* 0x000a680001187983 */ /* 0x000ee20000300a00 */
[----:B------:R-:W-:-:S04]  /*145c0*/  IADD3 R4, P1, PT, R20, R2, RZ ;  /* 0x0000000214047210 */ /* 0x000fc80007f3e0ff */
[----:B------:R-:W-:Y:S02]  /*145d0*/  IADD3.X R5, PT, PT, R21, R0, RZ, P1, !PT ;  /* 0x0000000015057210 */ /* 0x000fe40000ffe4ff */
[----:B------:R-:W3:Y:S01]  /*145e0*/  LDL.LU.64 R20, [R1+0xa60] ;  /* 0x000a600001147983 */ /* 0x000ee20000300a00 */
[----:B-1----:R-:W-:-:S03]  /*145f0*/  IADD3 R28, P0, PT, R30, R2, RZ ;  /* 0x000000021e1c7210 */ /* 0x002fc60007f1e0ff */
[----:B------:R4:W-:Y:S02]  /*14600*/  STL.64 [R1+0x210], R4 ;  /* 0x0002100401007387 */ /* 0x0009e40000100a00 */
[----:B------:R-:W-:Y:S01]  /*14610*/  IMAD.X R29, R31, 0x1, R0, P0 ;  /* 0x000000011f1d7824 */ /* 0x000fe200000e0600 */
[----:B--2---:R-:W-:-:S05]  /*14620*/  IADD3 R6, P2, PT, R14, R2, RZ ;  /* 0x000000020e067210 */ /* 0x004fca0007f5e0ff */
[----:B------:R-:W-:Y:S02]  /*14630*/  IMAD.X R7, R15, 0x1, R0, P2 ;  /* 0x000000010f077824 */ /* 0x000fe400010e0600 */
[----:B------:R-:W2:Y:S04]  /*14640*/  LDL.LU.64 R14, [R1+0xa58] ;  /* 0x000a5800010e7983 */ /* 0x000ea80000300a00 */
[----:B------:R1:W-:Y:S04]  /*14650*/  STL.64 [R1+0x230], R6 ;  /* 0x0002300601007387 */ /* 0x0003e80000100a00 */
[----:B------:R1:W-:Y:S01]  /*14660*/  STL.64 [R1+0x220], R28 ;  /* 0x0002201c01007387 */ /* 0x0003e20000100a00 */
[----:B----4-:R-:W-:-:S05]  /*14670*/  IADD3 R4, P1, PT, R26, R2, RZ ;  /* 0x000000021a047210 */ /* 0x010fca0007f3e0ff */
[----:B------:R-:W-:Y:S01]  /*14680*/  IMAD.X R5, R27, 0x1, R0, P1 ;  /* 0x000000011b057824 */ /* 0x000fe200008e0600 */
[----:B-1----:R-:W-:-:S04]  /*14690*/  IADD3 R6, P0, PT, R16, R2, RZ ;  /* 0x0000000210067210 */ /* 0x002fc80007f1e0ff */
[----:B------:R1:W-:Y:S01]  /*146a0*/  STL.64 [R1+0x240], R4 ;  /* 0x0002400401007387 */ /* 0x0003e20000100a00 */
[----:B------:R-:W-:-:S03]  /*146b0*/  IADD3.X R7, PT, PT, R17, R0, RZ, P0, !PT ;  /* 0x0000000011077210 */ /* 0x000fc600007fe4ff */
[----:B------:R-:W4:Y:S01]  /*146c0*/  LDL.LU.64 R28, [R1+0xa50] ;  /* 0x000a5000011c7983 */ /* 0x000f220000300a00 */
[----:B---3--:R-:W-:-:S03]  /*146d0*/  IADD3 R30, P1, PT, R34, R2, RZ ;  /* 0x00000002221e7210 */ /* 0x008fc60007f3e0ff */
[----:B------:R-:W3:Y:S01]  /*146e0*/  LDL.LU.64 R26, [R1+0xa48] ;  /* 0x000a4800011a7983 */ /* 0x000ee20000300a00 */
[----:B-1----:R-:W-:-:S03]  /*146f0*/  IADD3 R4, P2, PT, R12, R2, RZ ;  /* 0x000000020c047210 */ /* 0x002fc60007f5e0ff */
[----:B------:R-:W3:Y:S04]  /*14700*/  LDL.LU.64 R16, [R1+0xa40] ;  /* 0x000a400001107983 */ /* 0x000ee80000300a00 */
[----:B------:R1:W-:Y:S01]  /*14710*/  STL.64 [R1+0x250], R6 ;  /* 0x0002500601007387 */ /* 0x0003e20000100a00 */
[--C-:B------:R-:W-:Y:S02]  /*14720*/  IMAD.X R5, R13, 0x1, R0.reuse, P2 ;  /* 0x000000010d057824 */ /* 0x100fe400010e0600 */
[----:B------:R-:W-:Y:S01]  /*14730*/  IMAD.X R31, R35, 0x1, R0, P1 ;  /* 0x00000001231f7824 */ /* 0x000fe200008e0600 */
[----:B------:R-:W3:Y:S04]  /*14740*/  LDL.LU.64 R12, [R1+0xa38] ;  /* 0x000a3800010c7983 */ /* 0x000ee80000300a00 */
[----:B------:R-:W-:Y:S04]  /*14750*/  STL.64 [R1+0x270], R4 ;  /* 0x0002700401007387 */ /* 0x000fe80000100a00 */
[----:B------:R1:W-:Y:S02]  /*14760*/  STL.64 [R1+0x260], R30 ;  /* 0x0002601e01007387 */ /* 0x0003e40000100a00 */
[----:B-1----:R-:W-:-:S05]  /*14770*/  IADD3 R6, P0, PT, R18, R2, RZ ;  /* 0x0000000212067210 */ /* 0x002fca0007f1e0ff */
[----:B------:R-:W-:-:S05]  /*14780*/  IMAD.X R7, R19, 0x1, R0, P0 ;  /* 0x0000000113077824 */ /* 0x000fca00000e0600 */
[----:B------:R1:W-:Y:S04]  /*14790*/  STL.64 [R1+0x280], R6 ;  /* 0x0002800601007387 */ /* 0x0003e80000100a00 */
[----:B------:R-:W3:Y:S04]  /*147a0*/  LDL.LU.64 R30, [R1+0xa30] ;  /* 0x000a3000011e7983 */ /* 0x000ee80000300a00 */
[----:B------:R-:W3:Y:S01]  /*147b0*/  LDL.LU.64 R18, [R1+0xa28] ;  /* 0x000a280001127983 */ /* 0x000ee20000300a00 */
[----:B------:R-:W-:-:S04]  /*147c0*/  IADD3 R4, P1, PT, R10, R2, RZ ;  /* 0x000000020a047210 */ /* 0x000fc80007f3e0ff */
[----:B------:R-:W-:Y:S02]  /*147d0*/  IADD3.X R5, PT, PT, R11, R0, RZ, P1, !PT ;  /* 0x000000000b057210 */ /* 0x000fe40000ffe4ff */
[----:B------:R-:W3:Y:S01]  /*147e0*/  LDL.LU.64 R10, [R1+0xa20] ;  /* 0x000a2000010a7983 */ /* 0x000ee20000300a00 */
[-C--:B-1----:R-:W-:Y:S02]  /*147f0*/  IADD3 R6, P2, PT, R22, R2.reuse, RZ ;  /* 0x0000000216067210 */ /* 0x082fe40007f5e0ff */
[----:B------:R-:W-:Y:S01]  /*14800*/  IADD3 R34, P0, PT, R36, R2, RZ ;  /* 0x0000000224227210 */ /* 0x000fe20007f1e0ff */
[----:B------:R1:W-:Y:S02]  /*14810*/  STL.64 [R1+0x288], R4 ;  /* 0x0002880401007387 */ /* 0x0003e40000100a00 */
[--C-:B------:R-:W-:Y:S02]  /*14820*/  IMAD.X R7, R23, 0x1, R0.reuse, P2 ;  /* 0x0000000117077824 */ /* 0x100fe400010e0600 */
[----:B------:R-:W3:Y:S01]  /*14830*/  LDL.LU.64 R22, [R1+0xa18] ;  /* 0x000a180001167983 */ /* 0x000ee20000300a00 */
[----:B------:R-:W-:-:S03]  /*14840*/  IMAD.X R35, R37, 0x1, R0, P0 ;  /* 0x0000000125237824 */ /* 0x000fc600000e0600 */
[----:B------:R1:W-:Y:S02]  /*14850*/  STL.64 [R1+0x298], R6 ;  /* 0x0002980601007387 */ /* 0x0003e40000100a00 */
[-C--:B-1----:R-:W-:Y:S02]  /*14860*/  IADD3 R4, P1, PT, R8, R2.reuse, RZ ;  /* 0x0000000208047210 */ /* 0x082fe40007f3e0ff */
[----:B------:R1:W-:Y:S03]  /*14870*/  STL.64 [R1+0x290], R34 ;  /* 0x0002902201007387 */ /* 0x0003e60000100a00 */
[----:B------:R-:W-:Y:S01]  /*14880*/  IMAD.X R5, R9, 0x1, R0, P1 ;  /* 0x0000000109057824 */ /* 0x000fe200008e0600 */
[----:B------:R-:W-:-:S04]  /*14890*/  IADD3 R6, P0, PT, R32, R2, RZ ;  /* 0x0000000220067210 */ /* 0x000fc80007f1e0ff */
[----:B------:R-:W-:Y:S01]  /*148a0*/  STL.64 [R1+0x2c0], R4 ;  /* 0x0002c00401007387 */ /* 0x000fe20000100a00 */
[----:B------:R-:W-:Y:S02]  /*148b0*/  IADD3 R8, P1, PT, R24, R2, RZ ;  /* 0x0000000218087210 */ /* 0x000fe40007f3e0ff */
[----:B------:R-:W-:Y:S01]  /*148c0*/  IADD3.X R7, PT, PT, R33, R0, RZ, P0, !PT ;  /* 0x0000000021077210 */ /* 0x000fe200007fe4ff */
[----:B-1----:R-:W3:Y:S02]  /*148d0*/  LDL.LU.64 R34, [R1+0xa10] ;  /* 0x000a100001227983 */ /* 0x002ee40000300a00 */
[----:B------:R-:W-:Y:S02]  /*148e0*/  IMAD.X R9, R25, 0x1, R0, P1 ;  /* 0x0000000119097824 */ /* 0x000fe400008e0600 */
[----:B------:R-:W-:Y:S04]  /*148f0*/  STL.64 [R1+0x2d0], R6 ;  /* 0x0002d00601007387 */ /* 0x000fe80000100a00 */
[----:B------:R-:W3:Y:S04]  /*14900*/  LDL.LU.64 R24, [R1+0xa08] ;  /* 0x000a080001187983 */ /* 0x000ee80000300a00 */
[----:B------:R1:W-:Y:S04]  /*14910*/  STL.64 [R1+0x2e0], R8 ;  /* 0x0002e00801007387 */ /* 0x0003e80000100a00 */
[----:B-1----:R-:W3:Y:S01]  /*14920*/  LDL.LU.64 R8, [R1+0xa00] ;  /* 0x000a000001087983 */ /* 0x002ee20000300a00 */
[----:B------:R-:W-:-:S05]  /*14930*/  IADD3 R4, P2, PT, R20, R2, RZ ;  /* 0x0000000214047210 */ /* 0x000fca0007f5e0ff */
[----:B------:R-:W-:Y:S02]  /*14940*/  IMAD.X R5, R21, 0x1, R0, P2 ;  /* 0x0000000115057824 */ /* 0x000fe400010e0600 */
[----:B------:R-:W3:Y:S04]  /*14950*/  LDL.LU.64 R20, [R1+0x9f8] ;  /* 0x0009f80001147983 */ /* 0x000ee80000300a00 */
[----:B------:R4:W-:Y:S01]  /*14960*/  STL.64 [R1+0x2f0], R4 ;  /* 0x0002f00401007387 */ /* 0x0009e20000100a00 */
[----:B--2---:R-:W-:-:S05]  /*14970*/  IADD3 R6, P0, PT, R14, R2, RZ ;  /* 0x000000020e067210 */ /* 0x004fca0007f1e0ff */
[----:B------:R-:W-:-:S05]  /*14980*/  IMAD.X R7, R15, 0x1, R0, P0 ;  /* 0x000000010f077824 */ /* 0x000fca00000e0600 */
[----:B------:R1:W-:Y:S01]  /*14990*/  STL.64 [R1+0x300], R6 ;  /* 0x0003000601007387 */ /* 0x0003e20000100a00 */
[-C--:B----4-:R-:W-:Y:S02]  /*149a0*/  IADD3 R4, P1, PT, R28, R2.reuse, RZ ;  /* 0x000000021c047210 */ /* 0x090fe40007f3e0ff */
[----:B---3--:R-:W-:Y:S02]  /*149b0*/  IADD3 R14, P0, PT, R26, R2, RZ ;  /* 0x000000021a0e7210 */ /* 0x008fe40007f1e0ff */
[----:B------:R-:W-:Y:S02]  /*149c0*/  IADD3.X R5, PT, PT, R29, R0, RZ, P1, !PT ;  /* 0x000000001d057210 */ /* 0x000fe40000ffe4ff */
[----:B------:R-:W2:Y:S01]  /*149d0*/  LDL.LU.64 R28, [R1+0x9f0] ;  /* 0x0009f000011c7983 */ /* 0x000ea20000300a00 */
[----:B-1----:R-:W-:Y:S01]  /*149e0*/  IADD3 R6, P2, PT, R16, R2, RZ ;  /* 0x0000000210067210 */ /* 0x002fe20007f5e0ff */
[--C-:B------:R-:W-:Y:S02]  /*149f0*/  IMAD.X R15, R27, 0x1, R0.reuse, P0 ;  /* 0x000000011b0f7824 */ /* 0x100fe400000e0600 */
[----:B------:R1:W-:Y:S02]  /*14a00*/  STL.64 [R1+0x310], R4 ;  /* 0x0003100401007387 */ /* 0x0003e40000100a00 */
[----:B------:R-:W-:-:S02]  /*14a10*/  IMAD.X R7, R17, 0x1, R0, P2 ;  /* 0x0000000111077824 */ /* 0x000fc400010e0600 */
[----:B------:R-:W3:Y:S04]  /*14a20*/  LDL.LU.64 R26, [R1+0x9e8] ;  /* 0x0009e800011a7983 */ /* 0x000ee80000300a00 */
[----:B------:R4:W-:Y:S01]  /*14a30*/  STL.64 [R1+0x320], R14 ;  /* 0x0003200e01007387 */ /* 0x0009e20000100a00 */
[----:B-1----:R-:W-:-:S05]  /*14a40*/  IADD3 R4, P1, PT, R12, R2, RZ ;  /* 0x000000020c047210 */ /* 0x002fca0007f3e0ff */
[----:B------:R-:W-:Y:S01]  /*14a50*/  IMAD.X R5, R13, 0x1, R0, P1 ;  /* 0x000000010d057824 */ /* 0x000fe200008e0600 */
[----:B----4-:R-:W4:Y:S04]  /*14a60*/  LDL.LU.64 R14, [R1+0x9e0] ;  /* 0x0009e000010e7983 */ /* 0x010f280000300a00 */
[----:B------:R-:W4:Y:S04]  /*14a70*/  LDL.LU.64 R16, [R1+0x9d8] ;  /* 0x0009d80001107983 */ /* 0x000f280000300a00 */
[----:B------:R1:W-:Y:S04]  /*14a80*/  STL.64 [R1+0x330], R6 ;  /* 0x0003300601007387 */ /* 0x0003e80000100a00 */
[----:B------:R1:W-:Y:S02]  /*14a90*/  STL.64 [R1+0x340], R4 ;  /* 0x0003400401007387 */ /* 0x0003e40000100a00 */
[----:B-1----:R-:W-:-:S02]  /*14aa0*/  IADD3 R6, P0, PT, R30, R2, RZ ;  /* 0x000000021e067210 */ /* 0x002fc40007f1e0ff */
[----:B------:R-:W-:Y:S02]  /*14ab0*/  IADD3 R12, P1, PT, R18, R2, RZ ;  /* 0x00000002120c7210 */ /* 0x000fe40007f3e0ff */
[----:B------:R-:W-:Y:S02]  /*14ac0*/  IADD3.X R7, PT, PT, R31, R0, RZ, P0, !PT ;  /* 0x000000001f077210 */ /* 0x000fe400007fe4ff */
[----:B------:R-:W4:Y:S01]  /*14ad0*/  LDL.LU.64 R30, [R1+0x9d0] ;  /* 0x0009d000011e7983 */ /* 0x000f220000300a00 */
[--C-:B------:R-:W-:Y:S01]  /*14ae0*/  IMAD.X R13, R19, 0x1, R0.reuse, P1 ;  /* 0x00000001130d7824 */ /* 0x100fe200008e0600 */
[----:B------:R-:W-:Y:S02]  /*14af0*/  IADD3 R4, P2, PT, R10, R2, RZ ;  /* 0x000000020a047210 */ /* 0x000fe40007f5e0ff */
[----:B------:R1:W-:Y:S04]  /*14b00*/  STL.64 [R1+0x348], R6 ;  /* 0x0003480601007387 */ /* 0x0003e80000100a00 */
[----:B------:R-:W4:Y:S01]  /*14b10*/  LDL.LU.64 R18, [R1+0x9c8] ;  /* 0x0009c80001127983 */ /* 0x000f220000300a00 */
[----:B------:R-:W-:-:S03]  /*14b20*/  IMAD.X R5, R11, 0x1, R0, P2 ;  /* 0x000000010b057824 */ /* 0x000fc600010e0600 */
[----:B------:R1:W-:Y:S02]  /*14b30*/  STL.64 [R1+0x350], R12 ;  /* 0x0003500c01007387 */ /* 0x0003e40000100a00 */
[----:B-1----:R-:W-:Y:S02]  /*14b40*/  IADD3 R6, P0, PT, R22, R2, RZ ;  /* 0x0000000216067210 */ /* 0x002fe40007f1e0ff */
[----:B------:R-:W4:Y:S04]  /*14b50*/  LDL.LU.64 R12, [R1+0x9c0] ;  /* 0x0009c000010c7983 */ /* 0x000f280000300a00 */
[----:B------:R-:W4:Y:S04]  /*14b60*/  LDL.LU.64 R10, [R1+0x9b8] ;  /* 0x0009b800010a7983 */ /* 0x000f280000300a00 */
[----:B------:R1:W-:Y:S01]  /*14b70*/  STL.64 [R1+0x390], R4 ;  /* 0x0003900401007387 */ /* 0x0003e20000100a00 */
[----:B------:R-:W-:-:S03]  /*14b80*/  IMAD.X R7, R23, 0x1, R0, P0 ;  /* 0x0000000117077824 */ /* 0x000fc600000e0600 */
[----:B------:R-:W4:Y:S01]  /*14b90*/  LDL.LU.64 R32, [R1+0x9b0] ;  /* 0x0009b00001207983 */ /* 0x000f220000300a00 */
[----:B-1----:R-:W-:-:S04]  /*14ba0*/  IADD3 R4, P1, PT, R34, R2, RZ ;  /* 0x0000000222047210 */ /* 0x002fc80007f3e0ff */
[----:B------:R-:W-:Y:S02]  /*14bb0*/  IADD3.X R5, PT, PT, R35, R0, RZ, P1, !PT ;  /* 0x0000000023057210 */ /* 0x000fe40000ffe4ff */
[----:B------:R-:W-:Y:S01]  /*14bc0*/  IADD3 R22, P0, PT, R24, R2, RZ ;  /* 0x0000000218167210 */ /* 0x000fe20007f1e0ff */
[----:B------:R1:W-:Y:S04]  /*14bd0*/  STL.64 [R1+0x398], R6 ;  /* 0x0003980601007387 */ /* 0x0003e80000100a00 */
[----:B------:R-:W-:Y:S01]  /*14be0*/  STL.64 [R1+0x3a0], R4 ;  /* 0x0003a00401007387 */ /* 0x000fe20000100a00 */
[----:B------:R-:W-:-:S03]  /*14bf0*/  IMAD.X R23, R25, 0x1, R0, P0 ;  /* 0x0000000119177824 */ /* 0x000fc600000e0600 */
[----:B------:R-:W4:Y:S04]  /*14c00*/  LDL.LU.64 R24, [R1+0x9a8] ;  /* 0x0009a80001187983 */ /* 0x000f280000300a00 */
[----:B------:R1:W-:Y:S02]  /*14c10*/  STL.64 [R1+0x3a8], R22 ;  /* 0x0003a81601007387 */ /* 0x0003e40000100a00 */
[----:B-1----:R-:W-:-:S05]  /*14c20*/  IADD3 R6, P2, PT, R8, R2, RZ ;  /* 0x0000000208067210 */ /* 0x002fca0007f5e0ff */
[----:B------:R-:W-:Y:S01]  /*14c30*/  IMAD.X R7, R9, 0x1, R0, P2 ;  /* 0x0000000109077824 */ /* 0x000fe200010e0600 */
[----:B------:R-:W4:Y:S04]  /*14c40*/  LDL.LU.64 R22, [R1+0x9a0] ;  /* 0x0009a00001167983 */ /* 0x000f280000300a00 */
[----:B------:R-:W4:Y:S01]  /*14c50*/  LDL.LU.64 R8, [R1+0x998] ;  /* 0x0009980001087983 */ /* 0x000f220000300a00 */
[----:B------:R-:W-:-:S03]  /*14c60*/  IADD3 R4, P1, PT, R20, R2, RZ ;  /* 0x0000000214047210 */ /* 0x000fc60007f3e0ff */
[----:B------:R2:W-:Y:S02]  /*14c70*/  STL.64 [R1+0x3b0], R6 ;  /* 0x0003b00601007387 */ /* 0x0005e40000100a00 */
[----:B------:R-:W-:Y:S02]  /*14c80*/  IMAD.X R5, R21, 0x1, R0, P1 ;  /* 0x0000000115057824 */ /* 0x000fe400008e0600 */
[----:B------:R-:W4:Y:S04]  /*14c90*/  LDL.LU.64 R34, [R1+0x990] ;  /* 0x0009900001227983 */ /* 0x000f280000300a00 */
[----:B------:R4:W-:Y:S01]  /*14ca0*/  STL.64 [R1+0x3b8], R4 ;  /* 0x0003b80401007387 */ /* 0x0009e20000100a00 */
[----:B--2---:R-:W-:-:S04]  /*14cb0*/  IADD3 R6, P0, PT, R28, R2, RZ ;  /* 0x000000021c067210 */ /* 0x004fc80007f1e0ff */
[----:B------:R-:W-:Y:S02]  /*14cc0*/  IADD3.X R7, PT, PT, R29, R0, RZ, P0, !PT ;  /* 0x000000001d077210 */ /* 0x000fe400007fe4ff */
[----:B---3--:R-:W-:-:S03]  /*14cd0*/  IADD3 R20, P1, PT, R26, R2, RZ ;  /* 0x000000021a147210 */ /* 0x008fc60007f3e0ff */
[----:B------:R1:W-:Y:S02]  /*14ce0*/  STL.64 [R1+0x3c0], R6 ;  /* 0x0003c00601007387 */ /* 0x0003e40000100a00 */
[----:B------:R-:W-:Y:S02]  /*14cf0*/  IMAD.X R21, R27, 0x1, R0, P1 ;  /* 0x000000011b157824 */ /* 0x000fe400008e0600 */
[----:B------:R-:W2:Y:S04]  /*14d00*/  LDL.LU.64 R28, [R1+0x988] ;  /* 0x00098800011c7983 */ /* 0x000ea80000300a00 */
[----:B------:R3:W-:Y:S01]  /*14d10*/  STL.64 [R1+0x3c8], R20 ;  /* 0x0003c81401007387 */ /* 0x0007e20000100a00 */
[-C--:B----4-:R-:W-:Y:S02]  /*14d20*/  IADD3 R4, P2, PT, R14, R2.reuse, RZ ;  /* 0x000000020e047210 */ /* 0x090fe40007f5e0ff */
[----:B-1----:R-:W-:-:S03]  /*14d30*/  IADD3 R6, P0, PT, R16, R2, RZ ;  /* 0x0000000210067210 */ /* 0x002fc60007f1e0ff */
[--C-:B------:R-:W-:Y:S01]  /*14d40*/  IMAD.X R5, R15, 0x1, R0.reuse, P2 ;  /* 0x000000010f057824 */ /* 0x100fe200010e0600 */
[----:B---3--:R-:W3:Y:S04]  /*14d50*/  LDL.LU.64 R20, [R1+0x980] ;  /* 0x0009800001147983 */ /* 0x008ee80000300a00 */
[----:B------:R-:W4:Y:S01]  /*14d60*/  LDL.LU.64 R14, [R1+0x978] ;  /* 0x00097800010e7983 */ /* 0x000f220000300a00 */
[----:B------:R-:W-:-:S03]  /*14d70*/  IMAD.X R7, R17, 0x1, R0, P0 ;  /* 0x0000000111077824 */ /* 0x000fc600000e0600 */
[----:B------:R1:W-:Y:S04]  /*14d80*/  STL.64 [R1+0x3d8], R4 ;  /* 0x0003d80401007387 */ /* 0x0003e80000100a00 */
[----:B------:R-:W4:Y:S04]  /*14d90*/  LDL.LU.64 R26, [R1+0x970] ;  /* 0x00097000011a7983 */ /* 0x000f280000300a00 */
[----:B------:R1:W-:Y:S02]  /*14da0*/  STL.64 [R1+0x3f0], R6 ;  /* 0x0003f00601007387 */ /* 0x0003e40000100a00 */
[----:B-1----:R-:W-:-:S04]  /*14db0*/  IADD3 R4, P1, PT, R30, R2, RZ ;  /* 0x000000021e047210 */ /* 0x002fc80007f3e0ff */
[----:B------:R-:W-:Y:S02]  /*14dc0*/  IADD3.X R5, PT, PT, R31, R0, RZ, P1, !PT ;  /* 0x000000001f057210 */ /* 0x000fe40000ffe4ff */
[----:B------:R-:W-:-:S03]  /*14dd0*/  IADD3 R16, P0, PT, R18, R2, RZ ;  /* 0x0000000212107210 */ /* 0x000fc60007f1e0ff */
[----:B------:R1:W-:Y:S02]  /*14de0*/  STL.64 [R1+0x400], R4 ;  /* 0x0004000401007387 */ /* 0x0003e40000100a00 */
[----:B------:R-:W-:Y:S02]  /*14df0*/  IMAD.X R17, R19, 0x1, R0, P0 ;  /* 0x0000000113117824 */ /* 0x000fe400000e0600 */
[----:B------:R-:W4:Y:S04]  /*14e00*/  LDL.LU.64 R30, [R1+0x958] ;  /* 0x00095800011e7983 */ /* 0x000f280000300a00 */
[----:B------:R1:W-:Y:S01]  /*14e10*/  STL.64 [R1+0x408], R16 ;  /* 0x0004081001007387 */ /* 0x0003e20000100a00 */
[-C--:B------:R-:W-:Y:S02]  /*14e20*/  IADD3 R6, P2, PT, R12, R2.reuse, RZ ;  /* 0x000000020c067210 */ /* 0x080fe40007f5e0ff */
[----:B-1----:R-:W-:-:S03]  /*14e30*/  IADD3 R4, P1, PT, R10, R2, RZ ;  /* 0x000000020a047210 */ /* 0x002fc60007f3e0ff */
[--C-:B------:R-:W-:Y:S01]  /*14e40*/  IMAD.X R7, R13, 0x1, R0.reuse, P2 ;  /* 0x000000010d077824 */ /* 0x100fe200010e0600 */
[----:B------:R-:W4:Y:S01]  /*14e50*/  LDL.LU.64 R16, [R1+0x950] ;  /* 0x0009500001107983 */ /* 0x000f220000300a00 */
[----:B------:R-:W-:-:S03]  /*14e60*/  IMAD.X R5, R11, 0x1, R0, P1 ;  /* 0x000000010b057824 */ /* 0x000fc600008e0600 */
[----:B------:R1:W-:Y:S04]  /*14e70*/  STL.64 [R1+0x420], R6 ;  /* 0x0004200601007387 */ /* 0x0003e80000100a00 */
[----:B------:R-:W4:Y:S04]  /*14e80*/  LDL.LU.64 R12, [R1+0x948] ;  /* 0x00094800010c7983 */ /* 0x000f280000300a00 */
[----:B------:R-:W4:Y:S01]  /*14e90*/  LDL.LU.64 R10, [R1+0x940] ;  /* 0x00094000010a7983 */ /* 0x000f220000300a00 */
[----:B-1----:R-:W-:-:S03]  /*14ea0*/  IADD3 R6, P0, PT, R32, R2, RZ ;  /* 0x0000000220067210 */ /* 0x002fc60007f1e0ff */
[----:B------:R1:W-:Y:S01]  /*14eb0*/  STL.64 [R1+0x428], R4 ;  /* 0x0004280401007387 */ /* 0x0003e20000100a00 */
[----:B------:R-:W-:Y:S02]  /*14ec0*/  IADD3.X R7, PT, PT, R33, R0, RZ, P0, !PT ;  /* 0x0000000021077210 */ /* 0x000fe400007fe4ff */
[----:B------:R-:W-:-:S03]  /*14ed0*/  IADD3 R18, P1, PT, R24, R2, RZ ;  /* 0x0000000218127210 */ /* 0x000fc60007f3e0ff */
[----:B------:R1:W-:Y:S02]  /*14ee0*/  STL.64 [R1+0x438], R6 ;  /* 0x0004380601007387 */ /* 0x0003e40000100a00 */
[----:B------:R-:W-:Y:S02]  /*14ef0*/  IMAD.X R19, R25, 0x1, R0, P1 ;  /* 0x0000000119137824 */ /* 0x000fe400008e0600 */
[----:B------:R-:W4:Y:S04]  /*14f00*/  LDL.LU.64 R32, [R1+0x938] ;  /* 0x0009380001207983 */ /* 0x000f280000300a00 */
[----:B------:R1:W-:Y:S02]  /*14f10*/  STL.64 [R1+0x448], R18 ;  /* 0x0004481201007387 */ /* 0x0003e40000100a00 */
[----:B-1----:R-:W-:-:S02]  /*14f20*/  IADD3 R4, P2, PT, R22, R2, RZ ;  /* 0x0000000216047210 */ /* 0x002fc40007f5e0ff */
[----:B------:R-:W-:-:S03]  /*14f30*/  IADD3 R6, P0, PT, R8, R2, RZ ;  /* 0x0000000208067210 */ /* 0x000fc60007f1e0ff */
        /* <DEDUP_REMOVED lines=8> */
[----:B------:R-:W-:-:S05]  /*14fc0*/  IADD3.X R5, PT, PT, R35, R0, RZ, P1, !PT ;  /* 0x0000000023057210 */ /* 0x000fca0000ffe4ff */
[----:B------:R4:W-:Y:S04]  /*14fd0*/  STL.64 [R1+0x468], R4 ;  /* 0x0004680401007387 */ /* 0x0009e80000100a00 */
[----:B------:R-:W4:Y:S01]  /*14fe0*/  LDL.LU.64 R36, [R1+0x918] ;  /* 0x0009180001247983 */ /* 0x000f220000300a00 */
[----:B--2---:R-:W-:-:S05]  /*14ff0*/  IADD3 R22, P0, PT, R28, R2, RZ ;  /* 0x000000021c167210 */ /* 0x004fca0007f1e0ff */
[----:B------:R-:W-:-:S05]  /*15000*/  IMAD.X R23, R29, 0x1, R0, P0 ;  /* 0x000000011d177824 */ /* 0x000fca00000e0600 */
[----:B------:R1:W-:Y:S01]  /*15010*/  STL.64 [R1+0x478], R22 ;  /* 0x0004781601007387 */ /* 0x0003e20000100a00 */
[-C--:B---3--:R-:W-:Y:S02]  /*15020*/  IADD3 R6, P2, PT, R20, R2.reuse, RZ ;  /* 0x0000000214067210 */ /* 0x088fe40007f5e0ff */
[----:B----4-:R-:W-:-:S03]  /*15030*/  IADD3 R4, P1, PT, R14, R2, RZ ;  /* 0x000000020e047210 */ /* 0x010fc60007f3e0ff */
[--C-:B------:R-:W-:Y:S01]  /*15040*/  IMAD.X R7, R21, 0x1, R0.reuse, P2 ;  /* 0x0000000115077824 */ /* 0x100fe200010e0600 */
[----:B-1----:R-:W2:Y:S01]  /*15050*/  LDL.LU.64 R22, [R1+0x910] ;  /* 0x0009100001167983 */ /* 0x002ea20000300a00 */
[----:B------:R-:W-:-:S03]  /*15060*/  IMAD.X R5, R15, 0x1, R0, P1 ;  /* 0x000000010f057824 */ /* 0x000fc600008e0600 */
[----:B------:R1:W-:Y:S04]  /*15070*/  STL.64 [R1+0x480], R6 ;  /* 0x0004800601007387 */ /* 0x0003e80000100a00 */
[----:B------:R-:W3:Y:S04]  /*15080*/  LDL.LU.64 R20, [R1+0x908] ;  /* 0x0009080001147983 */ /* 0x000ee80000300a00 */
[----:B------:R-:W4:Y:S01]  /*15090*/  LDL.LU.64 R14, [R1+0x900] ;  /* 0x00090000010e7983 */ /* 0x000f220000300a00 */
[----:B-1----:R-:W-:-:S03]  /*150a0*/  IADD3 R6, P0, PT, R26, R2, RZ ;  /* 0x000000021a067210 */ /* 0x002fc60007f1e0ff */
[----:B------:R1:W-:Y:S01]  /*150b0*/  STL.64 [R1+0x490], R4 ;  /* 0x0004900401007387 */ /* 0x0003e20000100a00 */
[----:B------:R-:W-:-:S03]  /*150c0*/  IADD3.X R7, PT, PT, R27, R0, RZ, P0, !PT ;  /* 0x000000001b077210 */ /* 0x000fc600007fe4ff */
[----:B------:R-:W4:Y:S04]  /*150d0*/  LDL.LU.64 R34, [R1+0x8f8] ;  /* 0x0008f80001227983 */ /* 0x000f280000300a00 */
[----:B------:R-:W4:Y:S04]  /*150e0*/  LDL.LU.64 R26, [R1+0x8f0] ;  /* 0x0008f000011a7983 */ /* 0x000f280000300a00 */
[----:B------:R1:W-:Y:S01]  /*150f0*/  STL.64 [R1+0x498], R6 ;  /* 0x0004980601007387 */ /* 0x0003e20000100a00 */
[----:B------:R-:W-:-:S05]  /*15100*/  IADD3 R28, P1, PT, R30, R2, RZ ;  /* 0x000000021e1c7210 */ /* 0x000fca0007f3e0ff */
[----:B------:R-:W-:Y:S01]  /*15110*/  IMAD.X R29, R31, 0x1, R0, P1 ;  /* 0x000000011f1d7824 */ /* 0x000fe200008e0600 */
[----:B-1----:R-:W-:-:S05]  /*15120*/  IADD3 R4, P2, PT, R16, R2, RZ ;  /* 0x0000000210047210 */ /* 0x002fca0007f5e0ff */
[----:B------:R-:W-:Y:S01]  /*15130*/  IMAD.X R5, R17, 0x1, R0, P2 ;  /* 0x0000000111057824 */ /* 0x000fe200010e0600 */
[----:B------:R-:W-:-:S04]  /*15140*/  IADD3 R6, P0, PT, R12, R2, RZ ;  /* 0x000000020c067210 */ /* 0x000fc80007f1e0ff */
[----:B------:R1:W-:Y:S01]  /*15150*/  STL.64 [R1+0x4b0], R4 ;  /* 0x0004b00401007387 */ /* 0x0003e20000100a00 */
[----:B------:R-:W-:-:S03]  /*15160*/  IMAD.X R7, R13, 0x1, R0, P0 ;  /* 0x000000010d077824 */ /* 0x000fc600000e0600 */
[----:B------:R1:W-:Y:S04]  /*15170*/  STL.64 [R1+0x4a8], R28 ;  /* 0x0004a81c01007387 */ /* 0x0003e80000100a00 */
[----:B------:R-:W4:Y:S01]  /*15180*/  LDL.LU.64 R16, [R1+0x8e8] ;  /* 0x0008e80001107983 */ /* 0x000f220000300a00 */
[----:B-1----:R-:W-:-:S03]  /*15190*/  IADD3 R4, P1, PT, R10, R2, RZ ;  /* 0x000000020a047210 */ /* 0x002fc60007f3e0ff */
[----:B------:R-:W4:Y:S01]  /*151a0*/  LDL.LU.64 R12, [R1+0x8e0] ;  /* 0x0008e000010c7983 */ /* 0x000f220000300a00 */
[----:B------:R-:W-:-:S03]  /*151b0*/  IADD3.X R5, PT, PT, R11, R0, RZ, P1, !PT ;  /* 0x000000000b057210 */ /* 0x000fc60000ffe4ff */
[----:B------:R1:W-:Y:S04]  /*151c0*/  STL.64 [R1+0x4c0], R6 ;  /* 0x0004c00601007387 */ /* 0x0003e80000100a00 */
[----:B------:R-:W4:Y:S04]  /*151d0*/  LDL.LU.64 R30, [R1+0x8d8] ;  /* 0x0008d800011e7983 */ /* 0x000f280000300a00 */
[----:B------:R-:W4:Y:S01]  /*151e0*/  LDL.LU.64 R10, [R1+0x8d0] ;  /* 0x0008d000010a7983 */ /* 0x000f220000300a00 */
[----:B------:R-:W-:-:S03]  /*151f0*/  IADD3 R28, P0, PT, R32, R2, RZ ;  /* 0x00000002201c7210 */ /* 0x000fc60007f1e0ff */
[----:B------:R1:W-:Y:S02]  /*15200*/  STL.64 [R1+0x4c8], R4 ;  /* 0x0004c80401007387 */ /* 0x0003e40000100a00 */
[----:B------:R-:W-:Y:S01]  /*15210*/  IMAD.X R29, R33, 0x1, R0, P0 ;  /* 0x00000001211d7824 */ /* 0x000fe200000e0600 */
[----:B-1----:R-:W-:-:S05]  /*15220*/  IADD3 R6, P2, PT, R18, R2, RZ ;  /* 0x0000000212067210 */ /* 0x002fca0007f5e0ff */
[----:B------:R-:W-:Y:S01]  /*15230*/  IMAD.X R7, R19, 0x1, R0, P2 ;  /* 0x0000000113077824 */ /* 0x000fe200010e0600 */
[----:B------:R-:W-:-:S04]  /*15240*/  IADD3 R4, P1, PT, R8, R2, RZ ;  /* 0x0000000208047210 */ /* 0x000fc80007f3e0ff */
[----:B------:R-:W-:Y:S01]  /*15250*/  STL.64 [R1+0x4e0], R6 ;  /* 0x0004e00601007387 */ /* 0x000fe20000100a00 */
[----:B------:R-:W-:-:S03]  /*15260*/  IMAD.X R5, R9, 0x1, R0, P1 ;  /* 0x0000000109057824 */ /* 0x000fc600008e0600 */
[----:B------:R1:W-:Y:S04]  /*15270*/  STL.64 [R1+0x4d8], R28 ;  /* 0x0004d81c01007387 */ /* 0x0003e80000100a00 */
[----:B------:R-:W4:Y:S04]  /*15280*/  LDL.LU.64 R8, [R1+0x8c8] ;  /* 0x0008c80001087983 */ /* 0x000f280000300a00 */
[----:B------:R-:W4:Y:S04]  /*15290*/  LDL.LU.64 R18, [R1+0x8c0] ;  /* 0x0008c00001127983 */ /* 0x000f280000300a00 */
[----:B------:R2:W-:Y:S04]  /*152a0*/  STL.64 [R1+0x4f0], R4 ;  /* 0x0004f00401007387 */ /* 0x0005e80000100a00 */
[----:B-1----:R-:W4:Y:S01]  /*152b0*/  LDL.LU.64 R28, [R1+0x8b8] ;  /* 0x0008b800011c7983 */ /* 0x002f220000300a00 */
[----:B------:R-:W-:-:S04]  /*152c0*/  IADD3 R6, P0, PT, R24, R2, RZ ;  /* 0x0000000218067210 */ /* 0x000fc80007f1e0ff */
[----:B------:R-:W-:Y:S02]  /*152d0*/  IADD3.X R7, PT, PT, R25, R0, RZ, P0, !PT ;  /* 0x0000000019077210 */ /* 0x000fe400007fe4ff */
[-C--:B------:R-:W-:Y:S01]  /*152e0*/  IADD3 R32, P1, PT, R36, R2.reuse, RZ ;  /* 0x0000000224207210 */ /* 0x080fe20007f3e0ff */
[----:B------:R-:W4:Y:S04]  /*152f0*/  LDL.LU.64 R24, [R1+0x8b0] ;  /* 0x0008b00001187983 */ /* 0x000f280000300a00 */
[----:B------:R3:W-:Y:S01]  /*15300*/  STL.64 [R1+0x4f8], R6 ;  /* 0x0004f80601007387 */ /* 0x0007e20000100a00 */
[----:B------:R-:W-:Y:S01]  /*15310*/  IMAD.X R33, R37, 0x1, R0, P1 ;  /* 0x0000000125217824 */ /* 0x000fe200008e0600 */
[----:B--2---:R-:W-:-:S05]  /*15320*/  IADD3 R4, P2, PT, R22, R2, RZ ;  /* 0x0000000216047210 */ /* 0x004fca0007f5e0ff */
[----:B------:R-:W-:Y:S01]  /*15330*/  IMAD.X R5, R23, 0x1, R0, P2 ;  /* 0x0000000117057824 */ /* 0x000fe200010e0600 */
[----:B---3--:R-:W-:-:S04]  /*15340*/  IADD3 R6, P0, PT, R20, R2, RZ ;  /* 0x0000000214067210 */ /* 0x008fc80007f1e0ff */
[----:B------:R4:W-:Y:S01]  /*15350*/  STL.64 [R1+0x518], R4 ;  /* 0x0005180401007387 */ /* 0x0009e20000100a00 */
[----:B------:R-:W-:-:S03]  /*15360*/  IMAD.X R7, R21, 0x1, R0, P0 ;  /* 0x0000000115077824 */ /* 0x000fc600000e0600 */
[----:B------:R1:W-:Y:S04]  /*15370*/  STL.64 [R1+0x508], R32 ;  /* 0x0005082001007387 */ /* 0x0003e80000100a00 */
[----:B------:R-:W2:Y:S01]  /*15380*/  LDL.LU.64 R22, [R1+0x8a8] ;  /* 0x0008a80001167983 */ /* 0x000ea20000300a00 */
[----:B----4-:R-:W-:-:S03]  /*15390*/  IADD3 R4, P1, PT, R14, R2, RZ ;  /* 0x000000020e047210 */ /* 0x010fc60007f3e0ff */
[----:B------:R3:W-:Y:S01]  /*153a0*/  STL.64 [R1+0x520], R6 ;  /* 0x0005200601007387 */ /* 0x0007e20000100a00 */
[----:B------:R-:W-:Y:S02]  /*153b0*/  IADD3.X R5, PT, PT, R15, R0, RZ, P1, !PT ;  /* 0x000000000f057210 */ /* 0x000fe40000ffe4ff */
[-C--:B-1----:R-:W-:Y:S01]  /*153c0*/  IADD3 R32, P0, PT, R34, R2.reuse, RZ ;  /* 0x0000000222207210 */ /* 0x082fe20007f1e0ff */
[----:B------:R-:W4:Y:S04]  /*153d0*/  LDL.LU.64 R14, [R1+0x8a0] ;  /* 0x0008a000010e7983 */ /* 0x000f280000300a00 */
[----:B------:R-:W4:Y:S01]  /*153e0*/  LDL.LU.64 R36, [R1+0x898] ;  /* 0x0008980001247983 */ /* 0x000f220000300a00 */
[----:B---3--:R-:W-:-:S03]  /*153f0*/  IADD3 R6, P2, PT, R26, R2, RZ ;  /* 0x000000021a067210 */ /* 0x008fc60007f5e0ff */
[----:B------:R-:W3:Y:S01]  /*15400*/  LDL.LU.64 R20, [R1+0x890] ;  /* 0x0008900001147983 */ /* 0x000ee20000300a00 */
[--C-:B------:R-:W-:Y:S02]  /*15410*/  IMAD.X R33, R35, 0x1, R0.reuse, P0 ;  /* 0x0000000123217824 */ /* 0x100fe400000e0600 */
[----:B------:R-:W-:Y:S01]  /*15420*/  IMAD.X R7, R27, 0x1, R0, P2 ;  /* 0x000000011b077824 */ /* 0x000fe200010e0600 */
[----:B------:R1:W-:Y:S04]  /*15430*/  STL.64 [R1+0x528], R4 ;  /* 0x0005280401007387 */ /* 0x0003e80000100a00 */
[----:B------:R1:W-:Y:S04]  /*15440*/  STL.64 [R1+0x598], R6 ;  /* 0x0005980601007387 */ /* 0x0003e80000100a00 */
[----:B------:R-:W-:Y:S01]  /*15450*/  STL.64 [R1+0x538], R32 ;  /* 0x0005382001007387 */ /* 0x000fe20000100a00 */
[----:B-1----:R-:W-:-:S05]  /*15460*/  IADD3 R4, P1, PT, R16, R2, RZ ;  /* 0x0000000210047210 */ /* 0x002fca0007f3e0ff */
[----:B------:R-:W-:Y:S01]  /*15470*/  IMAD.X R5, R17, 0x1, R0, P1 ;  /* 0x0000000111057824 */ /* 0x000fe200008e0600 */
[----:B------:R-:W-:Y:S01]  /*15480*/  IADD3 R6, P0, PT, R12, R2, RZ ;  /* 0x000000020c067210 */ /* 0x000fe20007f1e0ff */
[----:B------:R-:W3:Y:S03]  /*15490*/  LDL.LU.64 R16, [R1+0x888] ;  /* 0x0008880001107983 */ /* 0x000ee60000300a00 */
[----:B------:R-:W-:Y:S01]  /*154a0*/  IADD3.X R7, PT, PT, R13, R0, RZ, P0, !PT ;  /* 0x000000000d077210 */ /* 0x000fe200007fe4ff */
[----:B------:R1:W-:Y:S01]  /*154b0*/  STL.64 [R1+0x5b0], R4 ;  /* 0x0005b00401007387 */ /* 0x0003e20000100a00 */
[----:B------:R-:W-:-:S03]  /*154c0*/  IADD3 R26, P1, PT, R30, R2, RZ ;  /* 0x000000021e1a7210 */ /* 0x000fc60007f3e0ff */
[----:B------:R-:W3:Y:S04]  /*154d0*/  LDL.LU.64 R12, [R1+0x880] ;  /* 0x00088000010c7983 */ /* 0x000ee80000300a00 */
[----:B------:R-:W3:Y:S01]  /*154e0*/  LDL.LU.64 R38, [R1+0x878] ;  /* 0x0008780001267983 */ /* 0x000ee20000300a00 */
[----:B-1----:R-:W-:-:S03]  /*154f0*/  IADD3 R4, P2, PT, R10, R2, RZ ;  /* 0x000000020a047210 */ /* 0x002fc60007f5e0ff */
[----:B------:R-:W3:Y:S04]  /*15500*/  LDL.LU.64 R34, [R1+0x870] ;  /* 0x0008700001227983 */ /* 0x000ee80000300a00 */
[----:B------:R1:W-:Y:S01]  /*15510*/  STL.64 [R1+0x5c0], R6 ;  /* 0x0005c00601007387 */ /* 0x0003e20000100a00 */
[--C-:B------:R-:W-:Y:S02]  /*15520*/  IMAD.X R5, R11, 0x1, R0.reuse, P2 ;  /* 0x000000010b057824 */ /* 0x100fe400010e0600 */
[----:B------:R-:W-:-:S03]  /*15530*/  IMAD.X R27, R31, 0x1, R0, P1 ;  /* 0x000000011f1b7824 */ /* 0x000fc600008e0600 */
[----:B------:R1:W-:Y:S04]  /*15540*/  STL.64 [R1+0x5e8], R4 ;  /* 0x0005e80401007387 */ /* 0x0003e80000100a00 */
[----:B------:R1:W-:Y:S04]  /*15550*/  STL.64 [R1+0x5d0], R26 ;  /* 0x0005d01a01007387 */ /* 0x0003e80000100a00 */
[----:B------:R-:W3:Y:S01]  /*15560*/  LDL.LU.64 R10, [R1+0x868] ;  /* 0x00086800010a7983 */ /* 0x000ee20000300a00 */
[----:B-1----:R-:W-:-:S05]  /*15570*/  IADD3 R6, P0, PT, R8, R2, RZ ;  /* 0x0000000208067210 */ /* 0x002fca0007f1e0ff */
[----:B------:R-:W-:Y:S01]  /*15580*/  IMAD.X R7, R9, 0x1, R0, P0 ;  /* 0x0000000109077824 */ /* 0x000fe200000e0600 */
[----:B------:R-:W-:-:S04]  /*15590*/  IADD3 R4, P1, PT, R18, R2, RZ ;  /* 0x0000000212047210 */ /* 0x000fc80007f3e0ff */
[----:B------:R-:W-:Y:S01]  /*155a0*/  STL.64 [R1+0x5f8], R6 ;  /* 0x0005f80601007387 */ /* 0x000fe20000100a00 */
[----:B------:R-:W-:-:S03]  /*155b0*/  IADD3 R8, P0, PT, R28, R2, RZ ;  /* 0x000000021c087210 */ /* 0x000fc60007f1e0ff */
[----:B------:R-:W3:Y:S01]  /*155c0*/  LDL.LU.64 R30, [R1+0x860] ;  /* 0x00086000011e7983 */ /* 0x000ee20000300a00 */
[----:B------:R-:W-:Y:S01]  /*155d0*/  IADD3.X R5, PT, PT, R19, R0, RZ, P1, !PT ;  /* 0x0000000013057210 */ /* 0x000fe20000ffe4ff */
[----:B------:R-:W-:Y:S02]  /*155e0*/  IMAD.X R9, R29, 0x1, R0, P0 ;  /* 0x000000011d097824 */ /* 0x000fe400000e0600 */
[----:B------:R-:W3:Y:S04]  /*155f0*/  LDL.LU.64 R26, [R1+0x858] ;  /* 0x00085800011a7983 */ /* 0x000ee80000300a00 */
[----:B------:R-:W3:Y:S04]  /*15600*/  LDL.LU.64 R18, [R1+0x850] ;  /* 0x0008500001127983 */ /* 0x000ee80000300a00 */
[----:B------:R-:W-:Y:S04]  /*15610*/  STL.64 [R1+0x608], R4 ;  /* 0x0006080401007387 */ /* 0x000fe80000100a00 */
[----:B------:R1:W-:Y:S04]  /*15620*/  STL.64 [R1+0x620], R8 ;  /* 0x0006200801007387 */ /* 0x0003e80000100a00 */
[----:B-1----:R-:W3:Y:S01]  /*15630*/  LDL.LU.64 R8, [R1+0x848] ;  /* 0x0008480001087983 */ /* 0x002ee20000300a00 */
[----:B------:R-:W-:-:S05]  /*15640*/  IADD3 R6, P2, PT, R24, R2, RZ ;  /* 0x0000000218067210 */ /* 0x000fca0007f5e0ff */
[----:B------:R-:W-:-:S05]  /*15650*/  IMAD.X R7, R25, 0x1, R0, P2 ;  /* 0x0000000119077824 */ /* 0x000fca00010e0600 */
[----:B------:R4:W-:Y:S01]  /*15660*/  STL.64 [R1+0x630], R6 ;  /* 0x0006300601007387 */ /* 0x0009e20000100a00 */
[----:B--2---:R-:W-:-:S05]  /*15670*/  IADD3 R4, P1, PT, R22, R2, RZ ;  /* 0x0000000216047210 */ /* 0x004fca0007f3e0ff */
[----:B------:R-:W-:Y:S01]  /*15680*/  IMAD.X R5, R23, 0x1, R0, P1 ;  /* 0x0000000117057824 */ /* 0x000fe200008e0600 */
[----:B----4-:R-:W-:-:S04]  /*15690*/  IADD3 R6, P0, PT, R14, R2, RZ ;  /* 0x000000020e067210 */ /* 0x010fc80007f1e0ff */
[----:B------:R3:W-:Y:S01]  /*156a0*/  STL.64 [R1+0x640], R4 ;  /* 0x0006400401007387 */ /* 0x0007e20000100a00 */
[----:B------:R-:W-:-:S03]  /*156b0*/  IADD3.X R7, PT, PT, R15, R0, RZ, P0, !PT ;  /* 0x000000000f077210 */ /* 0x000fc600007fe4ff */
[----:B------:R-:W2:Y:S01]  /*156c0*/  LDL.LU.64 R32, [R1+0x840] ;  /* 0x0008400001207983 */ /* 0x000ea20000300a00 */
[----:B------:R-:W-:-:S03]  /*156d0*/  IADD3 R24, P1, PT, R36, R2, RZ ;  /* 0x0000000224187210 */ /* 0x000fc60007f3e0ff */
[----:B------:R-:W4:Y:S01]  /*156e0*/  LDL.LU.64 R28, [R1+0x838] ;  /* 0x00083800011c7983 */ /* 0x000f220000300a00 */
[----:B---3--:R-:W-:-:S03]  /*156f0*/  IADD3 R4, P2, PT, R20, R2, RZ ;  /* 0x0000000214047210 */ /* 0x008fc60007f5e0ff */
        /* <DEDUP_REMOVED lines=8> */
[----:B------:R-:W-:Y:S01]  /*15780*/  IMAD.X R7, R17, 0x1, R0, P0 ;  /* 0x0000000111077824 */ /* 0x000fe200000e0600 */
[----:B------:R-:W-:-:S04]  /*15790*/  IADD3 R4, P1, PT, R12, R2, RZ ;  /* 0x000000020c047210 */ /* 0x000fc80007f3e0ff */
[----:B------:R1:W-:Y:S01]  /*157a0*/  STL.64 [R1+0x690], R6 ;  /* 0x0006900601007387 */ /* 0x0003e20000100a00 */
[----:B------:R-:W-:Y:S02]  /*157b0*/  IADD3.X R5, PT, PT, R13, R0, RZ, P1, !PT ;  /* 0x000000000d057210 */ /* 0x000fe40000ffe4ff */
[-C--:B------:R-:W-:Y:S01]  /*157c0*/  IADD3 R36, P0, PT, R38, R2.reuse, RZ ;  /* 0x0000000226247210 */ /* 0x080fe20007f1e0ff */
[----:B------:R-:W3:Y:S04]  /*157d0*/  LDL.LU.64 R24, [R1+0x380] ;  /* 0x0003800001187983 */ /* 0x000ee80000300a00 */
[----:B------:R-:W3:Y:S01]  /*157e0*/  LDL.LU.64 R20, [R1+0x378] ;  /* 0x0003780001147983 */ /* 0x000ee20000300a00 */
[----:B-1----:R-:W-:-:S03]  /*157f0*/  IADD3 R6, P2, PT, R34, R2, RZ ;  /* 0x0000000222067210 */ /* 0x002fc60007f5e0ff */
[----:B------:R-:W3:Y:S02]  /*15800*/  LDL.LU.64 R16, [R1+0x370] ;  /* 0x0003700001107983 */ /* 0x000ee40000300a00 */
[--C-:B------:R-:W-:Y:S02]  /*15810*/  IMAD.X R7, R35, 0x1, R0.reuse, P2 ;  /* 0x0000000123077824 */ /* 0x100fe400010e0600 */
[----:B------:R1:W-:Y:S01]  /*15820*/  STL.64 [R1+0x6a0], R4 ;  /* 0x0006a00401007387 */ /* 0x0003e20000100a00 */
[----:B------:R-:W-:-:S03]  /*15830*/  IMAD.X R37, R39, 0x1, R0, P0 ;  /* 0x0000000127257824 */ /* 0x000fc600000e0600 */
[----:B------:R-:W3:Y:S04]  /*15840*/  LDL.LU.64 R12, [R1+0x368] ;  /* 0x00036800010c7983 */ /* 0x000ee80000300a00 */
[----:B------:R1:W-:Y:S02]  /*15850*/  STL.64 [R1+0x6c8], R6 ;  /* 0x0006c80601007387 */ /* 0x0003e40000100a00 */
[----:B-1----:R-:W-:Y:S02]  /*15860*/  IADD3 R4, P1, PT, R10, R2, RZ ;  /* 0x000000020a047210 */ /* 0x002fe40007f3e0ff */
[----:B------:R-:W-:Y:S03]  /*15870*/  STL.64 [R1+0x6b0], R36 ;  /* 0x0006b02401007387 */ /* 0x000fe60000100a00 */
[----:B------:R-:W-:-:S05]  /*15880*/  IMAD.X R5, R11, 0x1, R0, P1 ;  /* 0x000000010b057824 */ /* 0x000fca00008e0600 */
[----:B------:R1:W-:Y:S01]  /*15890*/  STL.64 [R1+0x6d8], R4 ;  /* 0x0006d80401007387 */ /* 0x0003e20000100a00 */
[-C--:B------:R-:W-:Y:S02]  /*158a0*/  IADD3 R6, P0, PT, R30, R2.reuse, RZ ;  /* 0x000000021e067210 */ /* 0x080fe40007f1e0ff */
[----:B------:R-:W-:Y:S02]  /*158b0*/  IADD3 R10, P1, PT, R26, R2, RZ ;  /* 0x000000021a0a7210 */ /* 0x000fe40007f3e0ff */
[----:B------:R-:W-:Y:S02]  /*158c0*/  IADD3.X R7, PT, PT, R31, R0, RZ, P0, !PT ;  /* 0x000000001f077210 */ /* 0x000fe400007fe4ff */
[----:B-1----:R-:W-:Y:S01]  /*158d0*/  IADD3 R4, P2, PT, R18, R2, RZ ;  /* 0x0000000212047210 */ /* 0x002fe20007f5e0ff */
[--C-:B------:R-:W-:Y:S02]  /*158e0*/  IMAD.X R11, R27, 0x1, R0.reuse, P1 ;  /* 0x000000011b0b7824 */ /* 0x100fe400008e0600 */
[----:B------:R-:W-:Y:S02]  /*158f0*/  STL.64 [R1+0x6e8], R6 ;  /* 0x0006e80601007387 */ /* 0x000fe40000100a00 */
[----:B------:R-:W-:-:S02]  /*15900*/  IMAD.X R5, R19, 0x1, R0, P2 ;  /* 0x0000000113057824 */ /* 0x000fc400010e0600 */
[----:B------:R1:W-:Y:S04]  /*15910*/  STL.64 [R1+0x700], R10 ;  /* 0x0007000a01007387 */ /* 0x0003e80000100a00 */
[----:B-1----:R-:W3:Y:S01]  /*15920*/  LDL.LU.64 R10, [R1+0x388] ;  /* 0x00038800010a7983 */ /* 0x002ee20000300a00 */
[----:B------:R-:W-:-:S05]  /*15930*/  IADD3 R6, P0, PT, R8, R2, RZ ;  /* 0x0000000208067210 */ /* 0x000fca0007f1e0ff */
[----:B------:R-:W-:Y:S01]  /*15940*/  IMAD.X R7, R9, 0x1, R0, P0 ;  /* 0x0000000109077824 */ /* 0x000fe200000e0600 */
[----:B------:R1:W-:Y:S04]  /*15950*/  STL.64 [R1+0x710], R4 ;  /* 0x0007100401007387 */ /* 0x0003e80000100a00 */
[----:B------:R1:W-:Y:S02]  /*15960*/  STL.64 [R1+0x720], R6 ;  /* 0x0007200601007387 */ /* 0x0003e40000100a00 */
[----:B-1----:R-:W1:Y:S02]  /*15970*/  LDC R4, c[0x0][0x3a0] ;  /* 0x0000e800ff047b82 */ /* 0x002e640000000800 */
[----:B------:R-:W3:Y:S06]  /*15980*/  LDL.LU.64 R6, [R1+0x360] ;  /* 0x0003600001067983 */ /* 0x000eec0000300a00 */
[----:B------:R-:W1:Y:S02]  /*15990*/  LDC R5, c[0x0][0x3a0] ;  /* 0x0000e800ff057b82 */ /* 0x000e640000000800 */
[----:B-1----:R-:W-:Y:S01]  /*159a0*/  VIADD R4, R4, 0xfffffefe ;  /* 0xfffffefe04047836 */ /* 0x002fe20000000000 */
[----:B------:R-:W-:Y:S01]  /*159b0*/  IADD3 R5, PT, PT, R5, -0x101, RZ ;  /* 0xfffffeff05057810 */ /* 0x000fe20007ffe0ff */
[----:B------:R-:W-:Y:S01]  /*159c0*/  VIADD R225, R225, 0x7f ;  /* 0x0000007fe1e17836 */ /* 0x000fe20000000000 */
[----:B--2---:R-:W-:-:S02]  /*159d0*/  IADD3 R30, P0, PT, R32, R2, RZ ;  /* 0x00000002201e7210 */ /* 0x004fc40007f1e0ff */
[----:B----4-:R-:W-:Y:S02]  /*159e0*/  IADD3 R26, P1, PT, R28, R2, RZ ;  /* 0x000000021c1a7210 */ /* 0x010fe40007f3e0ff */
[----:B------:R-:W-:Y:S02]  /*159f0*/  IADD3.X R31, PT, PT, R33, R0, RZ, P0, !PT ;  /* 0x00000000211f7210 */ /* 0x000fe400007fe4ff */
[-C--:B---3--:R-:W-:Y:S01]  /*15a00*/  IADD3 R18, P2, PT, R22, R2.reuse, RZ ;  /* 0x0000000216127210 */ /* 0x088fe20007f5e0ff */
[--C-:B------:R-:W-:Y:S02]  /*15a10*/  IMAD.X R27, R29, 0x1, R0.reuse, P1 ;  /* 0x000000011d1b7824 */ /* 0x100fe400008e0600 */
[----:B------:R-:W-:Y:S02]  /*15a20*/  STL.64 [R1+0x738], R30 ;  /* 0x0007381e01007387 */ /* 0x000fe40000100a00 */
[--C-:B------:R-:W-:Y:S01]  /*15a30*/  IMAD.X R19, R23, 0x1, R0.reuse, P2 ;  /* 0x0000000117137824 */ /* 0x100fe200010e0600 */
[-C--:B------:R-:W-:Y:S01]  /*15a40*/  IADD3 R8, P4, PT, R14, R2.reuse, RZ ;  /* 0x000000020e087210 */ /* 0x080fe20007f9e0ff */
[----:B------:R-:W-:Y:S04]  /*15a50*/  STL.64 [R1+0x748], R26 ;  /* 0x0007481a01007387 */ /* 0x000fe80000100a00 */
[----:B------:R-:W-:Y:S01]  /*15a60*/  IMAD.X R9, R15, 0x1, R0, P4 ;  /* 0x000000010f097824 */ /* 0x000fe200020e0600 */
[----:B------:R1:W-:Y:S04]  /*15a70*/  STL.64 [R1+0x758], R18 ;  /* 0x0007581201007387 */ /* 0x0003e80000100a00 */
[----:B------:R2:W-:Y:S01]  /*15a80*/  STL.64 [R1+0x770], R8 ;  /* 0x0007700801007387 */ /* 0x0005e20000100a00 */
[----:B------:R-:W-:-:S02]  /*15a90*/  IADD3 R22, P0, PT, R24, R2, RZ ;  /* 0x0000000218167210 */ /* 0x000fc40007f1e0ff */
[-C--:B-1----:R-:W-:Y:S02]  /*15aa0*/  IADD3 R18, P1, PT, R20, R2.reuse, RZ ;  /* 0x0000000214127210 */ /* 0x082fe40007f3e0ff */
[----:B------:R-:W-:-:S03]  /*15ab0*/  IADD3 R14, P2, PT, R16, R2, RZ ;  /* 0x00000002100e7210 */ /* 0x000fc60007f5e0ff */
[--C-:B------:R-:W-:Y:S01]  /*15ac0*/  IMAD.X R19, R21, 0x1, R0.reuse, P1 ;  /* 0x0000000115137824 */ /* 0x100fe200008e0600 */
[----:B------:R-:W-:Y:S01]  /*15ad0*/  IADD3.X R23, PT, PT, R25, R0, RZ, P0, !PT ;  /* 0x0000000019177210 */ /* 0x000fe200007fe4ff */
[----:B------:R-:W-:Y:S01]  /*15ae0*/  IMAD.X R15, R17, 0x1, R0, P2 ;  /* 0x00000001110f7824 */ /* 0x000fe200010e0600 */
[----:B--2---:R-:W-:-:S03]  /*15af0*/  IADD3 R8, P4, PT, R12, R2, RZ ;  /* 0x000000020c087210 */ /* 0x004fc60007f9e0ff */
[----:B------:R-:W-:Y:S02]  /*15b00*/  STL.64 [R1+0x780], R22 ;  /* 0x0007801601007387 */ /* 0x000fe40000100a00 */
[----:B------:R-:W-:Y:S02]  /*15b10*/  IMAD.X R9, R13, 0x1, R0, P4 ;  /* 0x000000010d097824 */ /* 0x000fe400020e0600 */
[----:B------:R-:W-:Y:S04]  /*15b20*/  STL.64 [R1+0x790], R18 ;  /* 0x0007901201007387 */ /* 0x000fe80000100a00 */
[----:B------:R-:W-:Y:S04]  /*15b30*/  STL.64 [R1+0x7a0], R14 ;  /* 0x0007a00e01007387 */ /* 0x000fe80000100a00 */
[----:B------:R1:W-:Y:S01]  /*15b40*/  STL.64 [R1+0x7b0], R8 ;  /* 0x0007b00801007387 */ /* 0x0003e20000100a00 */
[----:B------:R-:W-:-:S02]  /*15b50*/  ISETP.GE.U32.AND P1, PT, R4, 0x7ffffe7f, PT ;  /* 0x7ffffe7f0400780c */ /* 0x000fc40003f26070 */
[----:B------:R-:W-:Y:S02]  /*15b60*/  ISETP.GE.U32.AND P2, PT, R5, 0x7ffffe80, PT ;  /* 0x7ffffe800500780c */ /* 0x000fe40003f46070 */
[----:B------:R-:W-:Y:S02]  /*15b70*/  ISETP.NE.U32.AND P0, PT, RZ, UR18, PT ;  /* 0x00000012ff007c0c */ /* 0x000fe4000bf05070 */
[----:B-1----:R-:W-:-:S05]  /*15b80*/  IADD3 R8, P5, PT, R10, R80, RZ ;  /* 0x000000500a087210 */ /* 0x002fca0007fbe0ff */
[----:B------:R-:W-:Y:S01]  /*15b90*/  IMAD.X R9, R11, 0x1, R3, P5 ;  /* 0x000000010b097824 */ /* 0x000fe200028e0603 */
[----:B------:R-:W-:-:S04]  /*15ba0*/  IADD3 R4, P5, PT, R6, R80, RZ ;  /* 0x0000005006047210 */ /* 0x000fc80007fbe0ff */
[----:B------:R-:W-:-:S05]  /*15bb0*/  IADD3.X R5, PT, PT, R7, R3, RZ, P5, !PT ;  /* 0x0000000307057210 */ /* 0x000fca0002ffe4ff */
[----:B------:R1:W-:Y:S04]  /*15bc0*/  STL.64 [R1+0x970], R4 ;  /* 0x0009700401007387 */ /* 0x0003e80000100a00 */
[----:B------:R1:W-:Y:S01]  /*15bd0*/  STL.64 [R1+0x858], R8 ;  /* 0x0008580801007387 */ /* 0x0003e20000100a00 */
[----:B------:R-:W-:Y:S01]  /*15be0*/  ISETP.LT.OR P4, PT, R225, 0x80, P0 ;  /* 0x00000080e100780c */ /* 0x000fe20000781670 */
[----:B------:R-:W-:-:S12]  /*15bf0*/  @!P6 BRA `(.L_x_7) ;  /* 0x00000008000ce947 */ /* 0x000fd80003800000 */
[----:B------:R-:W2:Y:S01]  /*15c00*/  LDL.LU R26, [R1] ;  /* 0x00000000011a7983 */ /* 0x000ea20000300800 */
[----:B-1----:R-:W-:Y:S01]  /*15c10*/  IMAD.MOV.U32 R4, RZ, RZ, R104 ;  /* 0x000000ffff047224 */ /* 0x002fe200078e0068 */
[----:B------:R-:W-:Y:S01]  /*15c20*/  MOV R7, R98 ;  /* 0x0000006200077202 */ /* 0x000fe20000000f00 */
[----:B------:R-:W-:Y:S01]  /*15c30*/  IMAD.MOV.U32 R5, RZ, RZ, R106 ;  /* 0x000000ffff057224 */ /* 0x000fe200078e006a */
[----:B------:R-:W2:Y:S01]  /*15c40*/  LDL.LU R27, [R1+0x8] ;  /* 0x00000800011b7983 */ /* 0x000ea20000300800 */
[----:B------:R-:W-:Y:S01]  /*15c50*/  IMAD.MOV.U32 R6, RZ, RZ, R96 ;  /* 0x000000ffff067224 */ /* 0x000fe200078e0060 */
        /* <DEDUP_REMOVED lines=15> */
[----:B------:R-:W-:-:S02]  /*15d50*/  IMAD.MOV.U32 R17, RZ, RZ, R86 ;  /* 0x000000ffff117224 */ /* 0x000fc400078e0056 */
[----:B------:R-:W-:Y:S01]  /*15d60*/  IMAD.MOV.U32 R18, RZ, RZ, R236 ;  /* 0x000000ffff127224 */ /* 0x000fe200078e00ec */
[----:B------:R-:W2:Y:S01]  /*15d70*/  LDL.LU R34, [R1+0x40] ;  /* 0x0000400001227983 */ /* 0x000ea20000300800 */
[----:B------:R-:W-:Y:S02]  /*15d80*/  IMAD.MOV.U32 R20, RZ, RZ, R112 ;  /* 0x000000ffff147224 */ /* 0x000fe400078e0070 */
[----:B------:R-:W-:Y:S01]  /*15d90*/  IMAD.MOV.U32 R21, RZ, RZ, R114 ;  /* 0x000000ffff157224 */ /* 0x000fe200078e0072 */
[----:B------:R-:W2:Y:S01]  /*15da0*/  LDL.LU R35, [R1+0x48] ;  /* 0x0000480001237983 */ /* 0x000ea20000300800 */
[----:B------:R-:W-:Y:S02]  /*15db0*/  IMAD.MOV.U32 R22, RZ, RZ, R244 ;  /* 0x000000ffff167224 */ /* 0x000fe400078e00f4 */
[----:B------:R-:W-:Y:S01]  /*15dc0*/  IMAD.MOV.U32 R24, RZ, RZ, R240 ;  /* 0x000000ffff187224 */ /* 0x000fe200078e00f0 */
[----:B------:R-:W2:Y:S01]  /*15dd0*/  LDL.LU R36, [R1+0x30] ;  /* 0x0000300001247983 */ /* 0x000ea20000300800 */
[----:B------:R-:W-:-:S03]  /*15de0*/  IMAD.MOV.U32 R25, RZ, RZ, R242 ;  /* 0x000000ffff197224 */ /* 0x000fc600078e00f2 */
[----:B------:R-:W2:Y:S04]  /*15df0*/  LDL.LU R37, [R1+0x38] ;  /* 0x0000380001257983 */ /* 0x000ea80000300800 */
        /* <DEDUP_REMOVED lines=29> */
[----:B------:R-:W2:Y:S01]  /*15fd0*/  LDL.LU R67, [R1+0x138] ;  /* 0x0001380001437983 */ /* 0x000ea20000300800 */
[----:B------:R-:W-:Y:S01]  /*15fe0*/  IMAD.MOV.U32 R28, RZ, RZ, R248 ;  /* 0x000000ffff1c7224 */ /* 0x000fe200078e00f8 */
[----:B------:R-:W-:-:S04]  /*15ff0*/  MOV R29, R250 ;  /* 0x000000fa001d7202 */ /* 0x000fc80000000f00 */
[----:B--2---:R2:W-:Y:S01]  /*16000*/  STTM.x64 tmem[UR11+0xc0], R4 ;  /* 0x0000c004000079ed */ /* 0x0045e2000834000b */
[----:B------:R-:W-:Y:S05]  /*16010*/  @!P6 BRA `(.L_x_7) ;  /* 0x000000040004e947 */ /* 0x000fea0003800000 */
[----:B--2---:R-:W2:Y:S01]  /*16020*/  LDL.LU R26, [R1+0x4] ;  /* 0x00000400011a7983 */ /* 0x004ea20000300800 */
        /* <DEDUP_REMOVED lines=63> */
[----:B--2---:R3:W-:Y:S03]  /*16420*/  STTM.x64 tmem[UR11+0x140], R4 ;  /* 0x00014004000079ed */ /* 0x0047e6000834000b */
.L_x_7:
[----:B------:R-:W4:Y:S01]  /*16430*/  FENCE.VIEW.ASYNC.T ;  /* 0x00000000000073c6 */ /* 0x000f220000000200 */
[----:B------:R-:W-:Y:S01]  /*16440*/  UIADD3 UR12, UPT, UPT, UR10, 0x80, URZ ;  /* 0x000000800a0c7890 */ /* 0x000fe2000fffe0ff */
[----:B--23--:R-:W-:Y:S01]  /*16450*/  VIADD R6, R220, 0xfffffefd ;  /* 0xfffffefddc067836 */ /* 0x00cfe20000000000 */
[----:B----4-:R-:W-:Y:S06]  /*16460*/  BAR.SYNC.DEFER_BLOCKING 0x0 ;  /* 0x0000000000007b1d */ /* 0x010fec0000010000 */
[----:B------:R-:W-:Y:S05]  /*16470*/  @P4 BRA `(.L_x_8) ;  /* 0x00000008005c4947 */ /* 0x000fea0003800000 */
[----:B------:R-:W-:Y:S01]  /*16480*/  UIADD3 UR5, UPT, UPT, UR7, 0x40000, URZ ;  /* 0x0004000007057890 */ /* 0x000fe2000fffe0ff */
[----:B-1----:R-:W-:Y:S01]  /*16490*/  MOV.SPILL R5, UR17 ;  /* 0x0000001100057c02 */ /* 0x002fe20009000f00 */
[----:B------:R-:W-:Y:S01]  /*164a0*/  UMOV UR4, URZ ;  /* 0x000000ff00047c82 */ /* 0x000fe20008000000 */
[----:B------:R-:W-:Y:S01]  /*164b0*/  UIADD3 UR69, UPT, UPT, UR10, 0x88, URZ ;  /* 0x000000880a457890 */ /* 0x000fe2000fffe0ff */
[----:B------:R-:W-:Y:S01]  /*164c0*/  MOV.SPILL R4, UR16 ;  /* 0x0000001000047c02 */ /* 0x000fe20009000f00 */
[----:B------:R-:W-:Y:S02]  /*164d0*/  USHF.R.U32.HI UR5, URZ, 0x4, UR5 ;  /* 0x00000004ff057899 */ /* 0x000fe40008011605 */
[----:B------:R-:W-:Y:S02]  /*164e0*/  UIADD3 UR35, UPT, UPT, UR10, 0x90, URZ ;  /* 0x000000900a237890 */ /* 0x000fe4000fffe0ff */
[----:B------:R-:W-:Y:S02]  /*164f0*/  USGXT.U32 UR52, UR5, 0xe ;  /* 0x0000000e0534789a */ /* 0x000fe40008000000 */
[----:B------:R-:W-:-:S02]  /*16500*/  UIADD3 UR34, UPT, UPT, UR10, 0x98, URZ ;  /* 0x000000980a227890 */ /* 0x000fc4000fffe0ff */
[----:B------:R-:W-:Y:S01]  /*16510*/  UIADD3 UR56, UP1, UPT, UR52, 0x2, URZ ;  /* 0x0000000234387890 */ /* 0x000fe2000ff3e0ff */
[----:B------:R-:W-:Y:S01]  /*16520*/  UMOV UR26, 0x0 ;  /* 0x00000000001a7882 */ /* 0x000fe20000000000 */
[----:B------:R-:W-:Y:S02]  /*16530*/  UMOV UR27, 0x8100910 ;  /* 0x08100910001b7882 */ /* 0x000fe40000000000 */
[----:B------:R-:W-:Y:S02]  /*16540*/  UIADD3.X UR57, UPT, UPT, UR4, 0x40004040, URZ, UP1, !UPT ;  /* 0x4000404004397890 */ /* 0x000fe40008ffe4ff */
[----:B------:R-:W-:Y:S02]  /*16550*/  UIADD3 UR68, UPT, UPT, UR10, 0xa0, URZ ;  /* 0x000000a00a447890 */ /* 0x000fe4000fffe0ff */
[----:B------:R-:W-:Y:S02]  /*16560*/  UIADD3.64 UR58, UPT, UPT, UR56, 0x2, URZ ;  /* 0x00000002383a7897 */ /* 0x000fe4000fffe0ff */
[----:B------:R-:W-:Y:S01]  /*16570*/  UIADD3.64 UR64, UPT, UPT, UR56, 0x4, URZ ;  /* 0x0000000438407897 */ /* 0x000fe2000fffe0ff */
[----:B------:R-:W-:Y:S01]  /*16580*/  UMOV UR53, 0x40004040 ;  /* 0x4000404000357882 */ /* 0x000fe20000000000 */
[----:B------:R-:W-:Y:S01]  /*16590*/  UIADD3.64 UR62, UPT, UPT, UR56, 0x1fe, URZ ;  /* 0x000001fe383e7897 */ /* 0x000fe2000fffe0ff */
[----:B------:R1:W-:Y:S01]  /*165a0*/  UTCHMMA tmem[UR12], gdesc[UR52], tmem[UR10], tmem[UR26], idesc[UR27], !UPT ;  /* 0x00ff1a340c0079ea */ /* 0x0003e2000f80000a */
[----:B------:R-:W-:Y:S01]  /*165b0*/  UMOV UR28, 0x0 ;  /* 0x00000000001c7882 */ /* 0x000fe20000000000 */
[----:B------:R-:W-:Y:S01]  /*165c0*/  UMOV UR29, 0x8100910 ;  /* 0x08100910001d7882 */ /* 0x000fe20000000000 */
[----:B------:R-:W-:-:S02]  /*165d0*/  UIADD3 UR67, UPT, UPT, UR10, 0xa8, URZ ;  /* 0x000000a80a437890 */ /* 0x000fc4000fffe0ff */
[----:B------:R2:W-:Y:S01]  /*165e0*/  UTCHMMA tmem[UR69], gdesc[UR56], tmem[UR10], tmem[UR28], idesc[UR29], UPT ;  /* 0x00ff1c38450079ea */ /* 0x0005e2000b80000a */
[----:B------:R-:W-:Y:S02]  /*165f0*/  UIADD3.64 UR4, UPT, UPT, UR56, 0x200, URZ ;  /* 0x0000020038047897 */ /* 0x000fe4000fffe0ff */
[----:B------:R-:W-:Y:S02]  /*16600*/  UIADD3 UR66, UPT, UPT, UR10, 0xb0, URZ ;  /* 0x000000b00a427890 */ /* 0x000fe4000fffe0ff */
[----:B------:R-:W-:Y:S02]  /*16610*/  UIADD3.64 UR24, UPT, UPT, UR56, 0x202, URZ ;  /* 0x0000020238187897 */ /* 0x000fe4000fffe0ff */
[----:B------:R-:W-:Y:S02]  /*16620*/  UIADD3 UR49, UPT, UPT, UR10, 0xb8, URZ ;  /* 0x000000b80a317890 */ /* 0x000fe4000fffe0ff */
[----:B-1----:R-:W-:Y:S02]  /*16630*/  UIADD3.64 UR26, UPT, UPT, UR56, 0x204, URZ ;  /* 0x00000204381a7897 */ /* 0x002fe4000fffe0ff */
[----:B------:R-:W-:-:S02]  /*16640*/  UIADD3 UR6, UPT, UPT, UR10, 0xc0, URZ ;  /* 0x000000c00a067890 */ /* 0x000fc4000fffe0ff */
[----:B--2---:R-:W-:Y:S01]  /*16650*/  UIADD3.64 UR28, UPT, UPT, UR56, 0x3fe, URZ ;  /* 0x000003fe381c7897 */ /* 0x004fe2000fffe0ff */
[----:B------:R-:W-:Y:S01]  /*16660*/  UMOV UR30, 0x0 ;  /* 0x00000000001e7882 */ /* 0x000fe20000000000 */
[----:B------:R-:W-:Y:S01]  /*16670*/  UMOV UR31, 0x8100910 ;  /* 0x08100910001f7882 */ /* 0x000fe20000000000 */
[----:B------:R-:W-:Y:S01]  /*16680*/  UMOV UR32, 0x0 ;  /* 0x0000000000207882 */ /* 0x000fe20000000000 */
[----:B------:R-:W-:Y:S01]  /*16690*/  UMOV UR33, 0x8100910 ;  /* 0x0810091000217882 */ /* 0x000fe20000000000 */
[----:B------:R-:W-:Y:S01]  /*166a0*/  UMOV UR50, 0x0 ;  /* 0x0000000000327882 */ /* 0x000fe20000000000 */
[----:B------:R-:W-:Y:S01]  /*166b0*/  UMOV UR51, 0x8100910 ;  /* 0x0810091000337882 */ /* 0x000fe20000000000 */
[----:B------:R1:W-:Y:S01]  /*166c0*/  UTCHMMA tmem[UR35], gdesc[UR58], tmem[UR10], tmem[UR30], idesc[UR31], UPT ;  /* 0x00ff1e3a230079ea */ /* 0x0003e2000b80000a */
[----:B------:R-:W-:Y:S01]  /*166d0*/  UMOV UR36, 0x0 ;  /* 0x0000000000247882 */ /* 0x000fe20000000000 */
[----:B------:R-:W-:Y:S01]  /*166e0*/  UMOV UR37, 0x8100910 ;  /* 0x0810091000257882 */ /* 0x000fe20000000000 */
[----:B------:R-:W-:-:S02]  /*166f0*/  UIADD3 UR9, UPT, UPT, UR10, 0xc8, URZ ;  /* 0x000000c80a097890 */ /* 0x000fc4000fffe0ff */
[----:B------:R2:W-:Y:S01]  /*16700*/  UTCHMMA tmem[UR34], gdesc[UR64], tmem[UR10], tmem[UR32], idesc[UR33], UPT ;  /* 0x00ff2040220079ea */ /* 0x0005e2000b80000a */
[----:B------:R-:W-:Y:S01]  /*16710*/  UMOV UR38, 0x0 ;  /* 0x0000000000267882 */ /* 0x000fe20000000000 */
[----:B------:R-:W-:Y:S01]  /*16720*/  UMOV UR39, 0x8100910 ;  /* 0x0810091000277882 */ /* 0x000fe20000000000 */
[----:B------:R-:W-:Y:S02]  /*16730*/  UIADD3 UR13, UPT, UPT, UR10, 0xd0, URZ ;  /* 0x000000d00a0d7890 */ /* 0x000fe4000fffe0ff */
[----:B------:R-:W-:Y:S01]  /*16740*/  UTCHMMA tmem[UR68], gdesc[UR62], tmem[UR10], tmem[UR50], idesc[UR51], UPT ;  /* 0x00ff323e440079ea */ /* 0x000fe2000b80000a */
[----:B------:R-:W-:Y:S01]  /*16750*/  UMOV UR40, 0x0 ;  /* 0x0000000000287882 */ /* 0x000fe20000000000 */
[----:B-1----:R-:W-:Y:S01]  /*16760*/  UIADD3.64 UR30, UPT, UPT, UR56, 0x400, URZ ;  /* 0x00000400381e7897 */ /* 0x002fe2000fffe0ff */
[----:B------:R1:W-:Y:S01]  /*16770*/  UTCHMMA tmem[UR67], gdesc[UR4], tmem[UR10], tmem[UR36], idesc[UR37], UPT ;  /* 0x00ff2404430079ea */ /* 0x0003e2000b80000a */
[----:B------:R-:W-:Y:S01]  /*16780*/  UMOV UR41, 0x8100910 ;  /* 0x0810091000297882 */ /* 0x000fe20000000000 */
[----:B------:R-:W-:-:S02]  /*16790*/  UIADD3 UR48, UPT, UPT, UR10, 0xd8, URZ ;  /* 0x000000d80a307890 */ /* 0x000fc4000fffe0ff */
[----:B------:R3:W-:Y:S01]  /*167a0*/  UTCHMMA tmem[UR66], gdesc[UR24], tmem[UR10], tmem[UR38], idesc[UR39], UPT ;  /* 0x00ff2618420079ea */ /* 0x0007e2000b80000a */
[----:B--2---:R-:W-:Y:S01]  /*167b0*/  UIADD3.64 UR32, UPT, UPT, UR56, 0x402, URZ ;  /* 0x0000040238207897 */ /* 0x004fe2000fffe0ff */
[----:B------:R2:W-:Y:S01]  /*167c0*/  UTCHMMA tmem[UR49], gdesc[UR26], tmem[UR10], tmem[UR40], idesc[UR41], UPT ;  /* 0x00ff281a310079ea */ /* 0x0005e2000b80000a */
[----:B------:R-:W-:Y:S01]  /*167d0*/  UIADD3.64 UR34, UPT, UPT, UR56, 0x404, URZ ;  /* 0x0000040438227897 */ /* 0x000fe2000fffe0ff */
[----:B------:R-:W-:Y:S01]  /*167e0*/  UMOV UR42, 0x0 ;  /* 0x00000000002a7882 */ /* 0x000fe20000000000 */
[----:B------:R-:W-:Y:S01]  /*167f0*/  UMOV UR43, 0x8100910 ;  /* 0x08100910002b7882 */ /* 0x000fe20000000000 */
[----:B------:R-:W-:Y:S02]  /*16800*/  UIADD3 UR23, UPT, UPT, UR10, 0xe0, URZ ;  /* 0x000000e00a177890 */ /* 0x000fe4000fffe0ff */
[----:B------:R4:W-:Y:S01]  /*16810*/  UTCHMMA tmem[UR6], gdesc[UR28], tmem[UR10], tmem[UR42], idesc[UR43], UPT ;  /* 0x00ff2a1c060079ea */ /* 0x0009e2000b80000a */
[----:B-1----:R-:W-:Y:S02]  /*16820*/  UIADD3.64 UR36, UPT, UPT, UR56, 0x5fe, URZ ;  /* 0x000005fe38247897 */ /* 0x002fe4000fffe0ff */
[----:B------:R-:W-:-:S02]  /*16830*/  UIADD3 UR20, UPT, UPT, UR10, 0xe8, URZ ;  /* 0x000000e80a147890 */ /* 0x000fc4000fffe0ff */
[----:B---3--:R-:W-:Y:S02]  /*16840*/  UIADD3.64 UR38, UPT, UPT, UR56, 0x600, URZ ;  /* 0x0000060038267897 */ /* 0x008fe4000fffe0ff */
[----:B------:R-:W-:Y:S02]  /*16850*/  UIADD3 UR21, UPT, UPT, UR10, 0xf0, URZ ;  /* 0x000000f00a157890 */ /* 0x000fe4000fffe0ff */
[----:B--2---:R-:W-:Y:S02]  /*16860*/  UIADD3.64 UR40, UPT, UPT, UR56, 0x602, URZ ;  /* 0x0000060238287897 */ /* 0x004fe4000fffe0ff */
[----:B------:R-:W-:Y:S02]  /*16870*/  UIADD3 UR22, UPT, UPT, UR10, 0xf8, URZ ;  /* 0x000000f80a167890 */ /* 0x000fe4000fffe0ff */
[----:B----4-:R-:W-:Y:S01]  /*16880*/  UIADD3.64 UR42, UPT, UPT, UR56, 0x604, URZ ;  /* 0x00000604382a7897 */ /* 0x010fe2000fffe0ff */
[----:B------:R-:W-:Y:S01]  /*16890*/  UMOV UR46, 0x0 ;  /* 0x00000000002e7882 */ /* 0x000fe20000000000 */
[----:B------:R-:W-:Y:S01]  /*168a0*/  UMOV UR47, 0x8100910 ;  /* 0x08100910002f7882 */ /* 0x000fe20000000000 */
[----:B------:R-:W-:-:S02]  /*168b0*/  UIADD3 UR54, UPT, UPT, UR10, 0x40, URZ ;  /* 0x000000400a367890 */ /* 0x000fc4000fffe0ff */
[----:B------:R1:W-:Y:S01]  /*168c0*/  UTCHMMA tmem[UR9], gdesc[UR30], tmem[UR10], tmem[UR46], idesc[UR47], UPT ;  /* 0x00ff2e1e090079ea */ /* 0x0003e2000b80000a */
[----:B------:R-:W-:Y:S01]  /*168d0*/  UIADD3 UR55, UPT, UPT, UR10, 0x100, URZ ;  /* 0x000001000a377890 */ /* 0x000fe2000fffe0ff */
[----:B------:R-:W-:Y:S01]  /*168e0*/  UMOV UR44, 0x0 ;  /* 0x00000000002c7882 */ /* 0x000fe20000000000 */
[----:B------:R-:W-:Y:S01]  /*168f0*/  UMOV UR45, 0x8100910 ;  /* 0x08100910002d7882 */ /* 0x000fe20000000000 */
[----:B------:R-:W-:Y:S02]  /*16900*/  UIADD3 UR73, UPT, UPT, UR10, 0x40, URZ ;  /* 0x000000400a497890 */ /* 0x000fe4000fffe0ff */
[----:B------:R2:W-:Y:S01]  /*16910*/  UTCHMMA tmem[UR13], gdesc[UR32], tmem[UR10], tmem[UR44], idesc[UR45], UPT ;  /* 0x00ff2c200d0079ea */ /* 0x0005e2000b80000a */
[----:B------:R-:W-:Y:S01]  /*16920*/  UIADD3 UR74, UPT, UPT, UR10, 0x108, URZ ;  /* 0x000001080a4a7890 */ /* 0x000fe2000fffe0ff */
[----:B------:R-:W-:Y:S01]  /*16930*/  UMOV UR14, 0x0 ;  /* 0x00000000000e7882 */ /* 0x000fe20000000000 */
[----:B------:R-:W-:Y:S01]  /*16940*/  UMOV UR15, 0x8100910 ;  /* 0x08100910000f7882 */ /* 0x000fe20000000000 */
[----:B------:R-:W-:-:S02]  /*16950*/  UIADD3 UR60, UPT, UPT, UR10, 0x40, URZ ;  /* 0x000000400a3c7890 */ /* 0x000fc4000fffe0ff */
[----:B------:R3:W-:Y:S01]  /*16960*/  UTCHMMA tmem[UR48], gdesc[UR34], tmem[UR10], tmem[UR14], idesc[UR15], UPT ;  /* 0x00ff0e22300079ea */ /* 0x0007e2000b80000a */
[----:B------:R-:W-:Y:S01]  /*16970*/  UIADD3 UR61, UPT, UPT, UR10, 0x110, URZ ;  /* 0x000001100a3d7890 */ /* 0x000fe2000fffe0ff */
[----:B------:R-:W-:Y:S01]  /*16980*/  UMOV UR18, 0x0 ;  /* 0x0000000000127882 */ /* 0x000fe20000000000 */
[----:B------:R-:W-:Y:S01]  /*16990*/  UMOV UR19, 0x8100910 ;  /* 0x0810091000137882 */ /* 0x000fe20000000000 */
[----:B------:R-:W-:Y:S01]  /*169a0*/  UMOV UR76, 0x0 ;  /* 0x00000000004c7882 */ /* 0x000fe20000000000 */
[----:B------:R-:W-:Y:S01]  /*169b0*/  UMOV UR77, 0x8100910 ;  /* 0x08100910004d7882 */ /* 0x000fe20000000000 */
[----:B------:R-:W-:Y:S02]  /*169c0*/  UIADD3 UR71, UPT, UPT, UR10, 0x40, URZ ;  /* 0x000000400a477890 */ /* 0x000fe4000fffe0ff */
[----:B------:R4:W-:Y:S01]  /*169d0*/  UTCHMMA tmem[UR23], gdesc[UR36], tmem[UR10], tmem[UR18], idesc[UR19], UPT ;  /* 0x00ff1224170079ea */ /* 0x0009e2000b80000a */
[----:B------:R-:W-:Y:S02]  /*169e0*/  UIADD3 UR72, UPT, UPT, UR10, 0x118, URZ ;  /* 0x000001180a487890 */ /* 0x000fe4000fffe0ff */
[----:B------:R1:W-:Y:S01]  /*169f0*/  UTCHMMA tmem[UR20], gdesc[UR38], tmem[UR10], tmem[UR76], idesc[UR77], UPT ;  /* 0x00ff4c26140079ea */ /* 0x0003e2000b80000a */
[----:B------:R-:W-:-:S02]  /*16a00*/  UIADD3 UR69, UPT, UPT, UR10, 0x40, URZ ;  /* 0x000000400a457890 */ /* 0x000fc4000fffe0ff */
[----:B------:R-:W-:Y:S01]  /*16a10*/  UTCHMMA tmem[UR21], gdesc[UR40], tmem[UR10], tmem[UR46], idesc[UR47], UPT ;  /* 0x00ff2e28150079ea */ /* 0x000fe2000b80000a */
[----:B------:R-:W-:Y:S02]  /*16a20*/  UIADD3 UR70, UPT, UPT, UR10, 0x120, URZ ;  /* 0x000001200a467890 */ /* 0x000fe4000fffe0ff */
[----:B------:R-:W-:Y:S01]  /*16a30*/  UTCHMMA tmem[UR22], gdesc[UR42], tmem[UR10], tmem[UR50], idesc[UR51], UPT ;  /* 0x00ff322a160079ea */ /* 0x000fe2000b80000a */
[----:B------:R-:W-:Y:S01]  /*16a40*/  UIADD3 UR67, UPT, UPT, UR10, 0x40, URZ ;  /* 0x000000400a437890 */ /* 0x000fe2000fffe0ff */
[----:B------:R-:W-:Y:S01]  /*16a50*/  UTCHMMA tmem[UR55], gdesc[UR52], tmem[UR54], tmem[UR50], idesc[UR51], !UPT ;  /* 0x00ff3234370079ea */ /* 0x000fe2000f800036 */
[----:B------:R-:W-:Y:S01]  /*16a60*/  UIADD3 UR68, UPT, UPT, UR10, 0x128, URZ ;  /* 0x000001280a447890 */ /* 0x000fe2000fffe0ff */
[----:B------:R4:W-:Y:S01]  /*16a70*/  UTCHMMA tmem[UR74], gdesc[UR56], tmem[UR73], tmem[UR50], idesc[UR51], UPT ;  /* 0x00ff32384a0079ea */ /* 0x0009e2000b800049 */
[----:B------:R-:W-:Y:S01]  /*16a80*/  UIADD3 UR6, UPT, UPT, UR10, 0x40, URZ ;  /* 0x000000400a067890 */ /* 0x000fe2000fffe0ff */
[----:B------:R4:W-:Y:S01]  /*16a90*/  UTCHMMA tmem[UR61], gdesc[UR58], tmem[UR60], tmem[UR76], idesc[UR77], UPT ;  /* 0x00ff4c3a3d0079ea */ /* 0x0009e2000b80003c */
[----:B-1----:R-:W-:-:S02]  /*16aa0*/  UIADD3 UR9, UPT, UPT, UR10, 0x130, URZ ;  /* 0x000001300a097890 */ /* 0x002fc4000fffe0ff */
[----:B--2---:R-:W-:Y:S02]  /*16ab0*/  UIADD3 UR13, UPT, UPT, UR10, 0x40, URZ ;  /* 0x000000400a0d7890 */ /* 0x004fe4000fffe0ff */
[----:B---3--:R-:W-:Y:S02]  /*16ac0*/  UIADD3 UR14, UPT, UPT, UR10, 0x138, URZ ;  /* 0x000001380a0e7890 */ /* 0x008fe4000fffe0ff */
[----:B------:R-:W-:Y:S02]  /*16ad0*/  UIADD3 UR15, UPT, UPT, UR10, 0x40, URZ ;  /* 0x000000400a0f7890 */ /* 0x000fe4000fffe0ff */
[----:B----4-:R-:W-:Y:S02]  /*16ae0*/  UIADD3 UR18, UPT, UPT, UR10, 0x140, URZ ;  /* 0x000001400a127890 */ /* 0x010fe4000fffe0ff */
[----:B------:R-:W-:Y:S02]  /*16af0*/  UIADD3 UR19, UPT, UPT, UR10, 0x40, URZ ;  /* 0x000000400a137890 */ /* 0x000fe4000fffe0ff */
[----:B------:R-:W-:Y:S01]  /*16b00*/  UIADD3 UR20, UPT, UPT, UR10, 0x148, URZ ;  /* 0x000001480a147890 */ /* 0x000fe2000fffe0ff */
[----:B------:R-:W-:Y:S01]  /*16b10*/  UMOV UR56, 0x0 ;  /* 0x0000000000387882 */ /* 0x000fe20000000000 */
[----:B------:R-:W-:Y:S01]  /*16b20*/  UMOV UR57, 0x8100910 ;  /* 0x0810091000397882 */ /* 0x000fe20000000000 */
[----:B------:R-:W-:Y:S01]  /*16b30*/  UIADD3 UR21, UPT, UPT, UR10, 0x40, URZ ;  /* 0x000000400a157890 */ /* 0x000fe2000fffe0ff */
[----:B------:R-:W-:Y:S01]  /*16b40*/  UTCHMMA tmem[UR72], gdesc[UR64], tmem[UR71], tmem[UR56], idesc[UR57], UPT ;  /* 0x00ff3840480079ea */ /* 0x000fe2000b800047 */
[----:B------:R-:W-:Y:S01]  /*16b50*/  UIADD3 UR22, UPT, UPT, UR10, 0x150, URZ ;  /* 0x000001500a167890 */ /* 0x000fe2000fffe0ff */
[----:B------:R-:W-:Y:S01]  /*16b60*/  UMOV UR58, 0x0 ;  /* 0x00000000003a7882 */ /* 0x000fe20000000000 */
[----:B------:R-:W-:Y:S01]  /*16b70*/  UMOV UR59, 0x8100910 ;  /* 0x08100910003b7882 */ /* 0x000fe20000000000 */
[----:B------:R-:W-:Y:S01]  /*16b80*/  UIADD3 UR23, UPT, UPT, UR10, 0x40, URZ ;  /* 0x000000400a177890 */ /* 0x000fe2000fffe0ff */
[----:B------:R1:W-:Y:S01]  /*16b90*/  UTCHMMA tmem[UR70], gdesc[UR62], tmem[UR69], tmem[UR58], idesc[UR59], UPT ;  /* 0x00ff3a3e460079ea */ /* 0x0003e2000b800045 */
[----:B------:R-:W-:Y:S01]  /*16ba0*/  UIADD3 UR66, UPT, UPT, UR10, 0x158, URZ ;  /* 0x000001580a427890 */ /* 0x000fe2000fffe0ff */
[----:B------:R-:W-:Y:S01]  /*16bb0*/  UMOV UR16, 0x0 ;  /* 0x0000000000107882 */ /* 0x000fe20000000000 */
[----:B------:R-:W-:Y:S01]  /*16bc0*/  UMOV UR17, 0x8100910 ;  /* 0x0810091000117882 */ /* 0x000fe20000000000 */
[----:B------:R-:W-:Y:S01]  /*16bd0*/  UIADD3 UR76, UPT, UPT, UR10, 0x40, URZ ;  /* 0x000000400a4c7890 */ /* 0x000fe2000fffe0ff */
[----:B------:R2:W-:Y:S01]  /*16be0*/  UTCHMMA tmem[UR68], gdesc[UR4], tmem[UR67], tmem[UR16], idesc[UR17], UPT ;  /* 0x00ff1004440079ea */ /* 0x0005e2000b800043 */
[----:B------:R-:W-:-:S02]  /*16bf0*/  UIADD3 UR75, UPT, UPT, UR10, 0x160, URZ ;  /* 0x000001600a4b7890 */ /* 0x000fc4000fffe0ff */
[----:B------:R-:W-:Y:S01]  /*16c00*/  UIADD3 UR74, UPT, UPT, UR10, 0x168, URZ ;  /* 0x000001680a4a7890 */ /* 0x000fe2000fffe0ff */
[----:B-1----:R-:W-:Y:S01]  /*16c10*/  UMOV UR70, 0x0 ;  /* 0x0000000000467882 */ /* 0x002fe20000000000 */
[----:B------:R-:W-:Y:S01]  /*16c20*/  UMOV UR71, 0x8100910 ;  /* 0x0810091000477882 */ /* 0x000fe20000000000 */
[----:B------:R-:W-:Y:S01]  /*16c30*/  UIADD3 UR77, UPT, UPT, UR10, 0x40, URZ ;  /* 0x000000400a4d7890 */ /* 0x000fe2000fffe0ff */
[----:B------:R3:W-:Y:S01]  /*16c40*/  UTCHMMA tmem[UR9], gdesc[UR24], tmem[UR6], tmem[UR70], idesc[UR71], UPT ;  /* 0x00ff4618090079ea */ /* 0x0007e2000b800006 */
[----:B------:R-:W-:Y:S01]  /*16c50*/  UIADD3 UR64, UPT, UPT, UR10, 0x170, URZ ;  /* 0x000001700a407890 */ /* 0x000fe2000fffe0ff */
[----:B------:R3:W-:Y:S01]  /*16c60*/  UTCHMMA tmem[UR14], gdesc[UR26], tmem[UR13], tmem[UR44], idesc[UR45], UPT ;  /* 0x00ff2c1a0e0079ea */ /* 0x0007e2000b80000d */
[----:B------:R-:W-:Y:S01]  /*16c70*/  UIADD3 UR62, UPT, UPT, UR10, 0x40, URZ ;  /* 0x000000400a3e7890 */ /* 0x000fe2000fffe0ff */
[----:B------:R3:W-:Y:S01]  /*16c80*/  UTCHMMA tmem[UR18], gdesc[UR28], tmem[UR15], tmem[UR46], idesc[UR47], UPT ;  /* 0x00ff2e1c120079ea */ /* 0x0007e2000b80000f */
[----:B------:R-:W-:Y:S01]  /*16c90*/  UIADD3 UR63, UPT, UPT, UR10, 0x178, URZ ;  /* 0x000001780a3f7890 */ /* 0x000fe2000fffe0ff */
[----:B--2---:R-:W-:Y:S01]  /*16ca0*/  R2UR.FILL UR17, R5 ;  /* 0x00000000051172ca */ /* 0x004fe200004e0000 */
[----:B------:R-:W-:Y:S01]  /*16cb0*/  UMOV UR48, 0x0 ;  /* 0x0000000000307882 */ /* 0x000fe20000000000 */
[----:B------:R-:W-:Y:S01]  /*16cc0*/  UMOV UR49, 0x8100910 ;  /* 0x0810091000317882 */ /* 0x000fe20000000000 */
[----:B------:R-:W-:Y:S01]  /*16cd0*/  UMOV UR52, 0x0 ;  /* 0x0000000000347882 */ /* 0x000fe20000000000 */
[----:B------:R-:W-:Y:S01]  /*16ce0*/  UMOV UR53, 0x8100910 ;  /* 0x0810091000357882 */ /* 0x000fe20000000000 */
[----:B------:R3:W-:Y:S01]  /*16cf0*/  UTCHMMA tmem[UR20], gdesc[UR30], tmem[UR19], tmem[UR48], idesc[UR49], UPT ;  /* 0x00ff301e140079ea */ /* 0x0007e2000b800013 */
[----:B------:R-:W-:Y:S01]  /*16d00*/  UMOV UR54, 0x0 ;  /* 0x0000000000367882 */ /* 0x000fe20000000000 */
[----:B------:R-:W-:Y:S01]  /*16d10*/  UMOV UR55, 0x8100910 ;  /* 0x0810091000377882 */ /* 0x000fe20000000000 */
[----:B------:R3:W-:Y:S01]  /*16d20*/  UTCHMMA tmem[UR22], gdesc[UR32], tmem[UR21], tmem[UR50], idesc[UR51], UPT ;  /* 0x00ff3220160079ea */ /* 0x0007e2000b800015 */
[----:B------:R3:W-:Y:S01]  /*16d30*/  UTCHMMA tmem[UR66], gdesc[UR34], tmem[UR23], tmem[UR52], idesc[UR53], UPT ;  /* 0x00ff3422420079ea */ /* 0x0007e2000b800017 */
[----:B------:R-:W-:Y:S01]  /*16d40*/  UMOV UR4, UR8 ;  /* 0x0000000800047c82 */ /* 0x000fe20008000000 */
[----:B------:R-:W-:Y:S01]  /*16d50*/  UMOV UR5, URZ ;  /* 0x000000ff00057c82 */ /* 0x000fe20008000000 */
[----:B------:R3:W-:Y:S01]  /*16d60*/  UTCHMMA tmem[UR75], gdesc[UR36], tmem[UR76], tmem[UR54], idesc[UR55], UPT ;  /* 0x00ff36244b0079ea */ /* 0x0007e2000b80004c */
[----:B------:R-:W-:Y:S01]  /*16d70*/  UMOV UR60, 0x0 ;  /* 0x00000000003c7882 */ /* 0x000fe20000000000 */
[----:B------:R-:W-:Y:S01]  /*16d80*/  UMOV UR61, 0x8100910 ;  /* 0x08100910003d7882 */ /* 0x000fe20000000000 */
[----:B------:R3:W-:Y:S01]  /*16d90*/  UTCHMMA tmem[UR74], gdesc[UR38], tmem[UR73], tmem[UR56], idesc[UR57], UPT ;  /* 0x00ff38264a0079ea */ /* 0x0007e2000b800049 */
[----:B------:R-:W-:Y:S01]  /*16da0*/  UMOV UR65, UR4 ;  /* 0x0000000400417c82 */ /* 0x000fe20008000000 */
[----:B------:R3:W-:Y:S01]  /*16db0*/  UTCHMMA tmem[UR64], gdesc[UR40], tmem[UR77], tmem[UR58], idesc[UR59], UPT ;  /* 0x00ff3a28400079ea */ /* 0x0007e2000b80004d */
[----:B------:R3:W-:Y:S01]  /*16dc0*/  UTCHMMA tmem[UR63], gdesc[UR42], tmem[UR62], tmem[UR60], idesc[UR61], UPT ;  /* 0x00ff3c2a3f0079ea */ /* 0x0007e2000b80003e */
[----:B------:R3:W-:Y:S01]  /*16dd0*/  UTCBAR [UR65], URZ ;  /* 0x000000ff410073e9 */ /* 0x0007e200080000ff */
[----:B------:R-:W-:-:S15]  /*16de0*/  R2UR.FILL UR16, R4 ;  /* 0x00000000041072ca */ /* 0x000fde00004e0000 */
.L_x_8:
[----:B------:R-:W2:Y:S01]  /*16df0*/  LDL.64 R30, [R1+0x158] ;  /* 0x00015800011e7983 */ /* 0x000ea20000100a00 */
[----:B------:R-:W4:Y:S03]  /*16e00*/  LDC R7, c[0x0][0x3a0] ;  /* 0x0000e800ff077b82 */ /* 0x000f260000000800 */
[----:B---3--:R-:W3:Y:S04]  /*16e10*/  LDL.64 R22, [R1+0x160] ;  /* 0x0001600001167983 */ /* 0x008ee80000100a00 */
[----:B------:R-:W2:Y:S04]  /*16e20*/  LDL.64 R14, [R1+0x168] ;  /* 0x00016800010e7983 */ /* 0x000ea80000100a00 */
[----:B------:R-:W2:Y:S04]  /*16e30*/  LDL.64 R32, [R1+0x170] ;  /* 0x0001700001207983 */ /* 0x000ea80000100a00 */
[----:B------:R-:W2:Y:S04]  /*16e40*/  LDL.64 R20, [R1+0x178] ;  /* 0x0001780001147983 */ /* 0x000ea80000100a00 */
[----:B------:R-:W2:Y:S01]  /*16e50*/  LDL.64 R18, [R1+0x180] ;  /* 0x0001800001127983 */ /* 0x000ea20000100a00 */
[----:B------:R-:W-:Y:S01]  /*16e60*/  BAR.SYNC.DEFER_BLOCKING 0x0 ;  /* 0x0000000000007b1d */ /* 0x000fe20000010000 */
[----:B-1----:R-:W-:Y:S01]  /*16e70*/  VIADD R4, R221, 0xfffffefc ;  /* 0xfffffefcdd047836 */ /* 0x002fe20000000000 */
[----:B------:R-:W-:-:S06]  /*16e80*/  ISETP.GE.U32.AND P4, PT, R6, 0x7ffffe7e, PT ;  /* 0x7ffffe7e0600780c */ /* 0x000fcc0003f86070 */
[----:B------:R-:W1:Y:S01]  /*16e90*/  LDC R6, c[0x0][0x3a0] ;  /* 0x0000e800ff067b82 */ /* 0x000e620000000800 */
[----:B------:R-:W-:Y:S01]  /*16ea0*/  IADD3 R5, PT, PT, R223, -0x106, RZ ;  /* 0xfffffefadf057810 */ /* 0x000fe20007ffe0ff */
[----:B------:R-:W2:Y:S04]  /*16eb0*/  LDL.64 R28, [R1+0x188] ;  /* 0x00018800011c7983 */ /* 0x000ea80000100a00 */
[----:B------:R-:W2:Y:S02]  /*16ec0*/  LDL.64 R26, [R1+0x190] ;  /* 0x00019000011a7983 */ /* 0x000ea40000100a00 */
[----:B------:R-:W1:Y:S02]  /*16ed0*/  LDC R10, c[0x0][0x3a0] ;  /* 0x0000e800ff0a7b82 */ /* 0x000e640000000800 */
[----:B------:R-:W2:Y:S04]  /*16ee0*/  LDL.64 R16, [R1+0x198] ;  /* 0x0001980001107983 */ /* 0x000ea80000100a00 */
[----:B------:R-:W2:Y:S02]  /*16ef0*/  LDL.64 R24, [R1+0x1a0] ;  /* 0x0001a00001187983 */ /* 0x000ea40000100a00 */
[----:B------:R-:W1:Y:S02]  /*16f00*/  LDC R9, c[0x0][0x3a0] ;  /* 0x0000e800ff097b82 */ /* 0x000e640000000800 */
[----:B------:R-:W-:Y:S01]  /*16f10*/  @!PT LDS RZ, [RZ] ;  /* 0x00000000fffff984 */ /* 0x000fe20000000800 */
[----:B------:R-:W-:Y:S01]  /*16f20*/  @!PT LDS RZ, [RZ] ;  /* 0x00000000fffff984 */ /* 0x000fe20000000800 */
[----:B------:R-:W-:Y:S01]  /*16f30*/  @!PT LDS RZ, [RZ] ;  /* 0x00000000fffff984 */ /* 0x000fe20000000800 */
[----:B------:R1:W-:Y:S04]  /*16f40*/  LDGSTS.E [R82], desc[UR16][R68.64], !P2 ;  /* 0x0000000044527fae */ /* 0x0003e8000d1a1010 */
[----:B------:R1:W-:Y:S01]  /*16f50*/  LDGSTS.E [R82+0x200], desc[UR16][R70.64], !P2 ;  /* 0x0020000046527fae */ /* 0x0003e2000d1a1010 */
[----:B------:R-:W-:Y:S01]  /*16f60*/  ISETP.GE.U32.AND P2, PT, R4, 0x7ffffe7d, PT ;  /* 0x7ffffe7d0400780c */ /* 0x000fe20003f46070 */
[----:B------:R-:W-:Y:S01]  /*16f70*/  VIADD R4, R222, 0xfffffefb ;  /* 0xfffffefbde047836 */ /* 0x000fe20000000000 */
[----:B------:R-:W1:Y:S01]  /*16f80*/  LDC R8, c[0x0][0x3a0] ;  /* 0x0000e800ff087b82 */ /* 0x000e620000000800 */
[----:B------:R1:W-:Y:S04]  /*16f90*/  LDGSTS.E [R82+0x400], desc[UR16][R72.64], !P1 ;  /* 0x0040000048527fae */ /* 0x0003e8000c9a1010 */
[----:B------:R1:W-:Y:S01]  /*16fa0*/  LDGSTS.E [R82+0x600], desc[UR16][R134.64], !P1 ;  /* 0x0060000086527fae */ /* 0x0003e2000c9a1010 */
[----:B------:R-:W-:Y:S01]  /*16fb0*/  ISETP.GE.U32.AND P1, PT, R4, 0x7ffffe7c, PT ;  /* 0x7ffffe7c0400780c */ /* 0x000fe20003f26070 */
[----:B------:R-:W-:Y:S01]  /*16fc0*/  VIADD R4, R224, 0xfffffef9 ;  /* 0xfffffef9e0047836 */ /* 0x000fe20000000000 */
[----:B------:R-:W1:Y:S01]  /*16fd0*/  LDC R12, c[0x0][0x3a0] ;  /* 0x0000e800ff0c7b82 */ /* 0x000e620000000800 */
[----:B------:R1:W-:Y:S04]  /*16fe0*/  LDGSTS.E [R82+0x800], desc[UR16][R74.64], !P4 ;  /* 0x008000004a527fae */ /* 0x0003e8000e1a1010 */
[----:B------:R1:W-:Y:S01]  /*16ff0*/  LDGSTS.E [R82+0xa00], desc[UR16][R136.64], !P4 ;  /* 0x00a0000088527fae */ /* 0x0003e2000e1a1010 */
[----:B------:R-:W-:-:S02]  /*17000*/  ISETP.GE.U32.AND P4, PT, R5, 0x7ffffe7b, PT ;  /* 0x7ffffe7b0500780c */ /* 0x000fc40003f86070 */
[----:B------:R-:W1:Y:S01]  /*17010*/  LDC R5, c[0x0][0x3a0] ;  /* 0x0000e800ff057b82 */ /* 0x000e620000000800 */
[----:B------:R1:W-:Y:S04]  /*17020*/  LDGSTS.E [R82+0xc00], desc[UR16][R76.64], !P2 ;  /* 0x00c000004c527fae */ /* 0x0003e8000d1a1010 */
[----:B------:R1:W-:Y:S01]  /*17030*/  LDGSTS.E [R82+0xe00], desc[UR16][R138.64], !P2 ;  /* 0x00e000008a527fae */ /* 0x0003e2000d1a1010 */
[----:B------:R-:W-:Y:S01]  /*17040*/  ISETP.GE.U32.AND P2, PT, R4, 0x7ffffe7a, PT ;  /* 0x7ffffe7a0400780c */ /* 0x000fe20003f46070 */
[----:B----4-:R-:W-:Y:S01]  /*17050*/  VIADD R4, R7, 0xfffffef8 ;  /* 0xfffffef807047836 */ /* 0x010fe20000000000 */
[----:B------:R-:W4:Y:S01]  /*17060*/  LDC R11, c[0x0][0x3a0] ;  /* 0x0000e800ff0b7b82 */ /* 0x000f220000000800 */
[----:B------:R1:W-:Y:S04]  /*17070*/  LDGSTS.E [R82+0x1000], desc[UR16][R78.64], !P1 ;  /* 0x010000004e527fae */ /* 0x0003e8000c9a1010 */
[----:B------:R1:W-:Y:S01]  /*17080*/  LDGSTS.E [R82+0x1200], desc[UR16][R140.64], !P1 ;  /* 0x012000008c527fae */ /* 0x0003e2000c9a1010 */
[----:B------:R-:W-:Y:S01]  /*17090*/  ISETP.GE.U32.AND P1, PT, R4, 0x7ffffe79, PT ;  /* 0x7ffffe790400780c */ /* 0x000fe20003f26070 */
[----:B-1----:R-:W-:Y:S01]  /*170a0*/  VIADD R4, R6, 0xfffffef7 ;  /* 0xfffffef706047836 */ /* 0x002fe20000000000 */
[----:B------:R-:W1:Y:S01]  /*170b0*/  LDC R7, c[0x0][0x3a0] ;  /* 0x0000e800ff077b82 */ /* 0x000e620000000800 */
[----:B------:R1:W-:Y:S04]  /*170c0*/  LDGSTS.E [R82+0x1400], desc[UR16][R116.64], !P4 ;  /* 0x0140000074527fae */ /* 0x0003e8000e1a1010 */
[----:B------:R1:W-:Y:S01]  /*170d0*/  LDGSTS.E [R82+0x1600], desc[UR16][R142.64], !P4 ;  /* 0x016000008e527fae */ /* 0x0003e2000e1a1010 */
[----:B------:R-:W-:-:S02]  /*170e0*/  ISETP.GE.U32.AND P4, PT, R4, 0x7ffffe78, PT ;  /* 0x7ffffe780400780c */ /* 0x000fc40003f86070 */
[----:B------:R-:W1:Y:S01]  /*170f0*/  LDC R6, c[0x0][0x3a0] ;  /* 0x0000e800ff067b82 */ /* 0x000e620000000800 */
[----:B------:R-:W-:Y:S01]  /*17100*/  IADD3 R4, PT, PT, R10, -0x10a, RZ ;  /* 0xfffffef60a047810 */ /* 0x000fe20007ffe0ff */
[----:B------:R1:W-:Y:S01]  /*17110*/  LDGSTS.E [R82+0x1800], desc[UR16][R118.64], !P2 ;  /* 0x0180000076527fae */ /* 0x0003e2000d1a1010 */
[----:B------:R-:W-:-:S03]  /*17120*/  IADD3 R5, PT, PT, R5, -0x10e, RZ ;  /* 0xfffffef205057810 */ /* 0x000fc60007ffe0ff */
[----:B------:R1:W-:Y:S01]  /*17130*/  LDGSTS.E [R82+0x1a00], desc[UR16][R144.64], !P2 ;  /* 0x01a0000090527fae */ /* 0x0003e2000d1a1010 */
[----:B------:R-:W-:Y:S01]  /*17140*/  ISETP.GE.U32.AND P2, PT, R4, 0x7ffffe77, PT ;  /* 0x7ffffe770400780c */ /* 0x000fe20003f46070 */
[----:B------:R-:W-:Y:S01]  /*17150*/  VIADD R4, R9, 0xfffffef5 ;  /* 0xfffffef509047836 */ /* 0x000fe20000000000 */
[----:B------:R-:W4:Y:S01]  /*17160*/  LDC R10, c[0x0][0x3a0] ;  /* 0x0000e800ff0a7b82 */ /* 0x000f220000000800 */
[----:B------:R1:W-:Y:S04]  /*17170*/  LDGSTS.E [R82+0x1c00], desc[UR16][R120.64], !P1 ;  /* 0x01c0000078527fae */ /* 0x0003e8000c9a1010 */
[----:B------:R1:W-:Y:S01]  /*17180*/  LDGSTS.E [R82+0x1e00], desc[UR16][R146.64], !P1 ;  /* 0x01e0000092527fae */ /* 0x0003e2000c9a1010 */
[----:B------:R-:W-:Y:S01]  /*17190*/  ISETP.GE.U32.AND P1, PT, R4, 0x7ffffe76, PT ;  /* 0x7ffffe760400780c */ /* 0x000fe20003f26070 */
[----:B------:R-:W-:Y:S01]  /*171a0*/  VIADD R4, R8, 0xfffffef4 ;  /* 0xfffffef408047836 */ /* 0x000fe20000000000 */
        /* <DEDUP_REMOVED lines=17> */
[----:B------:R-:W-:Y:S01]  /*172c0*/  ISETP.GE.U32.AND P4, PT, R4, 0x7ffffe72, PT ;  /* 0x7ffffe720400780c */ /* 0x000fe20003f86070 */
[----:B----4-:R-:W-:Y:S01]  /*172d0*/  VIADD R4, R9, 0xfffffef0 ;  /* 0xfffffef009047836 */ /* 0x010fe20000000000 */
[----:B------:R-:W4:Y:S01]  /*172e0*/  LDC R7, c[0x0][0x3a0] ;  /* 0x0000e800ff077b82 */ /* 0x000f220000000800 */
[----:B------:R-:W3:Y:S04]  /*172f0*/  LDL.64 R34, [R1+0x5d0] ;  /* 0x0005d00001227983 */ /* 0x000ee80000100a00 */
[----:B------:R1:W-:Y:S03]  /*17300*/  LDGSTS.E [R82+0x3000], desc[UR16][R130.64], !P1 ;  /* 0x0300000082527fae */ /* 0x0003e6000c9a1010 */
[----:B------:R-:W4:Y:S01]  /*17310*/  LDC R9, c[0x0][0x3a0] ;  /* 0x0000e800ff097b82 */ /* 0x000f220000000800 */
[----:B------:R1:W-:Y:S01]  /*17320*/  LDGSTS.E [R82+0x3200], desc[UR16][R156.64], !P1 ;  /* 0x032000009c527fae */ /* 0x0003e2000c9a1010 */
[----:B------:R-:W-:Y:S01]  /*17330*/  ISETP.GE.U32.AND P1, PT, R4, 0x7ffffe71, PT ;  /* 0x7ffffe710400780c */ /* 0x000fe20003f26070 */
[----:B-1----:R-:W-:-:S02]  /*17340*/  VIADD R4, R8, 0xfffffeef ;  /* 0xfffffeef08047836 */ /* 0x002fc40000000000 */
[----:B------:R1:W-:Y:S03]  /*17350*/  LDGSTS.E [R82+0x3400], desc[UR16][R158.64], !P2 ;  /* 0x034000009e527fae */ /* 0x0003e6000d1a1010 */
[----:B------:R-:W1:Y:S01]  /*17360*/  LDC R8, c[0x0][0x3a0] ;  /* 0x0000e800ff087b82 */ /* 0x000e620000000800 */
[----:B------:R1:W-:Y:S01]  /*17370*/  LDGSTS.E [R82+0x3600], desc[UR16][R160.64], !P2 ;  /* 0x03600000a0527fae */ /* 0x0003e2000d1a1010 */
[----:B------:R-:W-:Y:S02]  /*17380*/  ISETP.GE.U32.AND P2, PT, R4, 0x7ffffe70, PT ;  /* 0x7ffffe700400780c */ /* 0x000fe40003f46070 */
[----:B------:R-:W-:Y:S01]  /*17390*/  IADD3 R4, PT, PT, R6, -0x112, RZ ;  /* 0xfffffeee06047810 */ /* 0x000fe20007ffe0ff */
[----:B------:R1:W-:Y:S03]  /*173a0*/  LDGSTS.E [R82+0x3800], desc[UR16][R162.64], !P4 ;  /* 0x03800000a2527fae */ /* 0x0003e6000e1a1010 */
[----:B------:R-:W1:Y:S01]  /*173b0*/  LDC R6, c[0x0][0x3a0] ;  /* 0x0000e800ff067b82 */ /* 0x000e620000000800 */
[----:B------:R1:W-:Y:S01]  /*173c0*/  LDGSTS.E [R82+0x3a00], desc[UR16][R164.64], !P4 ;  /* 0x03a00000a4527fae */ /* 0x0003e2000e1a1010 */
[----:B------:R-:W-:Y:S01]  /*173d0*/  ISETP.GE.U32.AND P4, PT, R4, 0x7ffffe6f, PT ;  /* 0x7ffffe6f0400780c */ /* 0x000fe20003f86070 */
[----:B------:R-:W-:Y:S01]  /*173e0*/  VIADD R4, R5, 0xfffffeed ;  /* 0xfffffeed05047836 */ /* 0x000fe20000000000 */
[----:B----4-:R-:W-:Y:S01]  /*173f0*/  IADD3 R5, PT, PT, R7, -0x116, RZ ;  /* 0xfffffeea07057810 */ /* 0x010fe20007ffe0ff */
[----:B------:R4:W-:Y:S03]  /*17400*/  LDGSTS.E [R82+0x3c00], desc[UR16][R166.64], !P1 ;  /* 0x03c00000a6527fae */ /* 0x0009e6000c9a1010 */
[----:B------:R-:W4:Y:S01]  /*17410*/  LDC R7, c[0x0][0x3a0] ;  /* 0x0000e800ff077b82 */ /* 0x000f220000000800 */
[----:B------:R1:W-:Y:S01]  /*17420*/  LDGSTS.E [R82+0x3e00], desc[UR16][R168.64], !P1 ;  /* 0x03e00000a8527fae */ /* 0x0003e2000c9a1010 */
[----:B------:R-:W-:Y:S01]  /*17430*/  ISETP.GE.U32.AND P1, PT, R4, 0x7ffffe6e, PT ;  /* 0x7ffffe6e0400780c */ /* 0x000fe20003f26070 */
[----:B------:R-:W-:-:S02]  /*17440*/  VIADD R4, R9, 0xfffffeec ;  /* 0xfffffeec09047836 */ /* 0x000fc40000000000 */
[----:B------:R1:W-:Y:S03]  /*17450*/  LDGSTS.E [R82+0x4000], desc[UR16][R170.64], !P2 ;  /* 0x04000000aa527fae */ /* 0x0003e6000d1a1010 */
[----:B------:R-:W4:Y:S01]  /*17460*/  LDC R9, c[0x0][0x3a0] ;  /* 0x0000e800ff097b82 */ /* 0x000f220000000800 */
[----:B------:R2:W-:Y:S01]  /*17470*/  LDGSTS.E [R82+0x4200], desc[UR16][R172.64], !P2 ;  /* 0x04200000ac527fae */ /* 0x0005e2000d1a1010 */
[----:B------:R-:W-:Y:S01]  /*17480*/  ISETP.GE.U32.AND P2, PT, R4, 0x7ffffe6d, PT ;  /* 0x7ffffe6d0400780c */ /* 0x000fe20003f46070 */
[----:B-1----:R-:W-:Y:S02]  /*17490*/  VIADD R4, R8, 0xfffffeeb ;  /* 0xfffffeeb08047836 */ /* 0x002fe40000000000 */
[----:B------:R1:W-:Y:S03]  /*174a0*/  LDGSTS.E [R82+0x4400], desc[UR16][R174.64], !P4 ;  /* 0x04400000ae527fae */ /* 0x0003e6000e1a1010 */
[----:B------:R-:W1:Y:S01]  /*174b0*/  LDC R8, c[0x0][0x3a0] ;  /* 0x0000e800ff087b82 */ /* 0x000e620000000800 */
[----:B------:R1:W-:Y:S01]  /*174c0*/  LDGSTS.E [R82+0x4600], desc[UR16][R176.64], !P4 ;  /* 0x04600000b0527fae */ /* 0x0003e2000e1a1010 */
[----:B------:R-:W-:-:S03]  /*174d0*/  ISETP.GE.U32.AND P4, PT, R5, 0x7ffffe6b, PT ;  /* 0x7ffffe6b0500780c */ /* 0x000fc60003f86070 */
[----:B------:R1:W-:Y:S03]  /*174e0*/  LDGSTS.E [R82+0x4800], desc[UR16][R178.64], !P1 ;  /* 0x04800000b2527fae */ /* 0x0003e6000c9a1010 */
[----:B------:R-:W1:Y:S01]  /*174f0*/  LDC R5, c[0x0][0x3a0] ;  /* 0x0000e800ff057b82 */ /* 0x000e620000000800 */
[----:B------:R1:W-:Y:S01]  /*17500*/  LDGSTS.E [R82+0x4a00], desc[UR16][R180.64], !P1 ;  /* 0x04a00000b4527fae */ /* 0x0003e2000c9a1010 */
[----:B------:R-:W-:Y:S01]  /*17510*/  ISETP.GE.U32.AND P1, PT, R4, 0x7ffffe6c, PT ;  /* 0x7ffffe6c0400780c */ /* 0x000fe20003f26070 */
[----:B------:R-:W-:Y:S02]  /*17520*/  VIADD R4, R6, 0xfffffee9 ;  /* 0xfffffee906047836 */ /* 0x000fe40000000000 */
[----:B------:R1:W-:Y:S03]  /*17530*/  LDGSTS.E [R82+0x4c00], desc[UR16][R182.64], !P2 ;  /* 0x04c00000b6527fae */ /* 0x0003e6000d1a1010 */
[----:B------:R-:W2:Y:S01]  /*17540*/  LDC R6, c[0x0][0x3a0] ;  /* 0x0000e800ff067b82 */ /* 0x000ea20000000800 */
[----:B------:R1:W-:Y:S01]  /*17550*/  LDGSTS.E [R82+0x4e00], desc[UR16][R184.64], !P2 ;  /* 0x04e00000b8527fae */ /* 0x0003e2000d1a1010 */
[----:B------:R-:W-:Y:S01]  /*17560*/  ISETP.GE.U32.AND P2, PT, R4, 0x7ffffe6a, PT ;  /* 0x7ffffe6a0400780c */ /* 0x000fe20003f46070 */
[----:B------:R-:W-:-:S02]  /*17570*/  VIADD R4, R12, 0xfffffee8 ;  /* 0xfffffee80c047836 */ /* 0x000fc40000000000 */
[----:B------:R-:W3:Y:S03]  /*17580*/  LDL.64 R36, [R1+0x6a0] ;  /* 0x0006a00001247983 */ /* 0x000ee60000100a00 */
[----:B------:R-:W2:Y:S01]  /*17590*/  LDC R12, c[0x0][0x3a0] ;  /* 0x0000e800ff0c7b82 */ /* 0x000ea20000000800 */
[----:B------:R1:W-:Y:S04]  /*175a0*/  LDGSTS.E [R82+0x5000], desc[UR16][R186.64], !P1 ;  /* 0x05000000ba527fae */ /* 0x0003e8000c9a1010 */
[----:B------:R1:W-:Y:S01]  /*175b0*/  LDGSTS.E [R82+0x5200], desc[UR16][R188.64], !P1 ;  /* 0x05200000bc527fae */ /* 0x0003e2000c9a1010 */
[----:B------:R-:W-:Y:S01]  /*175c0*/  ISETP.GE.U32.AND P1, PT, R4, 0x7ffffe69, PT ;  /* 0x7ffffe690400780c */ /* 0x000fe20003f26070 */
[----:B------:R-:W-:Y:S01]  /*175d0*/  VIADD R4, R11, 0xfffffee7 ;  /* 0xfffffee70b047836 */ /* 0x000fe20000000000 */
[----:B------:R-:W2:Y:S01]  /*175e0*/  LDC R13, c[0x0][0x3a0] ;  /* 0x0000e800ff0d7b82 */ /* 0x000ea20000000800 */
[----:B------:R1:W-:Y:S04]  /*175f0*/  LDGSTS.E [R82+0x5400], desc[UR16][R190.64], !P4 ;  /* 0x05400000be527fae */ /* 0x0003e8000e1a1010 */
[----:B------:R1:W-:Y:S01]  /*17600*/  LDGSTS.E [R82+0x5600], desc[UR16][R192.64], !P4 ;  /* 0x05600000c0527fae */ /* 0x0003e2000e1a1010 */
[----:B------:R-:W-:-:S02]  /*17610*/  ISETP.GE.U32.AND P4, PT, R4, 0x7ffffe68, PT ;  /* 0x7ffffe680400780c */ /* 0x000fc40003f86070 */
[----:B------:R-:W-:Y:S01]  /*17620*/  IADD3 R4, PT, PT, R10, -0x11a, RZ ;  /* 0xfffffee60a047810 */ /* 0x000fe20007ffe0ff */
[----:B------:R1:W-:Y:S01]  /*17630*/  LDGSTS.E [R82+0x5800], desc[UR16][R194.64], !P2 ;  /* 0x05800000c2527fae */ /* 0x0003e2000d1a1010 */
[----:B------:R-:W2:Y:S03]  /*17640*/  LDC R11, c[0x0][0x3a0] ;  /* 0x0000e800ff0b7b82 */ /* 0x000ea60000000800 */
[----:B------:R2:W-:Y:S01]  /*17650*/  LDGSTS.E [R82+0x5a00], desc[UR16][R196.64], !P2 ;  /* 0x05a00000c4527fae */ /* 0x0005e2000d1a1010 */
[----:B------:R-:W-:Y:S01]  /*17660*/  ISETP.GE.U32.AND P2, PT, R4, 0x7ffffe67, PT ;  /* 0x7ffffe670400780c */ /* 0x000fe20003f46070 */
[----:B-1----:R-:W-:Y:S01]  /*17670*/  VIADD R4, R5, 0xfffffee5 ;  /* 0xfffffee505047836 */ /* 0x002fe20000000000 */
[----:B----4-:R-:W-:Y:S01]  /*17680*/  IADD3 R5, PT, PT, R7, -0x11e, RZ ;  /* 0xfffffee207057810 */ /* 0x010fe20007ffe0ff */
[----:B------:R1:W-:Y:S01]  /*17690*/  LDGSTS.E [R82+0x5c00], desc[UR16][R198.64], !P1 ;  /* 0x05c00000c6527fae */ /* 0x0003e2000c9a1010 */
[----:B------:R-:W4:Y:S03]  /*176a0*/  LDC R10, c[0x0][0x3a0] ;  /* 0x0000e800ff0a7b82 */ /* 0x000f260000000800 */
[----:B------:R1:W-:Y:S01]  /*176b0*/  LDGSTS.E [R82+0x5e00], desc[UR16][R200.64], !P1 ;  /* 0x05e00000c8527fae */ /* 0x0003e2000c9a1010 */
[----:B------:R-:W-:Y:S01]  /*176c0*/  ISETP.GE.U32.AND P1, PT, R4, 0x7ffffe66, PT ;  /* 0x7ffffe660400780c */ /* 0x000fe20003f26070 */
[----:B------:R-:W-:-:S02]  /*176d0*/  VIADD R4, R9, 0xfffffee4 ;  /* 0xfffffee409047836 */ /* 0x000fc40000000000 */
[----:B------:R1:W-:Y:S01]  /*176e0*/  LDGSTS.E [R82+0x6000], desc[UR16][R202.64], !P4 ;  /* 0x06000000ca527fae */ /* 0x0003e2000e1a1010 */
[----:B------:R-:W1:Y:S03]  /*176f0*/  LDC R9, c[0x0][0x3a0] ;  /* 0x0000e800ff097b82 */ /* 0x000e660000000800 */
[----:B------:R1:W-:Y:S01]  /*17700*/  LDGSTS.E [R82+0x6200], desc[UR16][R204.64], !P4 ;  /* 0x06200000cc527fae */ /* 0x0003e2000e1a1010 */
[----:B------:R-:W-:Y:S01]  /*17710*/  ISETP.GE.U32.AND P4, PT, R4, 0x7ffffe65, PT ;  /* 0x7ffffe650400780c */ /* 0x000fe20003f86070 */
[----:B------:R-:W-:Y:S02]  /*17720*/  VIADD R4, R8, 0xfffffee3 ;  /* 0xfffffee308047836 */ /* 0x000fe40000000000 */
[----:B------:R1:W-:Y:S01]  /*17730*/  LDGSTS.E [R82+0x6400], desc[UR16][R206.64], !P2 ;  /* 0x06400000ce527fae */ /* 0x0003e2000d1a1010 */
[----:B------:R-:W1:Y:S03]  /*17740*/  LDC R8, c[0x0][0x3a0] ;  /* 0x0000e800ff087b82 */ /* 0x000e660000000800 */
[----:B------:R1:W-:Y:S01]  /*17750*/  LDGSTS.E [R82+0x6600], desc[UR16][R208.64], !P2 ;  /* 0x06600000d0527fae */ /* 0x0003e2000d1a1010 */
[----:B------:R-:W-:-:S03]  /*17760*/  ISETP.GE.U32.AND P2, PT, R5, 0x7ffffe63, PT ;  /* 0x7ffffe630500780c */ /* 0x000fc60003f46070 */
[----:B------:R1:W-:Y:S01]  /*17770*/  LDGSTS.E [R82+0x6800], desc[UR16][R210.64], !P1 ;  /* 0x06800000d2527fae */ /* 0x0003e2000c9a1010 */
[----:B------:R-:W1:Y:S03]  /*17780*/  LDC R5, c[0x0][0x3a0] ;  /* 0x0000e800ff057b82 */ /* 0x000e660000000800 */
[----:B------:R1:W-:Y:S01]  /*17790*/  LDGSTS.E [R82+0x6a00], desc[UR16][R212.64], !P1 ;  /* 0x06a00000d4527fae */ /* 0x0003e2000c9a1010 */
[----:B------:R-:W-:Y:S01]  /*177a0*/  ISETP.GE.U32.AND P1, PT, R4, 0x7ffffe64, PT ;  /* 0x7ffffe640400780c */ /* 0x000fe20003f26070 */
[----:B--2---:R-:W-:Y:S02]  /*177b0*/  VIADD R4, R6, 0xfffffee1 ;  /* 0xfffffee106047836 */ /* 0x004fe40000000000 */
[----:B------:R2:W-:Y:S01]  /*177c0*/  LDGSTS.E [R82+0x6c00], desc[UR16][R214.64], !P4 ;  /* 0x06c00000d6527fae */ /* 0x0005e2000e1a1010 */
[----:B------:R-:W1:Y:S03]  /*177d0*/  LDC R7, c[0x0][0x3a0] ;  /* 0x0000e800ff077b82 */ /* 0x000e660000000800 */
[----:B------:R2:W-:Y:S01]  /*177e0*/  LDGSTS.E [R82+0x6e00], desc[UR16][R216.64], !P4 ;  /* 0x06e00000d8527fae */ /* 0x0005e2000e1a1010 */
[----:B------:R-:W-:Y:S01]  /*177f0*/  ISETP.GE.U32.AND P4, PT, R4, 0x7ffffe62, PT ;  /* 0x7ffffe620400780c */ /* 0x000fe20003f86070 */
[----:B------:R-:W-:-:S02]  /*17800*/  VIADD R4, R12, 0xfffffee0 ;  /* 0xfffffee00c047836 */ /* 0x000fc40000000000 */
[----:B------:R-:W2:Y:S01]  /*17810*/  LDL.64 R62, [R1+0x780] ;  /* 0x00078000013e7983 */ /* 0x000ea20000100a00 */
[----:B------:R-:W1:Y:S03]  /*17820*/  LDC R6, c[0x0][0x3a0] ;  /* 0x0000e800ff067b82 */ /* 0x000e660000000800 */
[----:B------:R1:W-:Y:S04]  /*17830*/  LDGSTS.E [R82+0x7000], desc[UR16][R218.64], !P1 ;  /* 0x07000000da527fae */ /* 0x0003e8000c9a1010 */
[----:B------:R-:W2:Y:S01]  /*17840*/  LDL.64 R54, [R1+0x798] ;  /* 0x0007980001367983 */ /* 0x000ea20000100a00 */
[----:B------:R-:W1:Y:S03]  /*17850*/  LDC R12, c[0x0][0x3a0] ;  /* 0x0000e800ff0c7b82 */ /* 0x000e660000000800 */
[----:B------:R-:W2:Y:S04]  /*17860*/  LDL.64 R52, [R1+0x790] ;  /* 0x0007900001347983 */ /* 0x000ea80000100a00 */
[----:B------:R-:W2:Y:S04]  /*17870*/  LDL.64 R50, [R1+0x7a8] ;  /* 0x0007a80001327983 */ /* 0x000ea80000100a00 */
[----:B------:R1:W-:Y:S01]  /*17880*/  LDGSTS.E [R82+0x7200], desc[UR16][R30.64], !P1 ;  /* 0x072000001e527fae */ /* 0x0003e2000c9a1010 */
[----:B------:R-:W-:-:S03]  /*17890*/  ISETP.GE.U32.AND P1, PT, R4, 0x7ffffe61, PT ;  /* 0x7ffffe610400780c */ /* 0x000fc60003f26070 */
[----:B---3--:R3:W-:Y:S04]  /*178a0*/  LDGSTS.E [R82+0x7400], desc[UR16][R22.64], !P2 ;  /* 0x0740000016527fae */ /* 0x0087e8000d1a1010 */
[----:B------:R3:W-:Y:S04]  /*178b0*/  LDGSTS.E [R82+0x7600], desc[UR16][R14.64], !P2 ;  /* 0x076000000e527fae */ /* 0x0007e8000d1a1010 */
[----:B------:R-:W2:Y:S04]  /*178c0*/  LDL.64 R30, [R1+0x1a8] ;  /* 0x0001a800011e7983 */ /* 0x000ea80000100a00 */
[----:B------:R-:W3:Y:S01]  /*178d0*/  LDL.64 R22, [R1+0x1b0] ;  /* 0x0001b00001167983 */ /* 0x000ee20000100a00 */
[----:B------:R-:W-:-:S02]  /*178e0*/  VIADD R4, R11, 0xfffffedf ;  /* 0xfffffedf0b047836 */ /* 0x000fc40000000000 */
[----:B------:R-:W2:Y:S01]  /*178f0*/  LDC R11, c[0x0][0x3a0] ;  /* 0x0000e800ff0b7b82 */ /* 0x000ea20000000800 */
[----:B------:R-:W3:Y:S02]  /*17900*/  LDL.64 R14, [R1+0x1b8] ;  /* 0x0001b800010e7983 */ /* 0x000ee40000100a00 */
[----:B------:R-:W-:Y:S02]  /*17910*/  ISETP.GE.U32.AND P2, PT, R4, 0x7ffffe60, PT ;  /* 0x7ffffe600400780c */ /* 0x000fe40003f46070 */
[----:B------:R1:W-:Y:S01]  /*17920*/  LDGSTS.E [R82+0x7800], desc[UR16][R32.64], !P4 ;  /* 0x0780000020527fae */ /* 0x0003e2000e1a1010 */
[----:B----4-:R-:W-:Y:S02]  /*17930*/  IADD3 R4, PT, PT, R10, -0x122, RZ ;  /* 0xfffffede0a047810 */ /* 0x010fe40007ffe0ff */
[----:B------:R-:W4:Y:S01]  /*17940*/  LDC R10, c[0x0][0x3a0] ;  /* 0x0000e800ff0a7b82 */ /* 0x000f220000000800 */
[----:B------:R1:W-:Y:S04]  /*17950*/  LDGSTS.E [R82+0x7a00], desc[UR16][R20.64], !P4 ;  /* 0x07a0000014527fae */ /* 0x0003e8000e1a1010 */
[----:B------:R1:W-:Y:S04]  /*17960*/  LDGSTS.E [R82+0x7c00], desc[UR16][R18.64], !P1 ;  /* 0x07c0000012527fae */ /* 0x0003e8000c9a1010 */
[----:B------:R-:W4:Y:S04]  /*17970*/  LDL.64 R32, [R1+0x1f8] ;  /* 0x0001f80001207983 */ /* 0x000f280000100a00 */
[----:B------:R-:W4:Y:S04]  /*17980*/  LDL.64 R20, [R1+0x1c0] ;  /* 0x0001c00001147983 */ /* 0x000f280000100a00 */
[----:B------:R-:W4:Y:S01]  /*17990*/  LDL.64 R18, [R1+0x1c8] ;  /* 0x0001c80001127983 */ /* 0x000f220000100a00 */
[----:B------:R-:W-:Y:S01]  /*179a0*/  ISETP.GE.U32.AND P4, PT, R4, 0x7ffffe5f, PT ;  /* 0x7ffffe5f0400780c */ /* 0x000fe20003f86070 */
[----:B-1----:R-:W-:-:S02]  /*179b0*/  VIADD R4, R5, 0xfffffedd ;  /* 0xfffffedd05047836 */ /* 0x002fc40000000000 */
[----:B------:R1:W-:Y:S03]  /*179c0*/  LDGSTS.E [R82+0x7e00], desc[UR16][R28.64], !P1 ;  /* 0x07e000001c527fae */ /* 0x0003e6000c9a1010 */
[----:B------:R-:W-:Y:S01]  /*179d0*/  ISETP.GE.U32.AND P1, PT, R4, 0x7ffffe5e, PT ;  /* 0x7ffffe5e0400780c */ /* 0x000fe20003f26070 */
[----:B------:R1:W-:Y:S04]  /*179e0*/  LDGSTS.E [R82+0x8000], desc[UR16][R26.64], !P2 ;  /* 0x080000001a527fae */ /* 0x0003e8000d1a1010 */
[----:B------:R1:W-:Y:S04]  /*179f0*/  LDGSTS.E [R82+0x8200], desc[UR16][R16.64], !P2 ;  /* 0x0820000010527fae */ /* 0x0003e8000d1a1010 */
[----:B------:R-:W4:Y:S04]  /*17a00*/  LDL.64 R28, [R1+0x1d0] ;  /* 0x0001d000011c7983 */ /* 0x000f280000100a00 */
[----:B------:R-:W4:Y:S04]  /*17a10*/  LDL.64 R26, [R1+0x1d8] ;  /* 0x0001d800011a7983 */ /* 0x000f280000100a00 */
[----:B------:R-:W4:Y:S01]  /*17a20*/  LDL.64 R16, [R1+0x1e8] ;  /* 0x0001e80001107983 */ /* 0x000f220000100a00 */
[----:B------:R-:W-:Y:S01]  /*17a30*/  VIADD R4, R9, 0xfffffedc ;  /* 0xfffffedc09047836 */ /* 0x000fe20000000000 */
[----:B------:R-:W-:Y:S01]  /*17a40*/  IADD3 R5, PT, PT, R7, -0x126, RZ ;  /* 0xfffffeda07057810 */ /* 0x000fe20007ffe0ff */
[----:B------:R-:W1:Y:S01]  /*17a50*/  LDC R9, c[0x0][0x3a0] ;  /* 0x0000e800ff097b82 */ /* 0x000e620000000800 */
[----:B------:R1:W-:Y:S02]  /*17a60*/  LDGSTS.E [R82+0x8400], desc[UR16][R24.64], !P4 ;  /* 0x0840000018527fae */ /* 0x0003e4000e1a1010 */
[----:B------:R-:W-:-:S02]  /*17a70*/  ISETP.GE.U32.AND P2, PT, R4, 0x7ffffe5d, PT ;  /* 0x7ffffe5d0400780c */ /* 0x000fc40003f46070 */
[----:B------:R-:W4:Y:S03]  /*17a80*/  LDL.64 R48, [R1+0x7a0] ;  /* 0x0007a00001307983 */ /* 0x000f260000100a00 */
[----:B------:R-:W1:Y:S01]  /*17a90*/  LDC R7, c[0x0][0x3a0] ;  /* 0x0000e800ff077b82 */ /* 0x000e620000000800 */
[----:B------:R-:W4:Y:S04]  /*17aa0*/  LDL.64 R46, [R1+0x7b8] ;  /* 0x0007b800012e7983 */ /* 0x000f280000100a00 */
[----:B------:R-:W4:Y:S04]  /*17ab0*/  LDL.64 R24, [R1+0x1e0] ;  /* 0x0001e00001187983 */ /* 0x000f280000100a00 */
[----:B------:R-:W4:Y:S04]  /*17ac0*/  LDL.64 R112, [R1+0xd48] ;  /* 0x000d480001707983 */ /* 0x000f280000100a00 */
[----:B------:R-:W4:Y:S04]  /*17ad0*/  LDL.64 R96, [R1+0xd80] ;  /* 0x000d800001607983 */ /* 0x000f280000100a00 */
[----:B------:R-:W4:Y:S04]  /*17ae0*/  LDL.64 R60, [R1+0xdb8] ;  /* 0x000db800013c7983 */ /* 0x000f280000100a00 */
[----:B------:R-:W4:Y:S04]  /*17af0*/  LDL.64 R44, [R1+0xde0] ;  /* 0x000de000012c7983 */ /* 0x000f280000100a00 */
[----:B------:R-:W4:Y:S04]  /*17b00*/  LDL.64 R42, [R1+0xdd0] ;  /* 0x000dd000012a7983 */ /* 0x000f280000100a00 */
[----:B--2---:R2:W-:Y:S04]  /*17b10*/  LDGSTS.E [R82+0x8600], desc[UR16][R30.64], !P4 ;  /* 0x086000001e527fae */ /* 0x0045e8000e1a1010 */
[----:B---3--:R2:W-:Y:S04]  /*17b20*/  LDGSTS.E [R82+0x8800], desc[UR16][R22.64], !P1 ;  /* 0x0880000016527fae */ /* 0x0085e8000c9a1010 */
[----:B------:R2:W-:Y:S04]  /*17b30*/  LDGSTS.E [R82+0x8a00], desc[UR16][R14.64], !P1 ;  /* 0x08a000000e527fae */ /* 0x0005e8000c9a1010 */
[----:B------:R-:W3:Y:S04]  /*17b40*/  LDL.64 R30, [R1+0x200] ;  /* 0x00020000011e7983 */ /* 0x000ee80000100a00 */
[----:B------:R-:W2:Y:S04]  /*17b50*/  LDL.64 R22, [R1+0x1f0] ;  /* 0x0001f00001167983 */ /* 0x000ea80000100a00 */
[----:B------:R-:W3:Y:S04]  /*17b60*/  LDL.64 R14, [R1+0x208] ;  /* 0x00020800010e7983 */ /* 0x000ee80000100a00 */
[----:B----4-:R4:W-:Y:S04]  /*17b70*/  LDGSTS.E [R82+0x8c00], desc[UR16][R20.64], !P2 ;  /* 0x08c0000014527fae */ /* 0x0109e8000d1a1010 */
[----:B------:R4:W-:Y:S04]  /*17b80*/  LDGSTS.E [R82+0x8e00], desc[UR16][R18.64], !P2 ;  /* 0x08e0000012527fae */ /* 0x0009e8000d1a1010 */
[----:B------:R-:W4:Y:S04]  /*17b90*/  LDL.64 R20, [R1+0x218] ;  /* 0x0002180001147983 */ /* 0x000f280000100a00 */
[----:B------:R-:W4:Y:S01]  /*17ba0*/  LDL.64 R18, [R1+0x210] ;  /* 0x0002100001127983 */ /* 0x000f220000100a00 */
[----:B------:R-:W-:Y:S01]  /*17bb0*/  VIADD R4, R8, 0xfffffedb ;  /* 0xfffffedb08047836 */ /* 0x000fe20000000000 */
[----:B------:R-:W-:Y:S01]  /*17bc0*/  ISETP.GE.U32.AND P4, PT, R5, 0x7ffffe5b, PT ;  /* 0x7ffffe5b0500780c */ /* 0x000fe20003f86070 */
[----:B------:R-:W1:Y:S03]  /*17bd0*/  LDC R8, c[0x0][0x3a0] ;  /* 0x0000e800ff087b82 */ /* 0x000e660000000800 */
[----:B------:R-:W-:Y:S01]  /*17be0*/  ISETP.GE.U32.AND P1, PT, R4, 0x7ffffe5c, PT ;  /* 0x7ffffe5c0400780c */ /* 0x000fe20003f26070 */
[----:B------:R-:W-:-:S04]  /*17bf0*/  VIADD R4, R6, 0xfffffed9 ;  /* 0xfffffed906047836 */ /* 0x000fc80000000000 */
[----:B------:R-:W1:Y:S01]  /*17c00*/  LDC R5, c[0x0][0x3a0] ;  /* 0x0000e800ff057b82 */ /* 0x000e620000000800 */
[----:B------:R-:W-:Y:S01]  /*17c10*/  ISETP.GE.U32.AND P2, PT, R4, 0x7ffffe5a, PT ;  /* 0x7ffffe5a0400780c */ /* 0x000fe20003f46070 */
[----:B------:R-:W-:-:S06]  /*17c20*/  VIADD R4, R12, 0xfffffed8 ;  /* 0xfffffed80c047836 */ /* 0x000fcc0000000000 */
[----:B------:R1:W-:Y:S01]  /*17c30*/  LDGSTS.E [R82+0x9000], desc[UR16][R26.64], !P1 ;  /* 0x090000001a527fae */ /* 0x0003e2000c9a1010 */
[----:B------:R-:W1:Y:S03]  /*17c40*/  LDC R6, c[0x0][0x3a0] ;  /* 0x0000e800ff067b82 */ /* 0x000e660000000800 */
[----:B------:R1:W-:Y:S01]  /*17c50*/  LDGSTS.E [R82+0x9200], desc[UR16][R28.64], !P1 ;  /* 0x092000001c527fae */ /* 0x0003e2000c9a1010 */
[----:B------:R-:W-:-:S03]  /*17c60*/  ISETP.GE.U32.AND P1, PT, R4, 0x7ffffe59, PT ;  /* 0x7ffffe590400780c */ /* 0x000fc60003f26070 */
[----:B------:R1:W-:Y:S01]  /*17c70*/  LDGSTS.E [R82+0x9400], desc[UR16][R16.64], !P4 ;  /* 0x0940000010527fae */ /* 0x0003e2000e1a1010 */
[----:B------:R-:W1:Y:S03]  /*17c80*/  LDC R12, c[0x0][0x3a0] ;  /* 0x0000e800ff0c7b82 */ /* 0x000e660000000800 */
[----:B------:R-:W4:Y:S04]  /*17c90*/  LDL.64 R26, [R1+0x228] ;  /* 0x00022800011a7983 */ /* 0x000f280000100a00 */
[----:B------:R-:W4:Y:S04]  /*17ca0*/  LDL.64 R28, [R1+0x220] ;  /* 0x00022000011c7983 */ /* 0x000f280000100a00 */
[----:B------:R-:W4:Y:S01]  /*17cb0*/  LDL.64 R16, [R1+0x238] ;  /* 0x0002380001107983 */ /* 0x000f220000100a00 */
[----:B------:R-:W-:-:S02]  /*17cc0*/  VIADD R4, R11, 0xfffffed7 ;  /* 0xfffffed70b047836 */ /* 0x000fc40000000000 */
[----:B------:R-:W1:Y:S01]  /*17cd0*/  LDC R11, c[0x0][0x3a0] ;  /* 0x0000e800ff0b7b82 */ /* 0x000e620000000800 */
[----:B------:R1:W-:Y:S02]  /*17ce0*/  LDGSTS.E [R82+0x9600], desc[UR16][R24.64], !P4 ;  /* 0x0960000018527fae */ /* 0x0003e4000e1a1010 */
[----:B------:R-:W-:Y:S02]  /*17cf0*/  ISETP.GE.U32.AND P4, PT, R4, 0x7ffffe58, PT ;  /* 0x7ffffe580400780c */ /* 0x000fe40003f86070 */
[----:B------:R1:W-:Y:S04]  /*17d00*/  LDGSTS.E [R82+0x9800], desc[UR16][R32.64], !P2 ;  /* 0x0980000020527fae */ /* 0x0003e8000d1a1010 */
[----:B------:R-:W4:Y:S01]  /*17d10*/  LDL.64 R24, [R1+0x230] ;  /* 0x0002300001187983 */ /* 0x000f220000100a00 */
[----:B------:R-:W-:-:S02]  /*17d20*/  IADD3 R4, PT, PT, R10, -0x12a, RZ ;  /* 0xfffffed60a047810 */ /* 0x000fc40007ffe0ff */
[----:B------:R-:W1:Y:S01]  /*17d30*/  LDC R10, c[0x0][0x3a0] ;  /* 0x0000e800ff0a7b82 */ /* 0x000e620000000800 */
[----:B------:R-:W4:Y:S04]  /*17d40*/  LDL.64 R32, [R1+0x278] ;  /* 0x0002780001207983 */ /* 0x000f280000100a00 */
[----:B--2---:R2:W-:Y:S04]  /*17d50*/  LDGSTS.E [R82+0x9a00], desc[UR16][R22.64], !P2 ;  /* 0x09a0000016527fae */ /* 0x0045e8000d1a1010 */
[----:B---3--:R2:W-:Y:S04]  /*17d60*/  LDGSTS.E [R82+0x9c00], desc[UR16][R14.64], !P1 ;  /* 0x09c000000e527fae */ /* 0x0085e8000c9a1010 */
[----:B------:R2:W-:Y:S04]  /*17d70*/  LDGSTS.E [R82+0x9e00], desc[UR16][R30.64], !P1 ;  /* 0x09e000001e527fae */ /* 0x0005e8000c9a1010 */
[----:B------:R-:W3:Y:S04]  /*17d80*/  LDL.64 R22, [R1+0x248] ;  /* 0x0002480001167983 */ /* 0x000ee80000100a00 */
[----:B------:R-:W2:Y:S04]  /*17d90*/  LDL.64 R14, [R1+0x240] ;  /* 0x00024000010e7983 */ /* 0x000ea80000100a00 */
[----:B------:R-:W2:Y:S04]  /*17da0*/  LDL.64 R30, [R1+0x250] ;  /* 0x00025000011e7983 */ /* 0x000ea80000100a00 */
[----:B----4-:R4:W-:Y:S04]  /*17db0*/  LDGSTS.E [R82+0xa000], desc[UR16][R20.64], !P4 ;  /* 0x0a00000014527fae */ /* 0x0109e8000e1a1010 */
[----:B------:R4:W-:Y:S04]  /*17dc0*/  LDGSTS.E [R82+0xa200], desc[UR16][R18.64], !P4 ;  /* 0x0a20000012527fae */ /* 0x0009e8000e1a1010 */
[----:B------:R-:W4:Y:S04]  /*17dd0*/  LDL.64 R20, [R1+0x258] ;  /* 0x0002580001147983 */ /* 0x000f280000100a00 */
[----:B------:R-:W4:Y:S01]  /*17de0*/  LDL.64 R18, [R1+0x268] ;  /* 0x0002680001127983 */ /* 0x000f220000100a00 */
[----:B------:R-:W-:Y:S01]  /*17df0*/  ISETP.GE.U32.AND P2, PT, R4, 0x7ffffe57, PT ;  /* 0x7ffffe570400780c */ /* 0x000fe20003f46070 */
[----:B-1----:R-:W-:-:S05]  /*17e00*/  VIADD R4, R5, 0xfffffed5 ;  /* 0xfffffed505047836 */ /* 0x002fca0000000000 */
[----:B------:R-:W-:Y:S01]  /*17e10*/  ISETP.GE.U32.AND P1, PT, R4, 0x7ffffe56, PT ;  /* 0x7ffffe560400780c */ /* 0x000fe20003f26070 */
[----:B------:R-:W-:-:S06]  /*17e20*/  VIADD R4, R9, 0xfffffed4 ;  /* 0xfffffed409047836 */ /* 0x000fcc0000000000 */
[----:B------:R1:W-:Y:S01]  /*17e30*/  LDGSTS.E [R82+0xa400], desc[UR16][R26.64], !P2 ;  /* 0x0a4000001a527fae */ /* 0x0003e2000d1a1010 */
[----:B------:R-:W-:Y:S01]  /*17e40*/  ISETP.GE.U32.AND P4, PT, R4, 0x7ffffe55, PT ;  /* 0x7ffffe550400780c */ /* 0x000fe20003f86070 */
[----:B------:R-:W1:Y:S02]  /*17e50*/  LDC R9, c[0x0][0x3a0] ;  /* 0x0000e800ff097b82 */ /* 0x000e640000000800 */
[----:B------:R1:W-:Y:S04]  /*17e60*/  LDGSTS.E [R82+0xa600], desc[UR16][R28.64], !P2 ;  /* 0x0a6000001c527fae */ /* 0x0003e8000d1a1010 */
[----:B------:R1:W-:Y:S04]  /*17e70*/  LDGSTS.E [R82+0xa800], desc[UR16][R16.64], !P1 ;  /* 0x0a80000010527fae */ /* 0x0003e8000c9a1010 */
[----:B------:R-:W4:Y:S01]  /*17e80*/  LDL.64 R26, [R1+0x260] ;  /* 0x00026000011a7983 */ /* 0x000f220000100a00 */
[----:B------:R-:W-:Y:S01]  /*17e90*/  VIADD R4, R8, 0xfffffed3 ;  /* 0xfffffed308047836 */ /* 0x000fe20000000000 */
[----:B------:R-:W-:Y:S01]  /*17ea0*/  IADD3 R5, PT, PT, R7, -0x12e, RZ ;  /* 0xfffffed207057810 */ /* 0x000fe20007ffe0ff */
[----:B------:R-:W1:Y:S01]  /*17eb0*/  LDC R8, c[0x0][0x3a0] ;  /* 0x0000e800ff087b82 */ /* 0x000e620000000800 */
[----:B------:R-:W4:Y:S04]  /*17ec0*/  LDL.64 R28, [R1+0x280] ;  /* 0x00028000011c7983 */ /* 0x000f280000100a00 */
[----:B------:R-:W4:Y:S04]  /*17ed0*/  LDL.64 R16, [R1+0x270] ;  /* 0x0002700001107983 */ /* 0x000f280000100a00 */
[----:B------:R1:W-:Y:S01]  /*17ee0*/  LDGSTS.E [R82+0xaa00], desc[UR16][R24.64], !P1 ;  /* 0x0aa0000018527fae */ /* 0x0003e2000c9a1010 */
[----:B------:R-:W-:Y:S01]  /*17ef0*/  ISETP.GE.U32.AND P1, PT, R4, 0x7ffffe54, PT ;  /* 0x7ffffe540400780c */ /* 0x000fe20003f26070 */
[----:B------:R-:W1:Y:S01]  /*17f00*/  LDC R7, c[0x0][0x3a0] ;  /* 0x0000e800ff077b82 */ /* 0x000e620000000800 */
[----:B------:R-:W-:Y:S01]  /*17f10*/  ISETP.GE.U32.AND P2, PT, R5, 0x7ffffe53, PT ;  /* 0x7ffffe530500780c */ /* 0x000fe20003f46070 */
[----:B------:R-:W4:Y:S04]  /*17f20*/  LDL.64 R24, [R1+0x2a0] ;  /* 0x0002a00001187983 */ /* 0x000f280000100a00 */
[----:B---3--:R3:W-:Y:S01]  /*17f30*/  LDGSTS.E [R82+0xac00], desc[UR16][R22.64], !P4 ;  /* 0x0ac0000016527fae */ /* 0x0087e2000e1a1010 */
[----:B------:R-:W-:Y:S01]  /*17f40*/  VIADD R4, R6, 0xfffffed1 ;  /* 0xfffffed106047836 */ /* 0x000fe20000000000 */
[----:B------:R-:W1:Y:S02]  /*17f50*/  LDC R5, c[0x0][0x3a0] ;  /* 0x0000e800ff057b82 */ /* 0x000e640000000800 */
[----:B--2---:R3:W-:Y:S06]  /*17f60*/  LDGSTS.E [R82+0xae00], desc[UR16][R14.64], !P4 ;  /* 0x0ae000000e527fae */ /* 0x0047ec000e1a1010 */
[----:B------:R-:W2:Y:S01]  /*17f70*/  LDC R6, c[0x0][0x3a0] ;  /* 0x0000e800ff067b82 */ /* 0x000ea20000000800 */
[----:B------:R-:W2:Y:S04]  /*17f80*/  LDL.64 R22, [R1+0x2a8] ;  /* 0x0002a80001167983 */ /* 0x000ea80000100a00 */
[----:B------:R-:W3:Y:S04]  /*17f90*/  LDL.64 R14, [R1+0x288] ;  /* 0x00028800010e7983 */ /* 0x000ee80000100a00 */
[----:B----4-:R4:W-:Y:S04]  /*17fa0*/  LDGSTS.E [R82+0xb000], desc[UR16][R20.64], !P1 ;  /* 0x0b00000014527fae */ /* 0x0109e8000c9a1010 */
[----:B------:R4:W-:Y:S04]  /*17fb0*/  LDGSTS.E [R82+0xb200], desc[UR16][R30.64], !P1 ;  /* 0x0b2000001e527fae */ /* 0x0009e8000c9a1010 */
[----:B------:R4:W-:Y:S04]  /*17fc0*/  LDGSTS.E [R82+0xb400], desc[UR16][R18.64], !P2 ;  /* 0x0b40000012527fae */ /* 0x0009e8000d1a1010 */
[----:B------:R-:W4:Y:S04]  /*17fd0*/  LDL.64 R20, [R1+0x2b0] ;  /* 0x0002b00001147983 */ /* 0x000f280000100a00 */
[----:B------:R-:W4:Y:S04]  /*17fe0*/  LDL.64 R30, [R1+0x290] ;  /* 0x00029000011e7983 */ /* 0x000f280000100a00 */
[----:B------:R-:W4:Y:S01]  /*17ff0*/  LDL.64 R18, [R1+0x2b8] ;  /* 0x0002b80001127983 */ /* 0x000f220000100a00 */
[----:B------:R-:W-:Y:S01]  /*18000*/  ISETP.GE.U32.AND P4, PT, R4, 0x7ffffe52, PT ;  /* 0x7ffffe520400780c */ /* 0x000fe20003f86070 */
[----:B------:R-:W-:-:S02]  /*18010*/  VIADD R4, R12, 0xfffffed0 ;  /* 0xfffffed00c047836 */ /* 0x000fc40000000000 */
[----:B------:R-:W2:Y:S03]  /*18020*/  LDC R12, c[0x0][0x3a0] ;  /* 0x0000e800ff0c7b82 */ /* 0x000ea60000000800 */
[----:B------:R-:W-:Y:S01]  /*18030*/  ISETP.GE.U32.AND P1, PT, R4, 0x7ffffe51, PT ;  /* 0x7ffffe510400780c */ /* 0x000fe20003f26070 */
[----:B------:R-:W-:-:S04]  /*18040*/  VIADD R4, R11, 0xfffffecf ;  /* 0xfffffecf0b047836 */ /* 0x000fc80000000000 */
[----:B------:R-:W2:Y:S01]  /*18050*/  LDC R11, c[0x0][0x3a0] ;  /* 0x0000e800ff0b7b82 */ /* 0x000ea20000000800 */
[----:B------:R1:W-:Y:S01]  /*18060*/  LDGSTS.E [R82+0xb600], desc[UR16][R26.64], !P2 ;  /* 0x0b6000001a527fae */ /* 0x0003e2000d1a1010 */
[----:B------:R-:W-:-:S03]  /*18070*/  ISETP.GE.U32.AND P2, PT, R4, 0x7ffffe50, PT ;  /* 0x7ffffe500400780c */ /* 0x000fc60003f46070 */
[----:B------:R1:W-:Y:S04]  /*18080*/  LDGSTS.E [R82+0xb800], desc[UR16][R32.64], !P4 ;  /* 0x0b80000020527fae */ /* 0x0003e8000e1a1010 */
[----:B------:R1:W-:Y:S04]  /*18090*/  LDGSTS.E [R82+0xba00], desc[UR16][R16.64], !P4 ;  /* 0x0ba0000010527fae */ /* 0x0003e8000e1a1010 */
[----:B------:R-:W4:Y:S01]  /*180a0*/  LDL.64 R26, [R1+0x298] ;  /* 0x00029800011a7983 */ /* 0x000f220000100a00 */
[----:B------:R-:W-:Y:S02]  /*180b0*/  IADD3 R4, PT, PT, R10, -0x132, RZ ;  /* 0xfffffece0a047810 */ /* 0x000fe40007ffe0ff */
[----:B------:R-:W2:Y:S01]  /*180c0*/  LDC R10, c[0x0][0x3a0] ;  /* 0x0000e800ff0a7b82 */ /* 0x000ea20000000800 */
[----:B------:R-:W4:Y:S04]  /*180d0*/  LDL.64 R32, [R1+0x2f8] ;  /* 0x0002f80001207983 */ /* 0x000f280000100a00 */
[----:B------:R-:W4:Y:S01]  /*180e0*/  LDL.64 R16, [R1+0x2c8] ;  /* 0x0002c80001107983 */ /* 0x000f220000100a00 */
[----:B------:R-:W-:Y:S01]  /*180f0*/  ISETP.GE.U32.AND P4, PT, R4, 0x7ffffe4f, PT ;  /* 0x7ffffe4f0400780c */ /* 0x000fe20003f86070 */
[----:B-1----:R-:W-:-:S02]  /*18100*/  VIADD R4, R5, 0xfffffecd ;  /* 0xfffffecd05047836 */ /* 0x002fc40000000000 */
[----:B------:R1:W-:Y:S04]  /*18110*/  LDGSTS.E [R82+0xbc00], desc[UR16][R24.64], !P1 ;  /* 0x0bc0000018527fae */ /* 0x0003e8000c9a1010 */
[----:B------:R1:W-:Y:S01]  /*18120*/  LDGSTS.E [R82+0xbe00], desc[UR16][R28.64], !P1 ;  /* 0x0be000001c527fae */ /* 0x0003e2000c9a1010 */
[----:B------:R-:W-:-:S03]  /*18130*/  ISETP.GE.U32.AND P1, PT, R4, 0x7ffffe4e, PT ;  /* 0x7ffffe4e0400780c */ /* 0x000fc60003f26070 */
[----:B------:R-:W4:Y:S04]  /*18140*/  LDL.64 R24, [R1+0x2c0] ;  /* 0x0002c00001187983 */ /* 0x000f280000100a00 */
[----:B------:R-:W4:Y:S04]  /*18150*/  LDL.64 R28, [R1+0x2d0] ;  /* 0x0002d000011c7983 */ /* 0x000f280000100a00 */
[----:B--2---:R1:W-:Y:S04]  /*18160*/  LDGSTS.E [R82+0xc000], desc[UR16][R22.64], !P2 ;  /* 0x0c00000016527fae */ /* 0x0043e8000d1a1010 */
[----:B---3--:R1:W-:Y:S04]  /*18170*/  LDGSTS.E [R82+0xc200], desc[UR16][R14.64], !P2 ;  /* 0x0c2000000e527fae */ /* 0x0083e8000d1a1010 */
[----:B------:R-:W2:Y:S04]  /*18180*/  LDL.64 R22, [R1+0x2d8] ;  /* 0x0002d80001167983 */ /* 0x000ea80000100a00 */
[----:B------:R-:W3:Y:S04]  /*18190*/  LDL.64 R14, [R1+0x2e8] ;  /* 0x0002e800010e7983 */ /* 0x000ee80000100a00 */
[----:B----4-:R1:W-:Y:S04]  /*181a0*/  LDGSTS.E [R82+0xc400], desc[UR16][R20.64], !P4 ;  /* 0x0c40000014527fae */ /* 0x0103e8000e1a1010 */
[----:B------:R1:W-:Y:S04]  /*181b0*/  LDGSTS.E [R82+0xc600], desc[UR16][R30.64], !P4 ;  /* 0x0c6000001e527fae */ /* 0x0003e8000e1a1010 */
[----:B------:R1:W-:Y:S04]  /*181c0*/  LDGSTS.E [R82+0xc800], desc[UR16][R18.64], !P1 ;  /* 0x0c80000012527fae */ /* 0x0003e8000c9a1010 */
[----:B------:R-:W4:Y:S01]  /*181d0*/  LDL.64 R20, [R1+0x2e0] ;  /* 0x0002e00001147983 */ /* 0x000f220000100a00 */
[----:B------:R-:W-:Y:S01]  /*181e0*/  VIADD R4, R9, 0xfffffecc ;  /* 0xfffffecc09047836 */ /* 0x000fe20000000000 */
[----:B------:R-:W-:Y:S01]  /*181f0*/  IADD3 R5, PT, PT, R7, -0x136, RZ ;  /* 0xfffffeca07057810 */ /* 0x000fe20007ffe0ff */
[----:B------:R-:W1:Y:S01]  /*18200*/  LDC R9, c[0x0][0x3a0] ;  /* 0x0000e800ff097b82 */ /* 0x000e620000000800 */
[----:B------:R-:W4:Y:S04]  /*18210*/  LDL.64 R30, [R1+0x300] ;  /* 0x00030000011e7983 */ /* 0x000f280000100a00 */
[----:B------:R-:W4:Y:S01]  /*18220*/  LDL.64 R18, [R1+0x2f0] ;  /* 0x0002f00001127983 */ /* 0x000f220000100a00 */
[----:B------:R-:W-:Y:S01]  /*18230*/  ISETP.GE.U32.AND P2, PT, R4, 0x7ffffe4d, PT ;  /* 0x7ffffe4d0400780c */ /* 0x000fe20003f46070 */
[----:B------:R-:W-:Y:S01]  /*18240*/  VIADD R4, R8, 0xfffffecb ;  /* 0xfffffecb08047836 */ /* 0x000fe20000000000 */
[----:B------:R-:W-:Y:S01]  /*18250*/  ISETP.GE.U32.AND P4, PT, R5, 0x7ffffe4b, PT ;  /* 0x7ffffe4b0500780c */ /* 0x000fe20003f86070 */
[----:B------:R-:W1:Y:S08]  /*18260*/  LDC R8, c[0x0][0x3a0] ;  /* 0x0000e800ff087b82 */ /* 0x000e700000000800 */
[----:B------:R-:W1:Y:S01]  /*18270*/  LDC R5, c[0x0][0x3a0] ;  /* 0x0000e800ff057b82 */ /* 0x000e620000000800 */
[----:B------:R1:W-:Y:S01]  /*18280*/  LDGSTS.E [R82+0xca00], desc[UR16][R26.64], !P1 ;  /* 0x0ca000001a527fae */ /* 0x0003e2000c9a1010 */
[----:B------:R-:W-:-:S06]  /*18290*/  ISETP.GE.U32.AND P1, PT, R4, 0x7ffffe4c, PT ;  /* 0x7ffffe4c0400780c */ /* 0x000fcc0003f26070 */
[----:B------:R-:W1:Y:S01]  /*182a0*/  LDC R7, c[0x0][0x3a0] ;  /* 0x0000e800ff077b82 */ /* 0x000e620000000800 */
[----:B------:R1:W-:Y:S04]  /*182b0*/  LDGSTS.E [R82+0xcc00], desc[UR16][R16.64], !P2 ;  /* 0x0cc0000010527fae */ /* 0x0003e8000d1a1010 */
[----:B------:R-:W4:Y:S01]  /*182c0*/  LDL.64 R26, [R1+0x308] ;  /* 0x00030800011a7983 */ /* 0x000f220000100a00 */
[----:B------:R-:W-:Y:S02]  /*182d0*/  VIADD R4, R6, 0xfffffec9 ;  /* 0xfffffec906047836 */ /* 0x000fe40000000000 */
[----:B------:R-:W1:Y:S01]  /*182e0*/  LDC R6, c[0x0][0x3a0] ;  /* 0x0000e800ff067b82 */ /* 0x000e620000000800 */
[----:B------:R-:W4:Y:S04]  /*182f0*/  LDL.64 R16, [R1+0x318] ;  /* 0x0003180001107983 */ /* 0x000f280000100a00 */
[----:B------:R1:W-:Y:S01]  /*18300*/  LDGSTS.E [R82+0xce00], desc[UR16][R24.64], !P2 ;  /* 0x0ce0000018527fae */ /* 0x0003e2000d1a1010 */
[----:B------:R-:W-:-:S03]  /*18310*/  ISETP.GE.U32.AND P2, PT, R4, 0x7ffffe4a, PT ;  /* 0x7ffffe4a0400780c */ /* 0x000fc60003f46070 */
[----:B------:R-:W4:Y:S04]  /*18320*/  LDL.64 R24, [R1+0x310] ;  /* 0x0003100001187983 */ /* 0x000f280000100a00 */
[----:B--2---:R2:W-:Y:S04]  /*18330*/  LDGSTS.E [R82+0xd000], desc[UR16][R22.64], !P1 ;  /* 0x0d00000016527fae */ /* 0x0045e8000c9a1010 */
[----:B------:R2:W-:Y:S04]  /*18340*/  LDGSTS.E [R82+0xd200], desc[UR16][R28.64], !P1 ;  /* 0x0d2000001c527fae */ /* 0x0005e8000c9a1010 */
[----:B---3--:R2:W-:Y:S04]  /*18350*/  LDGSTS.E [R82+0xd400], desc[UR16][R14.64], !P4 ;  /* 0x0d4000000e527fae */ /* 0x0085e8000e1a1010 */
[----:B------:R-:W3:Y:S04]  /*18360*/  LDL.64 R22, [R1+0x328] ;  /* 0x0003280001167983 */ /* 0x000ee80000100a00 */
[----:B------:R-:W2:Y:S04]  /*18370*/  LDL.64 R28, [R1+0x320] ;  /* 0x00032000011c7983 */ /* 0x000ea80000100a00 */
[----:B------:R-:W2:Y:S04]  /*18380*/  LDL.64 R14, [R1+0x338] ;  /* 0x00033800010e7983 */ /* 0x000ea80000100a00 */
[----:B----4-:R4:W-:Y:S04]  /*18390*/  LDGSTS.E [R82+0xd600], desc[UR16][R20.64], !P4 ;  /* 0x0d60000014527fae */ /* 0x0109e8000e1a1010 */
[----:B------:R4:W-:Y:S04]  /*183a0*/  LDGSTS.E [R82+0xd800], desc[UR16][R32.64], !P2 ;  /* 0x0d80000020527fae */ /* 0x0009e8000d1a1010 */
[----:B------:R4:W-:Y:S04]  /*183b0*/  LDGSTS.E [R82+0xda00], desc[UR16][R18.64], !P2 ;  /* 0x0da0000012527fae */ /* 0x0009e8000d1a1010 */
[----:B------:R-:W4:Y:S01]  /*183c0*/  LDL.64 R20, [R1+0x330] ;  /* 0x0003300001147983 */ /* 0x000f220000100a00 */
[----:B------:R-:W-:-:S02]  /*183d0*/  VIADD R4, R12, 0xfffffec8 ;  /* 0xfffffec80c047836 */ /* 0x000fc40000000000 */
[----:B------:R-:W2:Y:S01]  /*183e0*/  LDC R12, c[0x0][0x3a0] ;  /* 0x0000e800ff0c7b82 */ /* 0x000ea20000000800 */
[----:B------:R-:W4:Y:S04]  /*183f0*/  LDL.64 R32, [R1+0x3e8] ;  /* 0x0003e80001207983 */ /* 0x000f280000100a00 */
[----:B------:R-:W4:Y:S01]  /*18400*/  LDL.64 R18, [R1+0x358] ;  /* 0x0003580001127983 */ /* 0x000f220000100a00 */
[----:B------:R-:W-:Y:S01]  /*18410*/  ISETP.GE.U32.AND P1, PT, R4, 0x7ffffe49, PT ;  /* 0x7ffffe490400780c */ /* 0x000fe20003f26070 */
[----:B------:R-:W-:Y:S02]  /*18420*/  VIADD R4, R11, 0xfffffec7 ;  /* 0xfffffec70b047836 */ /* 0x000fe40000000000 */
[----:B------:R-:W2:Y:S03]  /*18430*/  LDC R11, c[0x0][0x3a0] ;  /* 0x0000e800ff0b7b82 */ /* 0x000ea60000000800 */
[----:B------:R-:W-:-:S02]  /*18440*/  ISETP.GE.U32.AND P4, PT, R4, 0x7ffffe48, PT ;  /* 0x7ffffe480400780c */ /* 0x000fc40003f86070 */
[----:B------:R-:W-:-:S03]  /*18450*/  IADD3 R4, PT, PT, R10, -0x13a, RZ ;  /* 0xfffffec60a047810 */ /* 0x000fc60007ffe0ff */
[----:B------:R-:W2:Y:S01]  /*18460*/  LDC R10, c[0x0][0x3a0] ;  /* 0x0000e800ff0a7b82 */ /* 0x000ea20000000800 */
[----:B------:R-:W-:Y:S01]  /*18470*/  ISETP.GE.U32.AND P2, PT, R4, 0x7ffffe47, PT ;  /* 0x7ffffe470400780c */ /* 0x000fe20003f46070 */
[----:B-1----:R-:W-:Y:S01]  /*18480*/  VIADD R4, R5, 0xfffffec5 ;  /* 0xfffffec505047836 */ /* 0x002fe20000000000 */
[----:B------:R1:W-:Y:S04]  /*18490*/  LDGSTS.E [R82+0xdc00], desc[UR16][R26.64], !P1 ;  /* 0x0dc000001a527fae */ /* 0x0003e8000c9a1010 */
[----:B------:R1:W-:Y:S01]  /*184a0*/  LDGSTS.E [R82+0xde00], desc[UR16][R30.64], !P1 ;  /* 0x0de000001e527fae */ /* 0x0003e2000c9a1010 */
[----:B------:R-:W-:-:S03]  /*184b0*/  ISETP.GE.U32.AND P1, PT, R4, 0x7ffffe46, PT ;  /* 0x7ffffe460400780c */ /* 0x000fc60003f26070 */
        /* <DEDUP_REMOVED lines=8> */
[----:B------:R-:W-:-:S05]  /*18540*/  ISETP.GE.U32.AND P4, PT, R4, 0x7ffffe45, PT ;  /* 0x7ffffe450400780c */ /* 0x000fca0003f86070 */
[----:B------:R-:W1:Y:S01]  /*18550*/  LDC R7, c[0x0][0x3a0] ;  /* 0x0000e800ff077b82 */ /* 0x000e620000000800 */
[----:B------:R-:W4:Y:S04]  /*18560*/  LDL.64 R24, [R1+0x3e0] ;  /* 0x0003e00001187983 */ /* 0x000f280000100a00 */
[----:B---3--:R3:W-:Y:S04]  /*18570*/  LDGSTS.E [R82+0xe400], desc[UR16][R22.64], !P2 ;  /* 0x0e40000016527fae */ /* 0x0087e8000d1a1010 */
[----:B--2---:R3:W-:Y:S04]  /*18580*/  LDGSTS.E [R82+0xe600], desc[UR16][R28.64], !P2 ;  /* 0x0e6000001c527fae */ /* 0x0047e8000d1a1010 */
[----:B------:R3:W-:Y:S04]  /*18590*/  LDGSTS.E [R82+0xe800], desc[UR16][R14.64], !P1 ;  /* 0x0e8000000e527fae */ /* 0x0007e8000c9a1010 */
[----:B------:R-:W2:Y:S04]  /*185a0*/  LDL.64 R22, [R1+0x350] ;  /* 0x0003500001167983 */ /* 0x000ea80000100a00 */
[----:B------:R-:W3:Y:S04]  /*185b0*/  LDL.64 R28, [R1+0x398] ;  /* 0x00039800011c7983 */ /* 0x000ee80000100a00 */
        /* <DEDUP_REMOVED lines=11> */
[----:B------:R1:W-:Y:S01]  /*18670*/  LDGSTS.E [R82+0xee00], desc[UR16][R26.64], !P4 ;  /* 0x0ee000001a527fae */ /* 0x0003e2000e1a1010 */
[----:B------:R-:W-:Y:S01]  /*18680*/  ISETP.GE.U32.AND P4, PT, R4, 0x7ffffe42, PT ;  /* 0x7ffffe420400780c */ /* 0x000fe20003f86070 */
[----:B------:R-:W-:-:S05]  /*18690*/  VIADD R4, R12, 0xfffffec0 ;  /* 0xfffffec00c047836 */ /* 0x000fca0000000000 */
[----:B------:R-:W1:Y:S01]  /*186a0*/  LDC R6, c[0x0][0x3a0] ;  /* 0x0000e800ff067b82 */ /* 0x000e620000000800 */
[----:B------:R1:W-:Y:S04]  /*186b0*/  LDGSTS.E [R82+0xf000], desc[UR16][R16.64], !P1 ;  /* 0x0f00000010527fae */ /* 0x0003e8000c9a1010 */
[----:B------:R-:W4:Y:S03]  /*186c0*/  LDL.64 R26, [R1+0x3a0] ;  /* 0x0003a000011a7983 */ /* 0x000f260000100a00 */
[----:B------:R-:W1:Y:S01]  /*186d0*/  LDC R12, c[0x0][0x3a0] ;  /* 0x0000e800ff0c7b82 */ /* 0x000e620000000800 */
[----:B------:R1:W-:Y:S04]  /*186e0*/  LDGSTS.E [R82+0xf200], desc[UR16][R30.64], !P1 ;  /* 0x0f2000001e527fae */ /* 0x0003e8000c9a1010 */
[----:B------:R-:W4:Y:S01]  /*186f0*/  LDL.64 R16, [R1+0x418] ;  /* 0x0004180001107983 */ /* 0x000f220000100a00 */
[----:B------:R-:W-:Y:S01]  /*18700*/  ISETP.GE.U32.AND P1, PT, R4, 0x7ffffe41, PT ;  /* 0x7ffffe410400780c */ /* 0x000fe20003f26070 */
[----:B------:R-:W-:-:S02]  /*18710*/  VIADD R4, R11, 0xfffffebf ;  /* 0xfffffebf0b047836 */ /* 0x000fc40000000000 */
[----:B------:R1:W-:Y:S01]  /*18720*/  LDGSTS.E [R82+0xf400], desc[UR16][R24.64], !P2 ;  /* 0x0f40000018527fae */ /* 0x0003e2000d1a1010 */
[----:B------:R-:W1:Y:S03]  /*18730*/  LDC R11, c[0x0][0x3a0] ;  /* 0x0000e800ff0b7b82 */ /* 0x000e660000000800 */
[----:B------:R-:W4:Y:S04]  /*18740*/  LDL.64 R30, [R1+0x3a8] ;  /* 0x0003a800011e7983 */ /* 0x000f280000100a00 */
[----:B------:R-:W4:Y:S04]  /*18750*/  LDL.64 R24, [R1+0x430] ;  /* 0x0004300001187983 */ /* 0x000f280000100a00 */
[----:B--2---:R2:W-:Y:S01]  /*18760*/  LDGSTS.E [R82+0xf600], desc[UR16][R22.64], !P2 ;  /* 0x0f60000016527fae */ /* 0x0045e2000d1a1010 */
[----:B------:R-:W-:-:S03]  /*18770*/  ISETP.GE.U32.AND P2, PT, R4, 0x7ffffe40, PT ;  /* 0x7ffffe400400780c */ /* 0x000fc60003f46070 */
[----:B------:R2:W-:Y:S04]  /*18780*/  LDGSTS.E [R82+0xf800], desc[UR16][R32.64], !P4 ;  /* 0x0f80000020527fae */ /* 0x0005e8000e1a1010 */
[----:B---3--:R2:W-:Y:S04]  /*18790*/  LDGSTS.E [R82+0xfa00], desc[UR16][R14.64], !P4 ;  /* 0x0fa000000e527fae */ /* 0x0085e8000e1a1010 */
[----:B------:R-:W3:Y:S01]  /*187a0*/  LDL.64 R22, [R1+0x3b0] ;  /* 0x0003b00001167983 */ /* 0x000ee20000100a00 */
[----:B------:R-:W-:Y:S02]  /*187b0*/  IADD3 R4, PT, PT, R10, -0x142, RZ ;  /* 0xfffffebe0a047810 */ /* 0x000fe40007ffe0ff */
[----:B------:R-:W2:Y:S01]  /*187c0*/  LDC R10, c[0x0][0x3a0] ;  /* 0x0000e800ff0a7b82 */ /* 0x000ea20000000800 */
[----:B------:R-:W2:Y:S04]  /*187d0*/  LDL.64 R32, [R1+0x488] ;  /* 0x0004880001207983 */ /* 0x000ea80000100a00 */
[----:B------:R-:W2:Y:S04]  /*187e0*/  LDL.64 R14, [R1+0x440] ;  /* 0x00044000010e7983 */ /* 0x000ea80000100a00 */
[----:B----4-:R4:W-:Y:S04]  /*187f0*/  LDGSTS.E [R82+0xfc00], desc[UR16][R20.64], !P1 ;  /* 0x0fc0000014527fae */ /* 0x0109e8000c9a1010 */
[----:B------:R4:W-:Y:S04]  /*18800*/  LDGSTS.E [R82+0xfe00], desc[UR16][R28.64], !P1 ;  /* 0x0fe000001c527fae */ /* 0x0009e8000c9a1010 */
[----:B------:R4:W-:Y:S04]  /*18810*/  LDGSTS.E [R82+0x10000], desc[UR16][R18.64], !P2 ;  /* 0x1000000012527fae */ /* 0x0009e8000d1a1010 */
[----:B------:R-:W4:Y:S01]  /*18820*/  LDL.64 R20, [R1+0x3b8] ;  /* 0x0003b80001147983 */ /* 0x000f220000100a00 */
[----:B------:R-:W-:-:S03]  /*18830*/  ISETP.GE.U32.AND P4, PT, R4, 0x7ffffe3f, PT ;  /* 0x7ffffe3f0400780c */ /* 0x000fc60003f86070 */
[----:B------:R-:W4:Y:S04]  /*18840*/  LDL.64 R28, [R1+0x3c0] ;  /* 0x0003c000011c7983 */ /* 0x000f280000100a00 */
[----:B------:R-:W4:Y:S01]  /*18850*/  LDL.64 R18, [R1+0x458] ;  /* 0x0004580001127983 */ /* 0x000f220000100a00 */
[----:B-1----:R-:W-:-:S05]  /*18860*/  VIADD R4, R5, 0xfffffebd ;  /* 0xfffffebd05047836 */ /* 0x002fca0000000000 */
[----:B------:R-:W-:Y:S01]  /*18870*/  ISETP.GE.U32.AND P1, PT, R4, 0x7ffffe3e, PT ;  /* 0x7ffffe3e0400780c */ /* 0x000fe20003f26070 */
[----:B------:R-:W-:Y:S01]  /*18880*/  VIADD R4, R9, 0xfffffebc ;  /* 0xfffffebc09047836 */ /* 0x000fe20000000000 */
[----:B------:R1:W-:Y:S04]  /*18890*/  LDGSTS.E [R82+0x10200], desc[UR16][R26.64], !P2 ;  /* 0x102000001a527fae */ /* 0x0003e8000d1a1010 */
[----:B------:R-:W-:Y:S01]  /*188a0*/  ISETP.GE.U32.AND P2, PT, R4, 0x7ffffe3d, PT ;  /* 0x7ffffe3d0400780c */ /* 0x000fe20003f46070 */
[----:B------:R-:W1:Y:S01]  /*188b0*/  LDC R9, c[0x0][0x3a0] ;  /* 0x0000e800ff097b82 */ /* 0x000e620000000800 */
[----:B------:R1:W-:Y:S04]  /*188c0*/  LDGSTS.E [R82+0x10400], desc[UR16][R16.64], !P4 ;  /* 0x1040000010527fae */ /* 0x0003e8000e1a1010 */
[----:B------:R-:W4:Y:S01]  /*188d0*/  LDL.64 R26, [R1+0x470] ;  /* 0x00047000011a7983 */ /* 0x000f220000100a00 */
[----:B------:R-:W-:Y:S01]  /*188e0*/  VIADD R4, R8, 0xfffffebb ;  /* 0xfffffebb08047836 */ /* 0x000fe20000000000 */
[----:B------:R-:W-:Y:S01]  /*188f0*/  IADD3 R5, PT, PT, R7, -0x146, RZ ;  /* 0xfffffeba07057810 */ /* 0x000fe20007ffe0ff */
[----:B------:R-:W1:Y:S01]  /*18900*/  LDC R8, c[0x0][0x3a0] ;  /* 0x0000e800ff087b82 */ /* 0x000e620000000800 */
[----:B------:R1:W-:Y:S04]  /*18910*/  LDGSTS.E [R82+0x10600], desc[UR16][R30.64], !P4 ;  /* 0x106000001e527fae */ /* 0x0003e8000e1a1010 */
[----:B------:R-:W4:Y:S03]  /*18920*/  LDL.64 R16, [R1+0x3c8] ;  /* 0x0003c80001107983 */ /* 0x000f260000100a00 */
[----:B------:R-:W1:Y:S01]  /*18930*/  LDC R7, c[0x0][0x3a0] ;  /* 0x0000e800ff077b82 */ /* 0x000e620000000800 */
[----:B------:R1:W-:Y:S04]  /*18940*/  LDGSTS.E [R82+0x10800], desc[UR16][R24.64], !P1 ;  /* 0x1080000018527fae */ /* 0x0003e8000c9a1010 */
[----:B------:R-:W4:Y:S04]  /*18950*/  LDL.64 R30, [R1+0x3f0] ;  /* 0x0003f000011e7983 */ /* 0x000f280000100a00 */
[----:B------:R-:W4:Y:S04]  /*18960*/  LDL.64 R24, [R1+0x3d8] ;  /* 0x0003d80001187983 */ /* 0x000f280000100a00 */
[----:B---3--:R3:W-:Y:S01]  /*18970*/  LDGSTS.E [R82+0x10a00], desc[UR16][R22.64], !P1 ;  /* 0x10a0000016527fae */ /* 0x0087e2000c9a1010 */
[----:B------:R-:W-:-:S03]  /*18980*/  ISETP.GE.U32.AND P1, PT, R4, 0x7ffffe3c, PT ;  /* 0x7ffffe3c0400780c */ /* 0x000fc60003f26070 */
[----:B--2---:R3:W-:Y:S04]  /*18990*/  LDGSTS.E [R82+0x10c00], desc[UR16][R14.64], !P2 ;  /* 0x10c000000e527fae */ /* 0x0047e8000d1a1010 */
[----:B------:R-:W2:Y:S04]  /*189a0*/  LDL.64 R22, [R1+0x4a0] ;  /* 0x0004a00001167983 */ /* 0x000ea80000100a00 */
[----:B------:R-:W3:Y:S04]  /*189b0*/  LDL.64 R14, [R1+0x4b8] ;  /* 0x0004b800010e7983 */ /* 0x000ee80000100a00 */
[----:B----4-:R4:W-:Y:S04]  /*189c0*/  LDGSTS.E [R82+0x10e00], desc[UR16][R20.64], !P2 ;  /* 0x10e0000014527fae */ /* 0x0109e8000d1a1010 */
[----:B------:R4:W-:Y:S04]  /*189d0*/  LDGSTS.E [R82+0x11000], desc[UR16][R18.64], !P1 ;  /* 0x1100000012527fae */ /* 0x0009e8000c9a1010 */
[----:B------:R-:W4:Y:S01]  /*189e0*/  LDL.64 R20, [R1+0x400] ;  /* 0x0004000001147983 */ /* 0x000f220000100a00 */
[----:B------:R-:W-:Y:S01]  /*189f0*/  VIADD R4, R6, 0xfffffeb9 ;  /* 0xfffffeb906047836 */ /* 0x000fe20000000000 */
[----:B------:R-:W-:Y:S01]  /*18a00*/  ISETP.GE.U32.AND P4, PT, R5, 0x7ffffe3b, PT ;  /* 0x7ffffe3b0500780c */ /* 0x000fe20003f86070 */
[----:B------:R-:W1:Y:S01]  /*18a10*/  LDC R6, c[0x0][0x3a0] ;  /* 0x0000e800ff067b82 */ /* 0x000e620000000800 */
[----:B------:R1:W-:Y:S04]  /*18a20*/  LDGSTS.E [R82+0x11200], desc[UR16][R28.64], !P1 ;  /* 0x112000001c527fae */ /* 0x0003e8000c9a1010 */
[----:B------:R-:W4:Y:S01]  /*18a30*/  LDL.64 R18, [R1+0x4d0] ;  /* 0x0004d00001127983 */ /* 0x000f220000100a00 */
[----:B------:R-:W-:Y:S01]  /*18a40*/  ISETP.GE.U32.AND P2, PT, R4, 0x7ffffe3a, PT ;  /* 0x7ffffe3a0400780c */ /* 0x000fe20003f46070 */
[----:B------:R-:W-:Y:S01]  /*18a50*/  VIADD R4, R12, 0xfffffeb8 ;  /* 0xfffffeb80c047836 */ /* 0x000fe20000000000 */
[----:B------:R-:W1:Y:S04]  /*18a60*/  LDC R5, c[0x0][0x3a0] ;  /* 0x0000e800ff057b82 */ /* 0x000e680000000800 */
[----:B------:R-:W-:Y:S01]  /*18a70*/  ISETP.GE.U32.AND P1, PT, R4, 0x7ffffe39, PT ;  /* 0x7ffffe390400780c */ /* 0x000fe20003f26070 */
[----:B------:R-:W-:Y:S01]  /*18a80*/  VIADD R4, R11, 0xfffffeb7 ;  /* 0xfffffeb70b047836 */ /* 0x000fe20000000000 */
[----:B------:R-:W4:Y:S02]  /*18a90*/  LDL.64 R28, [R1+0x408] ;  /* 0x00040800011c7983 */ /* 0x000f240000100a00 */
[----:B------:R-:W1:Y:S02]  /*18aa0*/  LDC R12, c[0x0][0x3a0] ;  /* 0x0000e800ff0c7b82 */ /* 0x000e640000000800 */
[----:B------:R1:W-:Y:S06]  /*18ab0*/  LDGSTS.E [R82+0x11400], desc[UR16][R26.64], !P4 ;  /* 0x114000001a527fae */ /* 0x0003ec000e1a1010 */
[----:B------:R-:W1:Y:S01]  /*18ac0*/  LDC R11, c[0x0][0x3a0] ;  /* 0x0000e800ff0b7b82 */ /* 0x000e620000000800 */
[----:B------:R1:W-:Y:S01]  /*18ad0*/  LDGSTS.E [R82+0x11600], desc[UR16][R16.64], !P4 ;  /* 0x1160000010527fae */ /* 0x0003e2000e1a1010 */
[----:B------:R-:W-:-:S03]  /*18ae0*/  ISETP.GE.U32.AND P4, PT, R4, 0x7ffffe38, PT ;  /* 0x7ffffe380400780c */ /* 0x000fc60003f86070 */
[----:B------:R-:W4:Y:S04]  /*18af0*/  LDL.64 R26, [R1+0x4e8] ;  /* 0x0004e800011a7983 */ /* 0x000f280000100a00 */
[----:B------:R-:W4:Y:S01]  /*18b00*/  LDL.64 R16, [R1+0x420] ;  /* 0x0004200001107983 */ /* 0x000f220000100a00 */
[----:B------:R-:W-:Y:S02]  /*18b10*/  IADD3 R4, PT, PT, R10, -0x14a, RZ ;  /* 0xfffffeb60a047810 */ /* 0x000fe40007ffe0ff */
[----:B------:R-:W1:Y:S01]  /*18b20*/  LDC R10, c[0x0][0x3a0] ;  /* 0x0000e800ff0a7b82 */ /* 0x000e620000000800 */
[----:B------:R1:W-:Y:S04]  /*18b30*/  LDGSTS.E [R82+0x11800], desc[UR16][R32.64], !P2 ;  /* 0x1180000020527fae */ /* 0x0003e8000d1a1010 */
[----:B------:R1:W-:Y:S01]  /*18b40*/  LDGSTS.E [R82+0x11a00], desc[UR16][R24.64], !P2 ;  /* 0x11a0000018527fae */ /* 0x0003e2000d1a1010 */
[----:B------:R-:W-:-:S03]  /*18b50*/  ISETP.GE.U32.AND P2, PT, R4, 0x7ffffe37, PT ;  /* 0x7ffffe370400780c */ /* 0x000fc60003f46070 */
[----:B------:R-:W4:Y:S04]  /*18b60*/  LDL.64 R32, [R1+0x540] ;  /* 0x0005400001207983 */ /* 0x000f280000100a00 */
        /* <DEDUP_REMOVED lines=9> */
[----:B------:R-:W4:Y:S01]  /*18c00*/  LDL.64 R20, [R1+0x530] ;  /* 0x0005300001147983 */ /* 0x000f220000100a00 */
[----:B-1----:R-:W-:-:S03]  /*18c10*/  VIADD R4, R5, 0xfffffeb5 ;  /* 0xfffffeb505047836 */ /* 0x002fc60000000000 */
[----:B------:R1:W-:Y:S04]  /*18c20*/  LDGSTS.E [R82+0x12600], desc[UR16][R28.64], !P2 ;  /* 0x126000001c527fae */ /* 0x0003e8000d1a1010 */
[----:B------:R-:W4:Y:S01]  /*18c30*/  LDL.64 R18, [R1+0x448] ;  /* 0x0004480001127983 */ /* 0x000f220000100a00 */
[----:B------:R-:W-:Y:S01]  /*18c40*/  ISETP.GE.U32.AND P1, PT, R4, 0x7ffffe36, PT ;  /* 0x7ffffe360400780c */ /* 0x000fe20003f26070 */
[----:B------:R-:W-:Y:S01]  /*18c50*/  VIADD R4, R9, 0xfffffeb4 ;  /* 0xfffffeb409047836 */ /* 0x000fe20000000000 */
[----:B------:R-:W-:Y:S01]  /*18c60*/  IADD3 R5, PT, PT, R7, -0x14e, RZ ;  /* 0xfffffeb207057810 */ /* 0x000fe20007ffe0ff */
[----:B------:R-:W1:Y:S03]  /*18c70*/  LDC R9, c[0x0][0x3a0] ;  /* 0x0000e800ff097b82 */ /* 0x000e660000000800 */
[----:B------:R-:W-:Y:S01]  /*18c80*/  ISETP.GE.U32.AND P4, PT, R4, 0x7ffffe35, PT ;  /* 0x7ffffe350400780c */ /* 0x000fe20003f86070 */
[----:B------:R-:W-:Y:S01]  /*18c90*/  VIADD R4, R8, 0xfffffeb3 ;  /* 0xfffffeb308047836 */ /* 0x000fe20000000000 */
[----:B------:R-:W4:Y:S05]  /*18ca0*/  LDL.64 R28, [R1+0x450] ;  /* 0x00045000011c7983 */ /* 0x000f2a0000100a00 */
[----:B------:R1:W-:Y:S01]  /*18cb0*/  LDGSTS.E [R82+0x12800], desc[UR16][R26.64], !P1 ;  /* 0x128000001a527fae */ /* 0x0003e2000c9a1010 */
[----:B------:R-:W-:Y:S01]  /*18cc0*/  ISETP.GE.U32.AND P2, PT, R5, 0x7ffffe33, PT ;  /* 0x7ffffe330500780c */ /* 0x000fe20003f46070 */
[----:B------:R-:W1:Y:S02]  /*18cd0*/  LDC R8, c[0x0][0x3a0] ;  /* 0x0000e800ff087b82 */ /* 0x000e640000000800 */
[----:B------:R1:W-:Y:S01]  /*18ce0*/  LDGSTS.E [R82+0x12a00], desc[UR16][R16.64], !P1 ;  /* 0x12a0000010527fae */ /* 0x0003e2000c9a1010 */
[----:B------:R-:W-:-:S05]  /*18cf0*/  ISETP.GE.U32.AND P1, PT, R4, 0x7ffffe34, PT ;  /* 0x7ffffe340400780c */ /* 0x000fca0003f26070 */
[----:B------:R-:W1:Y:S01]  /*18d00*/  LDC R5, c[0x0][0x3a0] ;  /* 0x0000e800ff057b82 */ /* 0x000e620000000800 */
[----:B------:R-:W4:Y:S07]  /*18d10*/  LDL.64 R26, [R1+0x460] ;  /* 0x00046000011a7983 */ /* 0x000f2e0000100a00 */
[----:B------:R-:W1:Y:S01]  /*18d20*/  LDC R7, c[0x0][0x3a0] ;  /* 0x0000e800ff077b82 */ /* 0x000e620000000800 */
[----:B------:R-:W4:Y:S04]  /*18d30*/  LDL.64 R16, [R1+0x558] ;  /* 0x0005580001107983 */ /* 0x000f280000100a00 */
[----:B------:R1:W-:Y:S04]  /*18d40*/  LDGSTS.E [R82+0x12c00], desc[UR16][R24.64], !P4 ;  /* 0x12c0000018527fae */ /* 0x0003e8000e1a1010 */
[----:B------:R-:W4:Y:S04]  /*18d50*/  LDL.64 R24, [R1+0x570] ;  /* 0x0005700001187983 */ /* 0x000f280000100a00 */
[----:B---3--:R3:W-:Y:S04]  /*18d60*/  LDGSTS.E [R82+0x12e00], desc[UR16][R22.64], !P4 ;  /* 0x12e0000016527fae */ /* 0x0087e8000e1a1010 */
[----:B--2---:R3:W-:Y:S04]  /*18d70*/  LDGSTS.E [R82+0x13000], desc[UR16][R14.64], !P1 ;  /* 0x130000000e527fae */ /* 0x0047e8000c9a1010 */
[----:B------:R-:W2:Y:S04]  /*18d80*/  LDL.64 R22, [R1+0x468] ;  /* 0x0004680001167983 */ /* 0x000ea80000100a00 */
[----:B------:R3:W-:Y:S04]  /*18d90*/  LDGSTS.E [R82+0x13200], desc[UR16][R30.64], !P1 ;  /* 0x132000001e527fae */ /* 0x0007e8000c9a1010 */
[----:B------:R-:W3:Y:S04]  /*18da0*/  LDL.64 R14, [R1+0x588] ;  /* 0x00058800010e7983 */ /* 0x000ee80000100a00 */
[----:B----4-:R4:W-:Y:S04]  /*18db0*/  LDGSTS.E [R82+0x13400], desc[UR16][R20.64], !P2 ;  /* 0x1340000014527fae */ /* 0x0109e8000d1a1010 */
[----:B------:R-:W4:Y:S04]  /*18dc0*/  LDL.64 R30, [R1+0x478] ;  /* 0x00047800011e7983 */ /* 0x000f280000100a00 */
[----:B------:R1:W-:Y:S04]  /*18dd0*/  LDGSTS.E [R82+0x13600], desc[UR16][R18.64], !P2 ;  /* 0x1360000012527fae */ /* 0x0003e8000d1a1010 */
[----:B------:R-:W4:Y:S04]  /*18de0*/  LDL.64 R20, [R1+0x580] ;  /* 0x0005800001147983 */ /* 0x000f280000100a00 */
[----:B------:R-:W4:Y:S01]  /*18df0*/  LDL.64 R18, [R1+0x480] ;  /* 0x0004800001127983 */ /* 0x000f220000100a00 */
[----:B------:R-:W-:-:S02]  /*18e00*/  VIADD R4, R6, 0xfffffeb1 ;  /* 0xfffffeb106047836 */ /* 0x000fc40000000000 */
[----:B------:R-:W2:Y:S03]  /*18e10*/  LDC R6, c[0x0][0x3a0] ;  /* 0x0000e800ff067b82 */ /* 0x000ea60000000800 */
[----:B------:R-:W-:Y:S01]  /*18e20*/  ISETP.GE.U32.AND P4, PT, R4, 0x7ffffe32, PT ;  /* 0x7ffffe320400780c */ /* 0x000fe20003f86070 */
[----:B------:R-:W-:-:S04]  /*18e30*/  VIADD R4, R12, 0xfffffeb0 ;  /* 0xfffffeb00c047836 */ /* 0x000fc80000000000 */
[----:B------:R-:W2:Y:S01]  /*18e40*/  LDC R12, c[0x0][0x3a0] ;  /* 0x0000e800ff0c7b82 */ /* 0x000ea20000000800 */
[----:B------:R-:W-:Y:S01]  /*18e50*/  ISETP.GE.U32.AND P1, PT, R4, 0x7ffffe31, PT ;  /* 0x7ffffe310400780c */ /* 0x000fe20003f26070 */
[----:B------:R-:W-:-:S05]  /*18e60*/  VIADD R4, R11, 0xfffffeaf ;  /* 0xfffffeaf0b047836 */ /* 0x000fca0000000000 */
[----:B------:R-:W-:Y:S01]  /*18e70*/  ISETP.GE.U32.AND P2, PT, R4, 0x7ffffe30, PT ;  /* 0x7ffffe300400780c */ /* 0x000fe20003f46070 */
[----:B------:R2:W-:Y:S01]  /*18e80*/  LDGSTS.E [R82+0x13800], desc[UR16][R32.64], !P4 ;  /* 0x1380000020527fae */ /* 0x0005e2000e1a1010 */
[----:B------:R-:W-:Y:S01]  /*18e90*/  IADD3 R4, PT, PT, R10, -0x152, RZ ;  /* 0xfffffeae0a047810 */ /* 0x000fe20007ffe0ff */
[----:B------:R-:W2:Y:S02]  /*18ea0*/  LDC R11, c[0x0][0x3a0] ;  /* 0x0000e800ff0b7b82 */ /* 0x000ea40000000800 */
[----:B------:R2:W-:Y:S01]  /*18eb0*/  LDGSTS.E [R82+0x13a00], desc[UR16][R28.64], !P4 ;  /* 0x13a000001c527fae */ /* 0x0005e2000e1a1010 */
[----:B------:R-:W-:Y:S01]  /*18ec0*/  ISETP.GE.U32.AND P4, PT, R4, 0x7ffffe2f, PT ;  /* 0x7ffffe2f0400780c */ /* 0x000fe20003f86070 */
[----:B-1----:R-:W-:Y:S02]  /*18ed0*/  VIADD R4, R5, 0xfffffead ;  /* 0xfffffead05047836 */ /* 0x002fe40000000000 */
[----:B------:R1:W-:Y:S02]  /*18ee0*/  LDGSTS.E [R82+0x13c00], desc[UR16][R16.64], !P1 ;  /* 0x13c0000010527fae */ /* 0x0003e4000c9a1010 */
[----:B------:R-:W1:Y:S02]  /*18ef0*/  LDC R10, c[0x0][0x3a0] ;  /* 0x0000e800ff0a7b82 */ /* 0x000e640000000800 */
[----:B------:R1:W-:Y:S04]  /*18f00*/  LDGSTS.E [R82+0x13e00], desc[UR16][R26.64], !P1 ;  /* 0x13e000001a527fae */ /* 0x0003e8000c9a1010 */
[----:B------:R-:W4:Y:S04]  /*18f10*/  LDL.64 R28, [R1+0x578] ;  /* 0x00057800011c7983 */ /* 0x000f280000100a00 */
[----:B------:R-:W4:Y:S01]  /*18f20*/  LDL.64 R16, [R1+0x490] ;  /* 0x0004900001107983 */ /* 0x000f220000100a00 */
[----:B------:R-:W-:-:S03]  /*18f30*/  ISETP.GE.U32.AND P1, PT, R4, 0x7ffffe2e, PT ;  /* 0x7ffffe2e0400780c */ /* 0x000fc60003f26070 */
[----:B------:R1:W-:Y:S04]  /*18f40*/  LDGSTS.E [R82+0x14000], desc[UR16][R24.64], !P2 ;  /* 0x1400000018527fae */ /* 0x0003e8000d1a1010 */
[----:B------:R-:W4:Y:S04]  /*18f50*/  LDL.64 R26, [R1+0x568] ;  /* 0x00056800011a7983 */ /* 0x000f280000100a00 */
[----:B------:R-:W4:Y:S04]  /*18f60*/  LDL.64 R32, [R1+0x550] ;  /* 0x0005500001207983 */ /* 0x000f280000100a00 */
[----:B------:R-:W4:Y:S04]  /*18f70*/  LDL.64 R24, [R1+0x498] ;  /* 0x0004980001187983 */ /* 0x000f280000100a00 */
[----:B--2---:R2:W-:Y:S04]  /*18f80*/  LDGSTS.E [R82+0x14200], desc[UR16][R22.64], !P2 ;  /* 0x1420000016527fae */ /* 0x0045e8000d1a1010 */
[----:B---3--:R2:W-:Y:S04]  /*18f90*/  LDGSTS.E [R82+0x14400], desc[UR16][R14.64], !P4 ;  /* 0x144000000e527fae */ /* 0x0085e8000e1a1010 */
[----:B------:R-:W3:Y:S04]  /*18fa0*/  LDL.64 R22, [R1+0x560] ;  /* 0x0005600001167983 */ /* 0x000ee80000100a00 */
[----:B----4-:R2:W-:Y:S04]  /*18fb0*/  LDGSTS.E [R82+0x14600], desc[UR16][R30.64], !P4 ;  /* 0x146000001e527fae */ /* 0x0105e8000e1a1010 */
[----:B------:R-:W4:Y:S04]  /*18fc0*/  LDL.64 R14, [R1+0x4a8] ;  /* 0x0004a800010e7983 */ /* 0x000f280000100a00 */
[----:B------:R2:W-:Y:S01]  /*18fd0*/  LDGSTS.E [R82+0x14800], desc[UR16][R20.64], !P1 ;  /* 0x1480000014527fae */ /* 0x0005e2000c9a1010 */
[----:B------:R-:W-:Y:S01]  /*18fe0*/  VIADD R4, R9, 0xfffffeac ;  /* 0xfffffeac09047836 */ /* 0x000fe20000000000 */
[----:B------:R-:W-:Y:S01]  /*18ff0*/  IADD3 R5, PT, PT, R7, -0x156, RZ ;  /* 0xfffffeaa07057810 */ /* 0x000fe20007ffe0ff */
[----:B------:R-:W1:Y:S01]  /*19000*/  LDC R9, c[0x0][0x3a0] ;  /* 0x0000e800ff097b82 */ /* 0x000e620000000800 */
[----:B------:R-:W2:Y:S04]  /*19010*/  LDL.64 R30, [R1+0x4c0] ;  /* 0x0004c000011e7983 */ /* 0x000ea80000100a00 */
[----:B------:R1:W-:Y:S04]  /*19020*/  LDGSTS.E [R82+0x14a00], desc[UR16][R18.64], !P1 ;  /* 0x14a0000012527fae */ /* 0x0003e8000c9a1010 */
[----:B------:R-:W2:Y:S01]  /*19030*/  LDL.64 R20, [R1+0x4b0] ;  /* 0x0004b00001147983 */ /* 0x000ea20000100a00 */
[----:B------:R-:W-:Y:S01]  /*19040*/  ISETP.GE.U32.AND P2, PT, R4, 0x7ffffe2d, PT ;  /* 0x7ffffe2d0400780c */ /* 0x000fe20003f46070 */
[----:B------:R-:W1:Y:S02]  /*19050*/  LDC R7, c[0x0][0x3a0] ;  /* 0x0000e800ff077b82 */ /* 0x000e640000000800 */
[----:B------:R-:W2:Y:S01]  /*19060*/  LDL.64 R18, [R1+0x548] ;  /* 0x0005480001127983 */ /* 0x000ea20000100a00 */
[----:B------:R-:W-:Y:S01]  /*19070*/  VIADD R4, R8, 0xfffffeab ;  /* 0xfffffeab08047836 */ /* 0x000fe20000000000 */
[----:B------:R-:W-:-:S04]  /*19080*/  ISETP.GE.U32.AND P4, PT, R5, 0x7ffffe2b, PT ;  /* 0x7ffffe2b0500780c */ /* 0x000fc80003f86070 */
[----:B------:R-:W1:Y:S01]  /*19090*/  LDC R8, c[0x0][0x3a0] ;  /* 0x0000e800ff087b82 */ /* 0x000e620000000800 */
[----:B------:R-:W-:Y:S01]  /*190a0*/  ISETP.GE.U32.AND P1, PT, R4, 0x7ffffe2c, PT ;  /* 0x7ffffe2c0400780c */ /* 0x000fe20003f26070 */
[----:B------:R-:W-:-:S06]  /*190b0*/  VIADD R4, R6, 0xfffffea9 ;  /* 0xfffffea906047836 */ /* 0x000fcc0000000000 */
[----:B------:R-:W1:Y:S08]  /*190c0*/  LDC R5, c[0x0][0x3a0] ;  /* 0x0000e800ff057b82 */ /* 0x000e700000000800 */
[----:B------:R-:W1:Y:S01]  /*190d0*/  LDC R6, c[0x0][0x3a0] ;  /* 0x0000e800ff067b82 */ /* 0x000e620000000800 */
[----:B------:R1:W-:Y:S04]  /*190e0*/  LDGSTS.E [R82+0x14c00], desc[UR16][R28.64], !P2 ;  /* 0x14c000001c527fae */ /* 0x0003e8000d1a1010 */
[----:B------:R1:W-:Y:S01]  /*190f0*/  LDGSTS.E [R82+0x14e00], desc[UR16][R16.64], !P2 ;  /* 0x14e0000010527fae */ /* 0x0003e2000d1a1010 */
[----:B------:R-:W-:-:S03]  /*19100*/  ISETP.GE.U32.AND P2, PT, R4, 0x7ffffe2a, PT ;  /* 0x7ffffe2a0400780c */ /* 0x000fc60003f46070 */
[----:B------:R-:W2:Y:S01]  /*19110*/  LDL.64 R28, [R1+0x590] ;  /* 0x00059000011c7983 */ /* 0x000ea20000100a00 */
[----:B------:R-:W-:Y:S02]  /*19120*/  VIADD R4, R12, 0xfffffea8 ;  /* 0xfffffea80c047836 */ /* 0x000fe40000000000 */
[----:B------:R-:W1:Y:S01]  /*19130*/  LDC R12, c[0x0][0x3a0] ;  /* 0x0000e800ff0c7b82 */ /* 0x000e620000000800 */
[----:B------:R-:W2:Y:S04]  /*19140*/  LDL.64 R16, [R1+0x4c8] ;  /* 0x0004c80001107983 */ /* 0x000ea80000100a00 */
[----:B------:R1:W-:Y:S04]  /*19150*/  LDGSTS.E [R82+0x15000], desc[UR16][R26.64], !P1 ;  /* 0x150000001a527fae */ /* 0x0003e8000c9a1010 */
[----:B------:R1:W-:Y:S01]  /*19160*/  LDGSTS.E [R82+0x15200], desc[UR16][R24.64], !P1 ;  /* 0x1520000018527fae */ /* 0x0003e2000c9a1010 */
[----:B------:R-:W-:-:S03]  /*19170*/  ISETP.GE.U32.AND P1, PT, R4, 0x7ffffe29, PT ;  /* 0x7ffffe290400780c */ /* 0x000fc60003f26070 */
[----:B------:R-:W2:Y:S04]  /*19180*/  LDL.64 R26, [R1+0x5a0] ;  /* 0x0005a000011a7983 */ /* 0x000ea80000100a00 */
[----:B------:R-:W2:Y:S04]  /*19190*/  LDL.64 R24, [R1+0x4d8] ;  /* 0x0004d80001187983 */ /* 0x000ea80000100a00 */
[----:B---3--:R3:W-:Y:S04]  /*191a0*/  LDGSTS.E [R82+0x15400], desc[UR16][R22.64], !P4 ;  /* 0x1540000016527fae */ /* 0x0087e8000e1a1010 */
[----:B----4-:R3:W-:Y:S04]  /*191b0*/  LDGSTS.E [R82+0x15600], desc[UR16][R14.64], !P4 ;  /* 0x156000000e527fae */ /* 0x0107e8000e1a1010 */
[----:B------:R-:W4:Y:S04]  /*191c0*/  LDL.64 R22, [R1+0x5a8] ;  /* 0x0005a80001167983 */ /* 0x000f280000100a00 */
[----:B------:R3:W-:Y:S04]  /*191d0*/  LDGSTS.E [R82+0x15800], desc[UR16][R32.64], !P2 ;  /* 0x1580000020527fae */ /* 0x0007e8000d1a1010 */
[----:B------:R-:W3:Y:S04]  /*191e0*/  LDL.64 R14, [R1+0x4e0] ;  /* 0x0004e000010e7983 */ /* 0x000ee80000100a00 */
[----:B--2---:R2:W-:Y:S01]  /*191f0*/  LDGSTS.E [R82+0x15a00], desc[UR16][R20.64], !P2 ;  /* 0x15a0000014527fae */ /* 0x0045e2000d1a1010 */
[----:B------:R-:W-:-:S02]  /*19200*/  VIADD R4, R11, 0xfffffea7 ;  /* 0xfffffea70b047836 */ /* 0x000fc40000000000 */
[----:B------:R-:W2:Y:S01]  /*19210*/  LDC R11, c[0x0][0x3a0] ;  /* 0x0000e800ff0b7b82 */ /* 0x000ea20000000800 */
[----:B------:R-:W2:Y:S04]  /*19220*/  LDL.64 R32, [R1+0x5e0] ;  /* 0x0005e00001207983 */ /* 0x000ea80000100a00 */
[----:B------:R1:W-:Y:S04]  /*19230*/  LDGSTS.E [R82+0x15c00], desc[UR16][R18.64], !P1 ;  /* 0x15c0000012527fae */ /* 0x0003e8000c9a1010 */
[----:B------:R-:W2:Y:S01]  /*19240*/  LDL.64 R20, [R1+0x5b8] ;  /* 0x0005b80001147983 */ /* 0x000ea20000100a00 */
[----:B------:R-:W-:-:S03]  /*19250*/  ISETP.GE.U32.AND P4, PT, R4, 0x7ffffe28, PT ;  /* 0x7ffffe280400780c */ /* 0x000fc60003f86070 */
[----:B------:R-:W2:Y:S01]  /*19260*/  LDL.64 R18, [R1+0x4f0] ;  /* 0x0004f00001127983 */ /* 0x000ea20000100a00 */
[----:B-1----:R-:W-:Y:S02]  /*19270*/  IADD3 R4, PT, PT, R10, -0x15a, RZ ;  /* 0xfffffea60a047810 */ /* 0x002fe40007ffe0ff */
[----:B------:R-:W1:Y:S01]  /*19280*/  LDC R10, c[0x0][0x3a0] ;  /* 0x0000e800ff0a7b82 */ /* 0x000e620000000800 */
[----:B------:R1:W-:Y:S01]  /*19290*/  LDGSTS.E [R82+0x15e00], desc[UR16][R30.64], !P1 ;  /* 0x15e000001e527fae */ /* 0x0003e2000c9a1010 */
[----:B------:R-:W-:Y:S01]  /*192a0*/  ISETP.GE.U32.AND P2, PT, R4, 0x7ffffe27, PT ;  /* 0x7ffffe270400780c */ /* 0x000fe20003f46070 */
[----:B------:R-:W-:-:S05]  /*192b0*/  VIADD R4, R5, 0xfffffea5 ;  /* 0xfffffea505047836 */ /* 0x000fca0000000000 */
[----:B------:R-:W-:Y:S01]  /*192c0*/  ISETP.GE.U32.AND P1, PT, R4, 0x7ffffe26, PT ;  /* 0x7ffffe260400780c */ /* 0x000fe20003f26070 */
[----:B------:R-:W2:Y:S04]  /*192d0*/  LDL.64 R30, [R1+0x5c8] ;  /* 0x0005c800011e7983 */ /* 0x000ea80000100a00 */
[----:B------:R1:W-:Y:S01]  /*192e0*/  LDGSTS.E [R82+0x16000], desc[UR16][R28.64], !P4 ;  /* 0x160000001c527fae */ /* 0x0003e2000e1a1010 */
[----:B------:R-:W-:Y:S01]  /*192f0*/  VIADD R4, R9, 0xfffffea4 ;  /* 0xfffffea409047836 */ /* 0x000fe20000000000 */
[----:B------:R-:W-:Y:S01]  /*19300*/  IADD3 R5, PT, PT, R7, -0x15e, RZ ;  /* 0xfffffea207057810 */ /* 0x000fe20007ffe0ff */
[----:B------:R-:W1:Y:S01]  /*19310*/  LDC R9, c[0x0][0x3a0] ;  /* 0x0000e800ff097b82 */ /* 0x000e620000000800 */
[----:B------:R1:W-:Y:S04]  /*19320*/  LDGSTS.E [R82+0x16200], desc[UR16][R16.64], !P4 ;  /* 0x1620000010527fae */ /* 0x0003e8000e1a1010 */
[----:B------:R-:W2:Y:S03]  /*19330*/  LDL.64 R28, [R1+0x4f8] ;  /* 0x0004f800011c7983 */ /* 0x000ea60000100a00 */
[----:B------:R-:W1:Y:S01]  /*19340*/  LDC R7, c[0x0][0x3a0] ;  /* 0x0000e800ff077b82 */ /* 0x000e620000000800 */
[----:B------:R-:W2:Y:S01]  /*19350*/  LDL.64 R16, [R1+0x5d8] ;  /* 0x0005d80001107983 */ /* 0x000ea20000100a00 */
[----:B------:R-:W-:-:S03]  /*19360*/  ISETP.GE.U32.AND P4, PT, R4, 0x7ffffe25, PT ;  /* 0x7ffffe250400780c */ /* 0x000fc60003f86070 */
[----:B------:R1:W-:Y:S04]  /*19370*/  LDGSTS.E [R82+0x16400], desc[UR16][R26.64], !P2 ;  /* 0x164000001a527fae */ /* 0x0003e8000d1a1010 */
[----:B------:R1:W-:Y:S04]  /*19380*/  LDGSTS.E [R82+0x16600], desc[UR16][R24.64], !P2 ;  /* 0x1660000018527fae */ /* 0x0003e8000d1a1010 */
[----:B------:R-:W2:Y:S04]  /*19390*/  LDL.64 R26, [R1+0x508] ;  /* 0x00050800011a7983 */ /* 0x000ea80000100a00 */
[----:B------:R-:W2:Y:S04]  /*193a0*/  LDL.64 R24, [R1+0x518] ;  /* 0x0005180001187983 */ /* 0x000ea80000100a00 */
[----:B----4-:R4:W-:Y:S04]  /*193b0*/  LDGSTS.E [R82+0x16800], desc[UR16][R22.64], !P1 ;  /* 0x1680000016527fae */ /* 0x0109e8000c9a1010 */
[----:B---3--:R4:W-:Y:S04]  /*193c0*/  LDGSTS.E [R82+0x16a00], desc[UR16][R14.64], !P1 ;  /* 0x16a000000e527fae */ /* 0x0089e8000c9a1010 */
[----:B------:R-:W3:Y:S04]  /*193d0*/  LDL.64 R22, [R1+0x520] ;  /* 0x0005200001167983 */ /* 0x000ee80000100a00 */
[----:B------:R-:W3:Y:S04]  /*193e0*/  LDL.64 R14, [R1+0x5f0] ;  /* 0x0005f000010e7983 */ /* 0x000ee80000100a00 */
[----:B--2---:R4:W-:Y:S04]  /*193f0*/  LDGSTS.E [R82+0x16c00], desc[UR16][R20.64], !P4 ;  /* 0x16c0000014527fae */ /* 0x0049e8000e1a1010 */
[----:B------:R4:W-:Y:S04]  /*19400*/  LDGSTS.E [R82+0x16e00], desc[UR16][R18.64], !P4 ;  /* 0x16e0000012527fae */ /* 0x0009e8000e1a1010 */
[----:B------:R-:W2:Y:S04]  /*19410*/  LDL.64 R20, [R1+0x600] ;  /* 0x0006000001147983 */ /* 0x000ea80000100a00 */
[----:B------:R-:W4:Y:S01]  /*19420*/  LDL.64 R18, [R1+0x528] ;  /* 0x0005280001127983 */ /* 0x000f220000100a00 */
[----:B------:R-:W-:Y:S01]  /*19430*/  VIADD R4, R8, 0xfffffea3 ;  /* 0xfffffea308047836 */ /* 0x000fe20000000000 */
[----:B------:R-:W-:Y:S01]  /*19440*/  ISETP.GE.U32.AND P2, PT, R5, 0x7ffffe23, PT ;  /* 0x7ffffe230500780c */ /* 0x000fe20003f46070 */
[----:B------:R-:W1:Y:S03]  /*19450*/  LDC R8, c[0x0][0x3a0] ;  /* 0x0000e800ff087b82 */ /* 0x000e660000000800 */
[----:B------:R-:W-:Y:S01]  /*19460*/  ISETP.GE.U32.AND P1, PT, R4, 0x7ffffe24, PT ;  /* 0x7ffffe240400780c */ /* 0x000fe20003f26070 */
[----:B------:R-:W-:-:S04]  /*19470*/  VIADD R4, R6, 0xfffffea1 ;  /* 0xfffffea106047836 */ /* 0x000fc80000000000 */
[----:B------:R-:W2:Y:S01]  /*19480*/  LDC R5, c[0x0][0x3a0] ;  /* 0x0000e800ff057b82 */ /* 0x000ea20000000800 */
[----:B------:R-:W-:Y:S01]  /*19490*/  ISETP.GE.U32.AND P4, PT, R4, 0x7ffffe22, PT ;  /* 0x7ffffe220400780c */ /* 0x000fe20003f86070 */
[----:B------:R-:W-:-:S06]  /*194a0*/  VIADD R4, R12, 0xfffffea0 ;  /* 0xfffffea00c047836 */ /* 0x000fcc0000000000 */
[----:B------:R1:W-:Y:S01]  /*194b0*/  LDGSTS.E [R82+0x17000], desc[UR16][R30.64], !P1 ;  /* 0x170000001e527fae */ /* 0x0003e2000c9a1010 */
[----:B------:R-:W2:Y:S03]  /*194c0*/  LDC R6, c[0x0][0x3a0] ;  /* 0x0000e800ff067b82 */ /* 0x000ea60000000800 */
[----:B------:R1:W-:Y:S01]  /*194d0*/  LDGSTS.E [R82+0x17200], desc[UR16][R28.64], !P1 ;  /* 0x172000001c527fae */ /* 0x0003e2000c9a1010 */
[----:B------:R-:W-:Y:S01]  /*194e0*/  ISETP.GE.U32.AND P1, PT, R4, 0x7ffffe21, PT ;  /* 0x7ffffe210400780c */ /* 0x000fe20003f26070 */
[----:B------:R-:W-:Y:S02]  /*194f0*/  VIADD R4, R11, 0xfffffe9f ;  /* 0xfffffe9f0b047836 */ /* 0x000fe40000000000 */
[----:B------:R1:W-:Y:S01]  /*19500*/  LDGSTS.E [R82+0x17400], desc[UR16][R16.64], !P2 ;  /* 0x1740000010527fae */ /* 0x0003e2000d1a1010 */
[----:B------:R-:W2:Y:S03]  /*19510*/  LDC R12, c[0x0][0x3a0] ;  /* 0x0000e800ff0c7b82 */ /* 0x000ea60000000800 */
[----:B------:R-:W4:Y:S04]  /*19520*/  LDL.64 R30, [R1+0x610] ;  /* 0x00061000011e7983 */ /* 0x000f280000100a00 */
[----:B------:R-:W4:Y:S01]  /*19530*/  LDL.64 R28, [R1+0x538] ;  /* 0x00053800011c7983 */ /* 0x000f220000100a00 */
[----:B------:R-:W2:Y:S03]  /*19540*/  LDC R11, c[0x0][0x3a0] ;  /* 0x0000e800ff0b7b82 */ /* 0x000ea60000000800 */
[----:B------:R-:W4:Y:S04]  /*19550*/  LDL.64 R16, [R1+0x618] ;  /* 0x0006180001107983 */ /* 0x000f280000100a00 */
[----:B------:R1:W-:Y:S01]  /*19560*/  LDGSTS.E [R82+0x17600], desc[UR16][R26.64], !P2 ;  /* 0x176000001a527fae */ /* 0x0003e2000d1a1010 */
[----:B------:R-:W-:-:S03]  /*19570*/  ISETP.GE.U32.AND P2, PT, R4, 0x7ffffe20, PT ;  /* 0x7ffffe200400780c */ /* 0x000fc60003f46070 */
[----:B------:R2:W-:Y:S04]  /*19580*/  LDGSTS.E [R82+0x17800], desc[UR16][R32.64], !P4 ;  /* 0x1780000020527fae */ /* 0x0005e8000e1a1010 */
[----:B------:R2:W-:Y:S04]  /*19590*/  LDGSTS.E [R82+0x17a00], desc[UR16][R24.64], !P4 ;  /* 0x17a0000018527fae */ /* 0x0005e8000e1a1010 */
[----:B------:R-:W4:Y:S01]  /*195a0*/  LDL.64 R26, [R1+0x598] ;  /* 0x00059800011a7983 */ /* 0x000f220000100a00 */
[----:B-1----:R-:W-:Y:S02]  /*195b0*/  IADD3 R4, PT, PT, R10, -0x162, RZ ;  /* 0xfffffe9e0a047810 */ /* 0x002fe40007ffe0ff */
[----:B------:R-:W1:Y:S01]  /*195c0*/  LDC R10, c[0x0][0x3a0] ;  /* 0x0000e800ff0a7b82 */ /* 0x000e620000000800 */
[----:B------:R-:W4:Y:S04]  /*195d0*/  LDL.64 R32, [R1+0x650] ;  /* 0x0006500001207983 */ /* 0x000f280000100a00 */
[----:B------:R-:W4:Y:S04]  /*195e0*/  LDL.64 R24, [R1+0x628] ;  /* 0x0006280001187983 */ /* 0x000f280000100a00 */
[----:B---3--:R3:W-:Y:S04]  /*195f0*/  LDGSTS.E [R82+0x17c00], desc[UR16][R14.64], !P1 ;  /* 0x17c000000e527fae */ /* 0x0087e8000c9a1010 */
[----:B------:R3:W-:Y:S04]  /*19600*/  LDGSTS.E [R82+0x17e00], desc[UR16][R22.64], !P1 ;  /* 0x17e0000016527fae */ /* 0x0007e8000c9a1010 */
[----:B------:R-:W3:Y:S04]  /*19610*/  LDL.64 R14, [R1+0x5b0] ;  /* 0x0005b000010e7983 */ /* 0x000ee80000100a00 */
[----:B------:R-:W3:Y:S04]  /*19620*/  LDL.64 R22, [R1+0x638] ;  /* 0x0006380001167983 */ /* 0x000ee80000100a00 */
[----:B--2---:R2:W-:Y:S04]  /*19630*/  LDGSTS.E [R82+0x18000], desc[UR16][R20.64], !P2 ;  /* 0x1800000014527fae */ /* 0x0045e8000d1a1010 */
[----:B----4-:R2:W-:Y:S04]  /*19640*/  LDGSTS.E [R82+0x18200], desc[UR16][R18.64], !P2 ;  /* 0x1820000012527fae */ /* 0x0105e8000d1a1010 */
[----:B------:R-:W4:Y:S04]  /*19650*/  LDL.64 R20, [R1+0x5c0] ;  /* 0x0005c00001147983 */ /* 0x000f280000100a00 */
[----:B------:R-:W2:Y:S01]  /*19660*/  LDL.64 R18, [R1+0x648] ;  /* 0x0006480001127983 */ /* 0x000ea20000100a00 */
[----:B------:R-:W-:Y:S01]  /*19670*/  ISETP.GE.U32.AND P4, PT, R4, 0x7ffffe1f, PT ;  /* 0x7ffffe1f0400780c */ /* 0x000fe20003f86070 */
[----:B------:R-:W-:-:S05]  /*19680*/  VIADD R4, R5, 0xfffffe9d ;  /* 0xfffffe9d05047836 */ /* 0x000fca0000000000 */
[----:B------:R-:W-:Y:S01]  /*19690*/  ISETP.GE.U32.AND P1, PT, R4, 0x7ffffe1e, PT ;  /* 0x7ffffe1e0400780c */ /* 0x000fe20003f26070 */
[----:B------:R-:W-:Y:S01]  /*196a0*/  VIADD R4, R9, 0xfffffe9c ;  /* 0xfffffe9c09047836 */ /* 0x000fe20000000000 */
[----:B------:R-:W-:Y:S01]  /*196b0*/  IADD3 R5, PT, PT, R7, -0x166, RZ ;  /* 0xfffffe9a07057810 */ /* 0x000fe20007ffe0ff */
[----:B------:R-:W1:Y:S03]  /*196c0*/  LDC R9, c[0x0][0x3a0] ;  /* 0x0000e800ff097b82 */ /* 0x000e660000000800 */
[----:B------:R-:W-:Y:S01]  /*196d0*/  ISETP.GE.U32.AND P2, PT, R4, 0x7ffffe1d, PT ;  /* 0x7ffffe1d0400780c */ /* 0x000fe20003f46070 */
[----:B------:R-:W-:-:S04]  /*196e0*/  VIADD R4, R8, 0xfffffe9b ;  /* 0xfffffe9b08047836 */ /* 0x000fc80000000000 */
[----:B------:R-:W1:Y:S01]  /*196f0*/  LDC R8, c[0x0][0x3a0] ;  /* 0x0000e800ff087b82 */ /* 0x000e620000000800 */
[----:B------:R1:W-:Y:S04]  /*19700*/  LDGSTS.E [R82+0x18400], desc[UR16][R30.64], !P4 ;  /* 0x184000001e527fae */ /* 0x0003e8000e1a1010 */
[----:B------:R1:W-:Y:S03]  /*19710*/  LDGSTS.E [R82+0x18600], desc[UR16][R28.64], !P4 ;  /* 0x186000001c527fae */ /* 0x0003e6000e1a1010 */
[----:B------:R-:W1:Y:S01]  /*19720*/  LDC R7, c[0x0][0x3a0] ;  /* 0x0000e800ff077b82 */ /* 0x000e620000000800 */
[----:B------:R1:W-:Y:S01]  /*19730*/  LDGSTS.E [R82+0x18800], desc[UR16][R16.64], !P1 ;  /* 0x1880000010527fae */ /* 0x0003e2000c9a1010 */
[----:B------:R-:W-:-:S03]  /*19740*/  ISETP.GE.U32.AND P4, PT, R5, 0x7ffffe1b, PT ;  /* 0x7ffffe1b0500780c */ /* 0x000fc60003f86070 */
[----:B------:R-:W2:Y:S03]  /*19750*/  LDL.64 R30, [R1+0x660] ;  /* 0x00066000011e7983 */ /* 0x000ea60000100a00 */
[----:B------:R-:W1:Y:S01]  /*19760*/  LDC R5, c[0x0][0x3a0] ;  /* 0x0000e800ff057b82 */ /* 0x000e620000000800 */
[----:B------:R-:W2:Y:S04]  /*19770*/  LDL.64 R28, [R1+0x5f8] ;  /* 0x0005f800011c7983 */ /* 0x000ea80000100a00 */
[----:B------:R-:W2:Y:S04]  /*19780*/  LDL.64 R16, [R1+0x5e8] ;  /* 0x0005e80001107983 */ /* 0x000ea80000100a00 */
[----:B------:R1:W-:Y:S01]  /*19790*/  LDGSTS.E [R82+0x18a00], desc[UR16][R26.64], !P1 ;  /* 0x18a000001a527fae */ /* 0x0003e2000c9a1010 */
[----:B------:R-:W-:-:S03]  /*197a0*/  ISETP.GE.U32.AND P1, PT, R4, 0x7ffffe1c, PT ;  /* 0x7ffffe1c0400780c */ /* 0x000fc60003f26070 */
[----:B------:R1:W-:Y:S04]  /*197b0*/  LDGSTS.E [R82+0x18c00], desc[UR16][R24.64], !P2 ;  /* 0x18c0000018527fae */ /* 0x0003e8000d1a1010 */
[----:B------:R-:W2:Y:S04]  /*197c0*/  LDL.64 R26, [R1+0x670] ;  /* 0x00067000011a7983 */ /* 0x000ea80000100a00 */
[----:B------:R-:W2:Y:S04]  /*197d0*/  LDL.64 R24, [R1+0x680] ;  /* 0x0006800001187983 */ /* 0x000ea80000100a00 */
[----:B---3--:R3:W-:Y:S04]  /*197e0*/  LDGSTS.E [R82+0x18e00], desc[UR16][R14.64], !P2 ;  /* 0x18e000000e527fae */ /* 0x0087e8000d1a1010 */
[----:B------:R3:W-:Y:S04]  /*197f0*/  LDGSTS.E [R82+0x19000], desc[UR16][R22.64], !P1 ;  /* 0x1900000016527fae */ /* 0x0007e8000c9a1010 */
[----:B------:R-:W3:Y:S04]  /*19800*/  LDL.64 R14, [R1+0x608] ;  /* 0x00060800010e7983 */ /* 0x000ee80000100a00 */
[----:B------:R-:W3:Y:S04]  /*19810*/  LDL.64 R22, [R1+0x620] ;  /* 0x0006200001167983 */ /* 0x000ee80000100a00 */
[----:B----4-:R4:W-:Y:S04]  /*19820*/  LDGSTS.E [R82+0x19200], desc[UR16][R20.64], !P1 ;  /* 0x1920000014527fae */ /* 0x0109e8000c9a1010 */
[----:B--2---:R4:W-:Y:S01]  /*19830*/  LDGSTS.E [R82+0x19400], desc[UR16][R18.64], !P4 ;  /* 0x1940000012527fae */ /* 0x0049e2000e1a1010 */
[----:B------:R-:W-:-:S02]  /*19840*/  VIADD R4, R6, 0xfffffe99 ;  /* 0xfffffe9906047836 */ /* 0x000fc40000000000 */
[----:B------:R-:W2:Y:S01]  /*19850*/  LDC R6, c[0x0][0x3a0] ;  /* 0x0000e800ff067b82 */ /* 0x000ea20000000800 */
[----:B------:R4:W-:Y:S04]  /*19860*/  LDGSTS.E [R82+0x19600], desc[UR16][R34.64], !P4 ;  /* 0x1960000022527fae */ /* 0x0009e8000e1a1010 */
[----:B------:R-:W2:Y:S04]  /*19870*/  LDL.64 R20, [R1+0x688] ;  /* 0x0006880001147983 */ /* 0x000ea80000100a00 */
[----:B------:R-:W4:Y:S01]  /*19880*/  LDL.64 R18, [R1+0x630] ;  /* 0x0006300001127983 */ /* 0x000f220000100a00 */
[----:B------:R-:W-:Y:S01]  /*19890*/  ISETP.GE.U32.AND P2, PT, R4, 0x7ffffe1a, PT ;  /* 0x7ffffe1a0400780c */ /* 0x000fe20003f46070 */
[----:B------:R-:W-:-:S02]  /*198a0*/  VIADD R4, R12, 0xfffffe98 ;  /* 0xfffffe980c047836 */ /* 0x000fc40000000000 */
[----:B------:R-:W2:Y:S01]  /*198b0*/  LDC R12, c[0x0][0x3a0] ;  /* 0x0000e800ff0c7b82 */ /* 0x000ea20000000800 */
[----:B------:R-:W4:Y:S02]  /*198c0*/  LDL.64 R34, [R1+0x6f0] ;  /* 0x0006f00001227983 */ /* 0x000f240000100a00 */
[----:B------:R-:W-:Y:S01]  /*198d0*/  ISETP.GE.U32.AND P1, PT, R4, 0x7ffffe19, PT ;  /* 0x7ffffe190400780c */ /* 0x000fe20003f26070 */
[----:B------:R-:W-:-:S04]  /*198e0*/  VIADD R4, R11, 0xfffffe97 ;  /* 0xfffffe970b047836 */ /* 0x000fc80000000000 */
[----:B------:R-:W2:Y:S01]  /*198f0*/  LDC R11, c[0x0][0x3a0] ;  /* 0x0000e800ff0b7b82 */ /* 0x000ea20000000800 */
[----:B------:R-:W-:Y:S01]  /*19900*/  ISETP.GE.U32.AND P4, PT, R4, 0x7ffffe18, PT ;  /* 0x7ffffe180400780c */ /* 0x000fe20003f86070 */
[----:B------:R2:W-:Y:S01]  /*19910*/  LDGSTS.E [R82+0x19800], desc[UR16][R32.64], !P2 ;  /* 0x1980000020527fae */ /* 0x0005e2000d1a1010 */
[----:B-1----:R-:W-:-:S05]  /*19920*/  IADD3 R4, PT, PT, R10, -0x16a, RZ ;  /* 0xfffffe960a047810 */ /* 0x002fca0007ffe0ff */
[----:B------:R-:W1:Y:S01]  /*19930*/  LDC R10, c[0x0][0x3a0] ;  /* 0x0000e800ff0a7b82 */ /* 0x000e620000000800 */
[----:B------:R-:W4:Y:S04]  /*19940*/  LDL.64 R32, [R1+0x640] ;  /* 0x0006400001207983 */ /* 0x000f280000100a00 */
[----:B------:R1:W-:Y:S01]  /*19950*/  LDGSTS.E [R82+0x19a00], desc[UR16][R16.64], !P2 ;  /* 0x19a0000010527fae */ /* 0x0003e2000d1a1010 */
[----:B------:R-:W-:Y:S01]  /*19960*/  ISETP.GE.U32.AND P2, PT, R4, 0x7ffffe17, PT ;  /* 0x7ffffe170400780c */ /* 0x000fe20003f46070 */
[----:B------:R-:W-:Y:S02]  /*19970*/  VIADD R4, R5, 0xfffffe95 ;  /* 0xfffffe9505047836 */ /* 0x000fe40000000000 */
[----:B------:R1:W-:Y:S04]  /*19980*/  LDGSTS.E [R82+0x19c00], desc[UR16][R30.64], !P1 ;  /* 0x19c000001e527fae */ /* 0x0003e8000c9a1010 */
[----:B------:R1:W-:Y:S04]  /*19990*/  LDGSTS.E [R82+0x19e00], desc[UR16][R28.64], !P1 ;  /* 0x19e000001c527fae */ /* 0x0003e8000c9a1010 */
[----:B------:R-:W4:Y:S01]  /*199a0*/  LDL.64 R16, [R1+0x698] ;  /* 0x0006980001107983 */ /* 0x000f220000100a00 */
[----:B------:R-:W-:-:S03]  /*199b0*/  ISETP.GE.U32.AND P1, PT, R4, 0x7ffffe16, PT ;  /* 0x7ffffe160400780c */ /* 0x000fc60003f26070 */
[----:B------:R-:W4:Y:S04]  /*199c0*/  LDL.64 R30, [R1+0x6a8] ;  /* 0x0006a800011e7983 */ /* 0x000f280000100a00 */
[----:B------:R1:W-:Y:S04]  /*199d0*/  LDGSTS.E [R82+0x1a000], desc[UR16][R26.64], !P4 ;  /* 0x1a0000001a527fae */ /* 0x0003e8000e1a1010 */
[----:B------:R-:W4:Y:S04]  /*199e0*/  LDL.64 R28, [R1+0x658] ;  /* 0x00065800011c7983 */ /* 0x000f280000100a00 */
[----:B------:R-:W4:Y:S04]  /*199f0*/  LDL.64 R26, [R1+0x668] ;  /* 0x00066800011a7983 */ /* 0x000f280000100a00 */
[----:B---3--:R3:W-:Y:S04]  /*19a00*/  LDGSTS.E [R82+0x1a200], desc[UR16][R14.64], !P4 ;  /* 0x1a2000000e527fae */ /* 0x0087e8000e1a1010 */
[----:B------:R3:W-:Y:S04]  /*19a10*/  LDGSTS.E [R82+0x1a400], desc[UR16][R24.64], !P2 ;  /* 0x1a40000018527fae */ /* 0x0007e8000d1a1010 */
[----:B------:R3:W-:Y:S04]  /*19a20*/  LDGSTS.E [R82+0x1a600], desc[UR16][R22.64], !P2 ;  /* 0x1a60000016527fae */ /* 0x0007e8000d1a1010 */
[----:B------:R-:W3:Y:S04]  /*19a30*/  LDL.64 R14, [R1+0x6b8] ;  /* 0x0006b800010e7983 */ /* 0x000ee80000100a00 */
[----:B------:R-:W3:Y:S04]  /*19a40*/  LDL.64 R24, [R1+0x6c0] ;  /* 0x0006c00001187983 */ /* 0x000ee80000100a00 */
[----:B------:R-:W3:Y:S04]  /*19a50*/  LDL.64 R22, [R1+0x678] ;  /* 0x0006780001167983 */ /* 0x000ee80000100a00 */
[----:B--2---:R2:W-:Y:S04]  /*19a60*/  LDGSTS.E [R82+0x1a800], desc[UR16][R20.64], !P1 ;  /* 0x1a80000014527fae */ /* 0x0045e8000c9a1010 */
[----:B----4-:R2:W-:Y:S01]  /*19a70*/  LDGSTS.E [R82+0x1aa00], desc[UR16][R18.64], !P1 ;  /* 0x1aa0000012527fae */ /* 0x0105e2000c9a1010 */
[----:B------:R-:W-:Y:S01]  /*19a80*/  VIADD R4, R9, 0xfffffe94 ;  /* 0xfffffe9409047836 */ /* 0x000fe20000000000 */
[----:B------:R-:W-:Y:S01]  /*19a90*/  IADD3 R5, PT, PT, R7, -0x16e, RZ ;  /* 0xfffffe9207057810 */ /* 0x000fe20007ffe0ff */
[----:B------:R-:W4:Y:S01]  /*19aa0*/  LDC R9, c[0x0][0x3a0] ;  /* 0x0000e800ff097b82 */ /* 0x000f220000000800 */
[----:B------:R-:W2:Y:S04]  /*19ab0*/  LDL.64 R20, [R1+0x690] ;  /* 0x0006900001147983 */ /* 0x000ea80000100a00 */
[----:B------:R-:W2:Y:S01]  /*19ac0*/  LDL.64 R18, [R1+0x6d0] ;  /* 0x0006d00001127983 */ /* 0x000ea20000100a00 */
[----:B------:R-:W-:Y:S01]  /*19ad0*/  ISETP.GE.U32.AND P4, PT, R4, 0x7ffffe15, PT ;  /* 0x7ffffe150400780c */ /* 0x000fe20003f86070 */
[----:B------:R-:W-:Y:S01]  /*19ae0*/  VIADD R4, R8, 0xfffffe93 ;  /* 0xfffffe9308047836 */ /* 0x000fe20000000000 */
[----:B------:R-:W-:Y:S01]  /*19af0*/  ISETP.GE.U32.AND P1, PT, R5, 0x7ffffe13, PT ;  /* 0x7ffffe130500780c */ /* 0x000fe20003f26070 */
[----:B------:R-:W1:Y:S03]  /*19b00*/  LDC R8, c[0x0][0x3a0] ;  /* 0x0000e800ff087b82 */ /* 0x000e660000000800 */
[----:B------:R-:W-:Y:S01]  /*19b10*/  ISETP.GE.U32.AND P2, PT, R4, 0x7ffffe14, PT ;  /* 0x7ffffe140400780c */ /* 0x000fe20003f46070 */
[----:B------:R-:W-:-:S04]  /*19b20*/  VIADD R4, R6, 0xfffffe91 ;  /* 0xfffffe9106047836 */ /* 0x000fc80000000000 */
[----:B------:R-:W1:Y:S08]  /*19b30*/  LDC R5, c[0x0][0x3a0] ;  /* 0x0000e800ff057b82 */ /* 0x000e700000000800 */
[----:B------:R-:W1:Y:S01]  /*19b40*/  LDC R7, c[0x0][0x3a0] ;  /* 0x0000e800ff077b82 */ /* 0x000e620000000800 */
[----:B------:R1:W-:Y:S07]  /*19b50*/  LDGSTS.E [R82+0x1ac00], desc[UR16][R16.64], !P4 ;  /* 0x1ac0000010527fae */ /* 0x0003ee000e1a1010 */
[----:B------:R-:W1:Y:S01]  /*19b60*/  LDC R6, c[0x0][0x3a0] ;  /* 0x0000e800ff067b82 */ /* 0x000e620000000800 */
[----:B------:R1:W-:Y:S01]  /*19b70*/  LDGSTS.E [R82+0x1ae00], desc[UR16][R32.64], !P4 ;  /* 0x1ae0000020527fae */ /* 0x0003e2000e1a1010 */
[----:B------:R-:W-:Y:S01]  /*19b80*/  ISETP.GE.U32.AND P4, PT, R4, 0x7ffffe12, PT ;  /* 0x7ffffe120400780c */ /* 0x000fe20003f86070 */
[----:B------:R-:W-:-:S02]  /*19b90*/  VIADD R4, R12, 0xfffffe90 ;  /* 0xfffffe900c047836 */ /* 0x000fc40000000000 */
[----:B------:R1:W-:Y:S04]  /*19ba0*/  LDGSTS.E [R82+0x1b000], desc[UR16][R30.64], !P2 ;  /* 0x1b0000001e527fae */ /* 0x0003e8000d1a1010 */
[----:B------:R-:W4:Y:S04]  /*19bb0*/  LDL.64 R16, [R1+0x6e0] ;  /* 0x0006e00001107983 */ /* 0x000f280000100a00 */
[----:B------:R1:W-:Y:S01]  /*19bc0*/  LDGSTS.E [R82+0x1b200], desc[UR16][R28.64], !P2 ;  /* 0x1b2000001c527fae */ /* 0x0003e2000d1a1010 */
[----:B------:R-:W-:-:S03]  /*19bd0*/  ISETP.GE.U32.AND P2, PT, R4, 0x7ffffe11, PT ;  /* 0x7ffffe110400780c */ /* 0x000fc60003f46070 */
[----:B------:R-:W4:Y:S04]  /*19be0*/  LDL.64 R32, [R1+0x6b0] ;  /* 0x0006b00001207983 */ /* 0x000f280000100a00 */
[----:B------:R-:W4:Y:S04]  /*19bf0*/  LDL.64 R30, [R1+0x718] ;  /* 0x00071800011e7983 */ /* 0x000f280000100a00 */
[----:B------:R-:W4:Y:S04]  /*19c00*/  LDL.64 R28, [R1+0x6f8] ;  /* 0x0006f800011c7983 */ /* 0x000f280000100a00 */
[----:B---3--:R3:W-:Y:S04]  /*19c10*/  LDGSTS.E [R82+0x1b400], desc[UR16][R14.64], !P1 ;  /* 0x1b4000000e527fae */ /* 0x0087e8000c9a1010 */
[----:B------:R3:W-:Y:S04]  /*19c20*/  LDGSTS.E [R82+0x1b600], desc[UR16][R26.64], !P1 ;  /* 0x1b6000001a527fae */ /* 0x0007e8000c9a1010 */
[----:B------:R3:W-:Y:S04]  /*19c30*/  LDGSTS.E [R82+0x1b800], desc[UR16][R24.64], !P4 ;  /* 0x1b80000018527fae */ /* 0x0007e8000e1a1010 */
[----:B------:R-:W3:Y:S04]  /*19c40*/  LDL.64 R14, [R1+0x6c8] ;  /* 0x0006c800010e7983 */ /* 0x000ee80000100a00 */
[----:B------:R1:W-:Y:S04]  /*19c50*/  LDGSTS.E [R82+0x1ba00], desc[UR16][R22.64], !P4 ;  /* 0x1ba0000016527fae */ /* 0x0003e8000e1a1010 */
[----:B------:R-:W3:Y:S01]  /*19c60*/  LDL.64 R26, [R1+0x708] ;  /* 0x00070800011a7983 */ /* 0x000ee20000100a00 */
[----:B------:R-:W-:-:S02]  /*19c70*/  VIADD R4, R11, 0xfffffe8f ;  /* 0xfffffe8f0b047836 */ /* 0x000fc40000000000 */
[----:B------:R-:W3:Y:S01]  /*19c80*/  LDC R11, c[0x0][0x3a0] ;  /* 0x0000e800ff0b7b82 */ /* 0x000ee20000000800 */
[----:B------:R-:W3:Y:S04]  /*19c90*/  LDL.64 R24, [R1+0x6e8] ;  /* 0x0006e80001187983 */ /* 0x000ee80000100a00 */
[----:B--2---:R2:W-:Y:S01]  /*19ca0*/  LDGSTS.E [R82+0x1bc00], desc[UR16][R18.64], !P2 ;  /* 0x1bc0000012527fae */ /* 0x0045e2000d1a1010 */
[----:B------:R-:W-:-:S03]  /*19cb0*/  ISETP.GE.U32.AND P1, PT, R4, 0x7ffffe10, PT ;  /* 0x7ffffe100400780c */ /* 0x000fc60003f26070 */
[----:B------:R-:W2:Y:S04]  /*19cc0*/  LDL.64 R22, [R1+0x728] ;  /* 0x0007280001167983 */ /* 0x000ea80000100a00 */
[----:B------:R-:W2:Y:S01]  /*19cd0*/  LDL.64 R18, [R1+0x6d8] ;  /* 0x0006d80001127983 */ /* 0x000ea20000100a00 */
[----:B-1----:R-:W-:Y:S02]  /*19ce0*/  IADD3 R4, PT, PT, R10, -0x172, RZ ;  /* 0xfffffe8e0a047810 */ /* 0x002fe40007ffe0ff */
[----:B------:R-:W1:Y:S01]  /*19cf0*/  LDC R10, c[0x0][0x3a0] ;  /* 0x0000e800ff0a7b82 */ /* 0x000e620000000800 */
[----:B------:R1:W-:Y:S01]  /*19d00*/  LDGSTS.E [R82+0x1be00], desc[UR16][R20.64], !P2 ;  /* 0x1be0000014527fae */ /* 0x0003e2000d1a1010 */
[----:B------:R-:W-:Y:S01]  /*19d10*/  ISETP.GE.U32.AND P4, PT, R4, 0x7ffffe0f, PT ;  /* 0x7ffffe0f0400780c */ /* 0x000fe20003f86070 */
[----:B------:R-:W-:-:S05]  /*19d20*/  VIADD R4, R5, 0xfffffe8d ;  /* 0xfffffe8d05047836 */ /* 0x000fca0000000000 */
[----:B------:R-:W-:Y:S01]  /*19d30*/  ISETP.GE.U32.AND P2, PT, R4, 0x7ffffe0e, PT ;  /* 0x7ffffe0e0400780c */ /* 0x000fe20003f46070 */
[----:B----4-:R-:W-:Y:S01]  /*19d40*/  VIADD R4, R9, 0xfffffe8c ;  /* 0xfffffe8c09047836 */ /* 0x010fe20000000000 */
[----:B------:R-:W4:Y:S04]  /*19d50*/  LDL.64 R20, [R1+0x700] ;  /* 0x0007000001147983 */ /* 0x000f280000100a00 */
[----:B------:R1:W-:Y:S01]  /*19d60*/  LDGSTS.E [R82+0x1c000], desc[UR16][R16.64], !P1 ;  /* 0x1c00000010527fae */ /* 0x0003e2000c9a1010 */
[----:B------:R-:W-:Y:S01]  /*19d70*/  IADD3 R5, PT, PT, R7, -0x176, RZ ;  /* 0xfffffe8a07057810 */ /* 0x000fe20007ffe0ff */
[----:B------:R-:W1:Y:S02]  /*19d80*/  LDC R9, c[0x0][0x3a0] ;  /* 0x0000e800ff097b82 */ /* 0x000e640000000800 */
[----:B------:R1:W-:Y:S01]  /*19d90*/  LDGSTS.E [R82+0x1c200], desc[UR16][R36.64], !P1 ;  /* 0x1c20000024527fae */ /* 0x0003e2000c9a1010 */
[----:B------:R-:W-:-:S03]  /*19da0*/  ISETP.GE.U32.AND P1, PT, R4, 0x7ffffe0d, PT ;  /* 0x7ffffe0d0400780c */ /* 0x000fc60003f26070 */
[----:B------:R1:W-:Y:S02]  /*19db0*/  LDGSTS.E [R82+0x1c400], desc[UR16][R34.64], !P4 ;  /* 0x1c40000022527fae */ /* 0x0003e4000e1a1010 */
[----:B------:R-:W1:Y:S02]  /*19dc0*/  LDC R7, c[0x0][0x3a0] ;  /* 0x0000e800ff077b82 */ /* 0x000e640000000800 */
[----:B------:R1:W-:Y:S04]  /*19dd0*/  LDGSTS.E [R82+0x1c600], desc[UR16][R32.64], !P4 ;  /* 0x1c60000020527fae */ /* 0x0003e8000e1a1010 */
[----:B------:R1:W-:Y:S04]  /*19de0*/  LDGSTS.E [R82+0x1c800], desc[UR16][R28.64], !P2 ;  /* 0x1c8000001c527fae */ /* 0x0003e8000d1a1010 */
[----:B------:R-:W4:Y:S04]  /*19df0*/  LDL.64 R16, [R1+0x730] ;  /* 0x0007300001107983 */ /* 0x000f280000100a00 */
[----:B------:R-:W4:Y:S04]  /*19e00*/  LDL.64 R32, [R1+0x740] ;  /* 0x0007400001207983 */ /* 0x000f280000100a00 */
[----:B------:R-:W4:Y:S04]  /*19e10*/  LDL.64 R28, [R1+0x720] ;  /* 0x00072000011c7983 */ /* 0x000f280000100a00 */
[----:B------:R-:W4:Y:S04]  /*19e20*/  LDL.64 R36, [R1+0x7b0] ;  /* 0x0007b00001247983 */ /* 0x000f280000100a00 */
[----:B---3--:R3:W-:Y:S04]  /*19e30*/  LDGSTS.E [R82+0x1ca00], desc[UR16][R14.64], !P2 ;  /* 0x1ca000000e527fae */ /* 0x0087e8000d1a1010 */
[----:B------:R3:W-:Y:S04]  /*19e40*/  LDGSTS.E [R82+0x1cc00], desc[UR16][R26.64], !P1 ;  /* 0x1cc000001a527fae */ /* 0x0007e8000c9a1010 */
[----:B------:R-:W3:Y:S04]  /*19e50*/  LDL.64 R14, [R1+0x710] ;  /* 0x00071000010e7983 */ /* 0x000ee80000100a00 */
[----:B------:R-:W3:Y:S04]  /*19e60*/  LDL.64 R26, [R1+0x750] ;  /* 0x00075000011a7983 */ /* 0x000ee80000100a00 */
[----:B--2---:R2:W-:Y:S04]  /*19e70*/  LDGSTS.E [R82+0x1ce00], desc[UR16][R18.64], !P1 ;  /* 0x1ce0000012527fae */ /* 0x0045e8000c9a1010 */
[----:B------:R-:W2:Y:S01]  /*19e80*/  LDL.64 R18, [R1+0x738] ;  /* 0x0007380001127983 */ /* 0x000ea20000100a00 */
[----:B------:R-:W-:Y:S01]  /*19e90*/  VIADD R4, R8, 0xfffffe8b ;  /* 0xfffffe8b08047836 */ /* 0x000fe20000000000 */
[----:B------:R-:W-:Y:S01]  /*19ea0*/  ISETP.GE.U32.AND P2, PT, R5, 0x7ffffe0b, PT ;  /* 0x7ffffe0b0500780c */ /* 0x000fe20003f46070 */
[----:B------:R-:W2:Y:S03]  /*19eb0*/  LDC R8, c[0x0][0x3a0] ;  /* 0x0000e800ff087b82 */ /* 0x000ea60000000800 */
        /* <DEDUP_REMOVED lines=9> */
[----:B-1----:R-:W-:Y:S02]  /*19f50*/  VIADD R4, R10, 0xfffffe87 ;  /* 0xfffffe870a047836 */ /* 0x002fe40000000000 */
[----:B------:R1:W-:Y:S04]  /*19f60*/  LDGSTS.E [R82+0x1d400], desc[UR16][R22.64], !P2 ;  /* 0x1d40000016527fae */ /* 0x0003e8000d1a1010 */
[----:B------:R-:W2:Y:S04]  /*19f70*/  LDL.64 R30, [R1+0x760] ;  /* 0x00076000011e7983 */ /* 0x000ea80000100a00 */
[----:B------:R-:W2:Y:S04]  /*19f80*/  LDL.64 R24, [R1+0x748] ;  /* 0x0007480001187983 */ /* 0x000ea80000100a00 */
[----:B----4-:R1:W-:Y:S01]  /*19f90*/  LDGSTS.E [R82+0x1d600], desc[UR16][R20.64], !P2 ;  /* 0x1d60000014527fae */ /* 0x0103e2000d1a1010 */
        /* <DEDUP_REMOVED lines=9> */
[----:B------:R1:W-:Y:S01]  /*1a030*/  LDGSTS.E [R82+0x1e000], desc[UR16][R26.64], !P2 ;  /* 0x1e0000001a527fae */ /* 0x0003e2000d1a1010 */
[----:B------:R-:W-:-:S02]  /*1a040*/  IADD3 R4, PT, PT, R9, -0x17a, RZ ;  /* 0xfffffe8609047810 */ /* 0x000fc40007ffe0ff */
[----:B------:R-:W1:Y:S01]  /*1a050*/  LDC R9, c[0x0][0x3a0] ;  /* 0x0000e800ff097b82 */ /* 0x000e620000000800 */
[----:B------:R-:W3:Y:S04]  /*1a060*/  LDL.64 R28, [R1+0xdf8] ;  /* 0x000df800011c7983 */ /* 0x000ee80000100a00 */
[----:B------:R-:W3:Y:S04]  /*1a070*/  LDL.64 R32, [R1+0xc88] ;  /* 0x000c880001207983 */ /* 0x000ee80000100a00 */
[----:B--2---:R2:W-:Y:S04]  /*1a080*/  LDGSTS.E [R82+0x1e200], desc[UR16][R18.64], !P2 ;  /* 0x1e20000012527fae */ /* 0x0045e8000d1a1010 */
[----:B------:R-:W2:Y:S04]  /*1a090*/  LDL.64 R26, [R1+0xdf0] ;  /* 0x000df000011a7983 */ /* 0x000ea80000100a00 */
[----:B------:R-:W2:Y:S01]  /*1a0a0*/  LDL.64 R18, [R1+0x788] ;  /* 0x0007880001127983 */ /* 0x000ea20000100a00 */
[----:B------:R-:W-:Y:S01]  /*1a0b0*/  ISETP.GE.U32.AND P1, PT, R4, 0x7ffffe07, PT ;  /* 0x7ffffe070400780c */ /* 0x000fe20003f26070 */
[----:B------:R-:W-:-:S02]  /*1a0c0*/  VIADD R4, R6, 0xfffffe85 ;  /* 0xfffffe8506047836 */ /* 0x000fc40000000000 */
[----:B------:R-:W1:Y:S03]  /*1a0d0*/  LDC R6, c[0x0][0x3a0] ;  /* 0x0000e800ff067b82 */ /* 0x000e660000000800 */
[----:B------:R-:W-:Y:S01]  /*1a0e0*/  ISETP.GE.U32.AND P4, PT, R4, 0x7ffffe06, PT ;  /* 0x7ffffe060400780c */ /* 0x000fe20003f86070 */
[----:B------:R-:W-:-:S05]  /*1a0f0*/  VIADD R4, R5, 0xfffffe84 ;  /* 0xfffffe8405047836 */ /* 0x000fca0000000000 */
[----:B------:R-:W-:Y:S02]  /*1a100*/  ISETP.GE.U32.AND P2, PT, R4, 0x7ffffe05, PT ;  /* 0x7ffffe050400780c */ /* 0x000fe40003f46070 */
[----:B------:R-:W-:Y:S01]  /*1a110*/  IADD3 R4, PT, PT, R8, -0x17d, RZ ;  /* 0xfffffe8308047810 */ /* 0x000fe20007ffe0ff */
[----:B------:R1:W-:Y:S04]  /*1a120*/  LDGSTS.E [R82+0x1e400], desc[UR16][R30.64], !P1 ;  /* 0x1e4000001e527fae */ /* 0x0003e8000c9a1010 */
[----:B------:R1:W-:Y:S04]  /*1a130*/  LDGSTS.E [R82+0x1e600], desc[UR16][R24.64], !P1 ;  /* 0x1e60000018527fae */ /* 0x0003e8000c9a1010 */
[----:B----4-:R4:W-:Y:S04]  /*1a140*/  LDGSTS.E [R82+0x1e800], desc[UR16][R22.64], !P4 ;  /* 0x1e80000016527fae */ /* 0x0109e8000e1a1010 */
[----:B------:R4:W-:Y:S01]  /*1a150*/  LDGSTS.E [R82+0x1ea00], desc[UR16][R20.64], !P4 ;  /* 0x1ea0000014527fae */ /* 0x0009e2000e1a1010 */
[----:B------:R-:W-:-:S03]  /*1a160*/  ISETP.GE.U32.AND P4, PT, R4, 0x7ffffe04, PT ;  /* 0x7ffffe040400780c */ /* 0x000fc60003f86070 */
[----:B------:R4:W-:Y:S04]  /*1a170*/  LDGSTS.E [R82+0x1ec00], desc[UR16][R16.64], !P2 ;  /* 0x1ec0000010527fae */ /* 0x0009e8000d1a1010 */
[----:B------:R-:W4:Y:S04]  /*1a180*/  LDL.64 R20, [R1+0xcc8] ;  /* 0x000cc80001147983 */ /* 0x000f280000100a00 */
[----:B------:R-:W4:Y:S04]  /*1a190*/  LDL.64 R16, [R1+0xd08] ;  /* 0x000d080001107983 */ /* 0x000f280000100a00 */
[----:B---3--:R3:W-:Y:S04]  /*1a1a0*/  LDGSTS.E [R82+0x1ee00], desc[UR16][R14.64], !P2 ;  /* 0x1ee000000e527fae */ /* 0x0087e8000d1a1010 */
[----:B------:R-:W3:Y:S04]  /*1a1b0*/  LDL.LU R14, [R1+0x154] ;  /* 0x00015400010e7983 */ /* 0x000ee80000300800 */
[----:B------:R-:W4:Y:S04]  /*1a1c0*/  LDL.64 R34, [R1+0xc70] ;  /* 0x000c700001227983 */ /* 0x000f280000100a00 */
[----:B------:R-:W4:Y:S04]  /*1a1d0*/  LDL.64 R30, [R1+0xcb0] ;  /* 0x000cb000011e7983 */ /* 0x000f280000100a00 */
[----:B--2---:R2:W-:Y:S01]  /*1a1e0*/  LDGSTS.E [R82+0x1f000], desc[UR16][R18.64], !P4 ;  /* 0x1f00000012527fae */ /* 0x0045e2000e1a1010 */
[----:B------:R-:W-:-:S02]  /*1a1f0*/  VIADD R13, R13, 0xffffff00 ;  /* 0xffffff000d0d7836 */ /* 0x000fc40000000000 */
[----:B-1----:R-:W-:Y:S01]  /*1a200*/  VIADD R4, R9, 0xfffffe81 ;  /* 0xfffffe8109047836 */ /* 0x002fe20000000000 */
[----:B------:R2:W-:Y:S04]  /*1a210*/  LDGSTS.E [R82+0x1f200], desc[UR16][R62.64], !P4 ;  /* 0x1f2000003e527fae */ /* 0x0005e8000e1a1010 */
[----:B------:R-:W2:Y:S04]  /*1a220*/  LDL.64 R18, [R1+0xcf0] ;  /* 0x000cf00001127983 */ /* 0x000ea80000100a00 */
[----:B------:R-:W2:Y:S01]  /*1a230*/  LDL.LU R15, [R1+0x150] ;  /* 0x00015000010f7983 */ /* 0x000ea20000300800 */
[----:B------:R-:W-:Y:S01]  /*1a240*/  ISETP.GE.AND P5, PT, R83, R13, PT ;  /* 0x0000000d5300720c */ /* 0x000fe20003fa6270 */
[----:B------:R-:W-:Y:S01]  /*1a250*/  VIADD R5, R7, 0xfffffe82 ;  /* 0xfffffe8207057836 */ /* 0x000fe20000000000 */
[----:B------:R-:W-:Y:S01]  /*1a260*/  ISETP.GE.U32.AND P2, PT, R4, 0x7ffffe02, PT ;  /* 0x7ffffe020400780c */ /* 0x000fe20003f46070 */
[----:B------:R-:W-:Y:S01]  /*1a270*/  VIADD R6, R6, 0xfffffe80 ;  /* 0xfffffe8006067836 */ /* 0x000fe20000000000 */
[----:B------:R-:W-:Y:S01]  /*1a280*/  SEL R4, RZ, 0x4, P5 ;  /* 0x00000004ff047807 */ /* 0x000fe20002800000 */
[----:B------:R-:W2:Y:S01]  /*1a290*/  LDL.64 R110, [R1+0xd30] ;  /* 0x000d3000016e7983 */ /* 0x000ea20000100a00 */
[----:B------:R-:W-:-:S02]  /*1a2a0*/  ISETP.GT.AND P5, PT, R225, 0x17f, PT ;  /* 0x0000017fe100780c */ /* 0x000fc40003fa4270 */
[----:B------:R-:W-:Y:S01]  /*1a2b0*/  ISETP.GE.U32.AND P1, PT, R5, 0x7ffffe03, PT ;  /* 0x7ffffe030500780c */ /* 0x000fe20003f26070 */
[----:B------:R-:W2:Y:S01]  /*1a2c0*/  LDL.64 R94, [R1+0xd68] ;  /* 0x000d6800015e7983 */ /* 0x000ea20000100a00 */
[----:B------:R-:W-:Y:S02]  /*1a2d0*/  SEL R4, R4, RZ, P5 ;  /* 0x000000ff04047207 */ /* 0x000fe40002800000 */
[----:B------:R-:W-:Y:S01]  /*1a2e0*/  ISETP.GE.U32.AND P5, PT, R6, 0x7ffffe01, PT ;  /* 0x7ffffe010600780c */ /* 0x000fe20003fa6070 */
[----:B------:R-:W2:Y:S01]  /*1a2f0*/  LDL.64 R58, [R1+0xda0] ;  /* 0x000da000013a7983 */ /* 0x000ea20000100a00 */
[----:B------:R-:W-:-:S03]  /*1a300*/  ISETP.NE.U32.AND P4, PT, R4, RZ, PT ;  /* 0x000000ff0400720c */ /* 0x000fc60003f85070 */
[----:B------:R-:W2:Y:S04]  /*1a310*/  LDL.64 R108, [R1+0xd18] ;  /* 0x000d1800016c7983 */ /* 0x000ea80000100a00 */
[----:B------:R1:W-:Y:S04]  /*1a320*/  LDGSTS.E [R82+0x1f400], desc[UR16][R54.64], !P1 ;  /* 0x1f40000036527fae */ /* 0x0003e8000c9a1010 */
[----:B------:R1:W-:Y:S04]  /*1a330*/  LDGSTS.E [R82+0x1f600], desc[UR16][R52.64], !P1 ;  /* 0x1f60000034527fae */ /* 0x0003e8000c9a1010 */
[----:B------:R1:W-:Y:S04]  /*1a340*/  LDGSTS.E [R82+0x1f800], desc[UR16][R50.64], !P2 ;  /* 0x1f80000032527fae */ /* 0x0003e8000d1a1010 */
[----:B------:R1:W-:Y:S04]  /*1a350*/  LDGSTS.E [R82+0x1fa00], desc[UR16][R48.64], !P2 ;  /* 0x1fa0000030527fae */ /* 0x0003e8000d1a1010 */
[----:B------:R1:W-:Y:S04]  /*1a360*/  LDGSTS.E [R82+0x1fc00], desc[UR16][R46.64], !P5 ;  /* 0x1fc000002e527fae */ /* 0x0003e8000e9a1010 */
[----:B------:R1:W-:Y:S04]  /*1a370*/  LDGSTS.E [R82+0x1fe00], desc[UR16][R36.64], !P5 ;  /* 0x1fe0000024527fae */ /* 0x0003e8000e9a1010 */
[----:B------:R-:W0:Y:S04]  /*1a380*/  LDGDEPBAR ;  /* 0x00000000000079af */ /* 0x000e280000000000 */
[----:B------:R-:W2:Y:S04]  /*1a390*/  LDL.64 R92, [R1+0xd50] ;  /* 0x000d5000015c7983 */ /* 0x000ea80000100a00 */
[----:B------:R-:W2:Y:S04]  /*1a3a0*/  LDL.64 R56, [R1+0xd88] ;  /* 0x000d880001387983 */ /* 0x000ea80000100a00 */
[----:B------:R-:W2:Y:S04]  /*1a3b0*/  LDL.64 R40, [R1+0xdc0] ;  /* 0x000dc00001287983 */ /* 0x000ea80000100a00 */
[----:B------:R-:W2:Y:S04]  /*1a3c0*/  LDL.64 R38, [R1+0xda8] ;  /* 0x000da80001267983 */ /* 0x000ea80000100a00 */
[----:B------:R-:W2:Y:S04]  /*1a3d0*/  LDL.64 R24, [R1+0xde8] ;  /* 0x000de80001187983 */ /* 0x000ea80000100a00 */
[----:B------:R-:W2:Y:S04]  /*1a3e0*/  LDL.64 R22, [R1+0xdd8] ;  /* 0x000dd80001167983 */ /* 0x000ea80000100a00 */
[----:B------:R-:W2:Y:S04]  /*1a3f0*/  LDL.64 R48, [R1+0xc58] ;  /* 0x000c580001307983 */ /* 0x000ea80000100a00 */
[----:B---3--:R1:W-:Y:S04]  /*1a400*/  LDGSTS.E [R14+0x50000], desc[UR16][R32.64], P4 ;  /* 0x50000000200e7fae */ /* 0x0083e8000a1a1010 */
[----:B----4-:R1:W-:Y:S04]  /*1a410*/  LDGSTS.E [R14+0x50400], desc[UR16][R20.64], P4 ;  /* 0x50400000140e7fae */ /* 0x0103e8000a1a1010 */
[----:B------:R1:W-:Y:S04]  /*1a420*/  LDGSTS.E [R14+0x50800], desc[UR16][R16.64], P4 ;  /* 0x50800000100e7fae */ /* 0x0003e8000a1a1010 */
[----:B------:R-:W3:Y:S04]  /*1a430*/  LDL.64 R32, [R1+0xc98] ;  /* 0x000c980001207983 */ /* 0x000ee80000100a00 */
[----:B------:R-:W4:Y:S04]  /*1a440*/  LDL.LU R13, [R1+0x14c] ;  /* 0x00014c00010d7983 */ /* 0x000f280000300800 */
[----:B------:R-:W3:Y:S04]  /*1a450*/  LDL.64 R16, [R1+0xcd8] ;  /* 0x000cd80001107983 */ /* 0x000ee80000100a00 */
[----:B------:R1:W-:Y:S04]  /*1a460*/  LDGSTS.E [R14+0x50c00], desc[UR16][R112.64], P4 ;  /* 0x50c00000700e7fae */ /* 0x0003e8000a1a1010 */
[----:B------:R1:W-:Y:S04]  /*1a470*/  LDGSTS.E [R14+0x51000], desc[UR16][R96.64], P4 ;  /* 0x51000000600e7fae */ /* 0x0003e8000a1a1010 */
[----:B------:R1:W-:Y:S04]  /*1a480*/  LDGSTS.E [R14+0x51400], desc[UR16][R60.64], P4 ;  /* 0x514000003c0e7fae */ /* 0x0003e8000a1a1010 */
[----:B------:R1:W-:Y:S04]  /*1a490*/  LDGSTS.E [R14+0x51800], desc[UR16][R44.64], P4 ;  /* 0x518000002c0e7fae */ /* 0x0003e8000a1a1010 */
[----:B------:R1:W-:Y:S04]  /*1a4a0*/  LDGSTS.E [R14+0x51c00], desc[UR16][R28.64], P4 ;  /* 0x51c000001c0e7fae */ /* 0x0003e8000a1a1010 */
[----:B------:R-:W3:Y:S04]  /*1a4b0*/  LDL.64 R6, [R1+0xcb8] ;  /* 0x000cb80001067983 */ /* 0x000ee80000100a00 */
[----:B------:R-:W3:Y:S04]  /*1a4c0*/  LDL.64 R106, [R1+0xcf8] ;  /* 0x000cf800016a7983 */ /* 0x000ee80000100a00 */
[----:B------:R-:W3:Y:S04]  /*1a4d0*/  LDL.64 R90, [R1+0xd38] ;  /* 0x000d3800015a7983 */ /* 0x000ee80000100a00 */
[----:B------:R-:W3:Y:S04]  /*1a4e0*/  LDL.64 R54, [R1+0xd70] ;  /* 0x000d700001367983 */ /* 0x000ee80000100a00 */
[----:B------:R-:W3:Y:S04]  /*1a4f0*/  LDL.64 R36, [R1+0xd90] ;  /* 0x000d900001247983 */ /* 0x000ee80000100a00 */
[----:B------:R-:W3:Y:S04]  /*1a500*/  LDL.64 R20, [R1+0xdc8] ;  /* 0x000dc80001147983 */ /* 0x000ee80000100a00 */
[----:B--2---:R1:W-:Y:S04]  /*1a510*/  LDGSTS.E [R15+0x50080], desc[UR16][R34.64], P4 ;  /* 0x50080000220f7fae */ /* 0x0043e8000a1a1010 */
[----:B------:R-:W2:Y:S04]  /*1a520*/  LDL.LU R14, [R1+0x148] ;  /* 0x00014800010e7983 */ /* 0x000ea80000300800 */
[----:B------:R1:W-:Y:S04]  /*1a530*/  LDGSTS.E [R15+0x50480], desc[UR16][R30.64], P4 ;  /* 0x504800001e0f7fae */ /* 0x0003e8000a1a1010 */
[----:B------:R-:W2:Y:S04]  /*1a540*/  LDL.64 R46, [R1+0xc20] ;  /* 0x000c2000012e7983 */ /* 0x000ea80000100a00 */
[----:B------:R1:W-:Y:S04]  /*1a550*/  LDGSTS.E [R15+0x50880], desc[UR16][R18.64], P4 ;  /* 0x50880000120f7fae */ /* 0x0003e8000a1a1010 */
[----:B------:R-:W2:Y:S04]  /*1a560*/  LDL.64 R30, [R1+0xc78] ;  /* 0x000c7800011e7983 */ /* 0x000ea80000100a00 */
        /* <DEDUP_REMOVED lines=9> */
[----:B------:R-:W2:Y:S04]  /*1a600*/  LDL.LU R85, [R1+0x144] ;  /* 0x0001440001557983 */ /* 0x000ea80000300800 */
[----:B------:R-:W2:Y:S04]  /*1a610*/  LDL.64 R238, [R1+0xbf0] ;  /* 0x000bf00001ee7983 */ /* 0x000ea80000100a00 */
[----:B------:R-:W2:Y:S04]  /*1a620*/  LDL.64 R236, [R1+0xc60] ;  /* 0x000c600001ec7983 */ /* 0x000ea80000100a00 */
[----:B------:R1:W-:Y:S04]  /*1a630*/  LDGSTS.E [R15+0x50c80], desc[UR16][R110.64], P4 ;  /* 0x50c800006e0f7fae */ /* 0x0003e8000a1a1010 */
[----:B------:R1:W-:Y:S04]  /*1a640*/  LDGSTS.E [R15+0x51080], desc[UR16][R94.64], P4 ;  /* 0x510800005e0f7fae */ /* 0x0003e8000a1a1010 */
[----:B------:R1:W-:Y:S04]  /*1a650*/  LDGSTS.E [R15+0x51480], desc[UR16][R58.64], P4 ;  /* 0x514800003a0f7fae */ /* 0x0003e8000a1a1010 */
[----:B------:R-:W2:Y:S04]  /*1a660*/  LDL.64 R86, [R1+0xbc8] ;  /* 0x000bc80001567983 */ /* 0x000ea80000100a00 */
[----:B------:R1:W-:Y:S04]  /*1a670*/  LDGSTS.E [R15+0x51880], desc[UR16][R42.64], P4 ;  /* 0x518800002a0f7fae */ /* 0x0003e8000a1a1010 */
[----:B------:R-:W2:Y:S04]  /*1a680*/  LDL.LU R84, [R1+0x140] ;  /* 0x0001400001547983 */ /* 0x000ea80000300800 */
[----:B------:R1:W-:Y:S04]  /*1a690*/  LDGSTS.E [R15+0x51c80], desc[UR16][R26.64], P4 ;  /* 0x51c800001a0f7fae */ /* 0x0003e8000a1a1010 */
[----:B------:R-:W2:Y:S04]  /*1a6a0*/  LDL.64 R10, [R1+0xc80] ;  /* 0x000c8000010a7983 */ /* 0x000ea80000100a00 */
[----:B------:R-:W2:Y:S04]  /*1a6b0*/  LDL.64 R100, [R1+0xca8] ;  /* 0x000ca80001647983 */ /* 0x000ea80000100a00 */
[----:B------:R-:W2:Y:S04]  /*1a6c0*/  LDL.64 R64, [R1+0xce8] ;  /* 0x000ce80001407983 */ /* 0x000ea80000100a00 */
[----:B------:R-:W2:Y:S04]  /*1a6d0*/  LDL.64 R114, [R1+0xc48] ;  /* 0x000c480001727983 */ /* 0x000ea80000100a00 */
[----:B------:R-:W2:Y:S04]  /*1a6e0*/  LDL.64 R98, [R1+0xc90] ;  /* 0x000c900001627983 */ /* 0x000ea80000100a00 */
[----:B------:R-:W2:Y:S04]  /*1a6f0*/  LDL.64 R62, [R1+0xcd0] ;  /* 0x000cd000013e7983 */ /* 0x000ea80000100a00 */
[----:B----4-:R1:W-:Y:S04]  /*1a700*/  LDGSTS.E [R13+0x50100], desc[UR16][R48.64], P4 ;  /* 0x50100000300d7fae */ /* 0x0103e8000a1a1010 */
[----:B---3--:R1:W-:Y:S04]  /*1a710*/  LDGSTS.E [R13+0x50500], desc[UR16][R32.64], P4 ;  /* 0x50500000200d7fae */ /* 0x0083e8000a1a1010 */
[----:B------:R1:W-:Y:S04]  /*1a720*/  LDGSTS.E [R13+0x50900], desc[UR16][R16.64], P4 ;  /* 0x50900000100d7fae */ /* 0x0003e8000a1a1010 */
[----:B------:R1:W-:Y:S04]  /*1a730*/  LDGSTS.E [R13+0x50d00], desc[UR16][R108.64], P4 ;  /* 0x50d000006c0d7fae */ /* 0x0003e8000a1a1010 */
[----:B------:R1:W-:Y:S04]  /*1a740*/  LDGSTS.E [R13+0x51100], desc[UR16][R92.64], P4 ;  /* 0x511000005c0d7fae */ /* 0x0003e8000a1a1010 */
[----:B------:R1:W-:Y:S04]  /*1a750*/  LDGSTS.E [R13+0x51500], desc[UR16][R56.64], P4 ;  /* 0x51500000380d7fae */ /* 0x0003e8000a1a1010 */
[----:B------:R1:W-:Y:S04]  /*1a760*/  LDGSTS.E [R13+0x51900], desc[UR16][R40.64], P4 ;  /* 0x51900000280d7fae */ /* 0x0003e8000a1a1010 */
[----:B------:R1:W-:Y:S04]  /*1a770*/  LDGSTS.E [R13+0x51d00], desc[UR16][R24.64], P4 ;  /* 0x51d00000180d7fae */ /* 0x0003e8000a1a1010 */
[----:B------:R-:W3:Y:S04]  /*1a780*/  LDL.64 R48, [R1+0xd28] ;  /* 0x000d280001307983 */ /* 0x000ee80000100a00 */
[----:B------:R-:W4:Y:S04]  /*1a790*/  LDL.64 R32, [R1+0xd60] ;  /* 0x000d600001207983 */ /* 0x000f280000100a00 */
[----:B------:R-:W3:Y:S04]  /*1a7a0*/  LDL.64 R12, [R1+0xc68] ;  /* 0x000c6800010c7983 */ /* 0x000ee80000100a00 */
[----:B------:R-:W4:Y:S04]  /*1a7b0*/  LDL.64 R16, [R1+0xd98] ;  /* 0x000d980001107983 */ /* 0x000f280000100a00 */
[----:B--2---:R1:W-:Y:S04]  /*1a7c0*/  LDGSTS.E [R14+0x50180], desc[UR16][R46.64], P4 ;  /* 0x501800002e0e7fae */ /* 0x0043e8000a1a1010 */
[----:B------:R1:W-:Y:S04]  /*1a7d0*/  LDGSTS.E [R14+0x50580], desc[UR16][R30.64], P4 ;  /* 0x505800001e0e7fae */ /* 0x0003e8000a1a1010 */
[----:B------:R1:W-:Y:S04]  /*1a7e0*/  LDGSTS.E [R14+0x50980], desc[UR16][R6.64], P4 ;  /* 0x50980000060e7fae */ /* 0x0003e8000a1a1010 */
[----:B------:R1:W-:Y:S04]  /*1a7f0*/  LDGSTS.E [R14+0x50d80], desc[UR16][R106.64], P4 ;  /* 0x50d800006a0e7fae */ /* 0x0003e8000a1a1010 */
[----:B------:R1:W-:Y:S04]  /*1a800*/  LDGSTS.E [R14+0x51180], desc[UR16][R90.64], P4 ;  /* 0x511800005a0e7fae */ /* 0x0003e8000a1a1010 */
[----:B------:R1:W-:Y:S04]  /*1a810*/  LDGSTS.E [R14+0x51580], desc[UR16][R54.64], P4 ;  /* 0x51580000360e7fae */ /* 0x0003e8000a1a1010 */
[----:B------:R1:W-:Y:S04]  /*1a820*/  LDGSTS.E [R14+0x51980], desc[UR16][R38.64], P4 ;  /* 0x51980000260e7fae */ /* 0x0003e8000a1a1010 */
[----:B------:R-:W2:Y:S04]  /*1a830*/  LDL.64 R46, [R1+0xd10] ;  /* 0x000d1000012e7983 */ /* 0x000ea80000100a00 */
[----:B------:R1:W-:Y:S04]  /*1a840*/  LDGSTS.E [R14+0x51d80], desc[UR16][R22.64], P4 ;  /* 0x51d80000160e7fae */ /* 0x0003e8000a1a1010 */
[----:B------:R-:W2:Y:S04]  /*1a850*/  LDL.64 R30, [R1+0x858] ;  /* 0x00085800011e7983 */ /* 0x000ea80000100a00 */
[----:B------:R-:W2:Y:S04]  /*1a860*/  LDL.64 R14, [R1+0x970] ;  /* 0x00097000010e7983 */ /* 0x000ea80000100a00 */
[----:B------:R1:W-:Y:S04]  /*1a870*/  LDGSTS.E [R85+0x50200], desc[UR16][R238.64], P4 ;  /* 0x50200000ee557fae */ /* 0x0003e8000a1a1010 */
        /* <DEDUP_REMOVED lines=15> */
[----:B------:R1:W-:Y:S01]  /*1a970*/  LDGSTS.E [R252+0x50300], desc[UR16][R232.64], P4 ;  /* 0x50300000e8fc7fae */ /* 0x0003e2000a1a1010 */
[----:B------:R-:W-:-:S03]  /*1a980*/  ISETP.GE.AND P2, PT, R225, 0x100, PT ;  /* 0x00000100e100780c */ /* 0x000fc60003f46270 */
[----:B------:R1:W-:Y:S01]  /*1a990*/  LDGSTS.E [R252+0x50700], desc[UR16][R230.64], P4 ;  /* 0x50700000e6fc7fae */ /* 0x0003e2000a1a1010 */
[----:B------:R-:W-:Y:S01]  /*1a9a0*/  UMOV UR4, URZ ;  /* 0x000000ff00047c82 */ /* 0x000fe20008000000 */
[----:B------:R-:W-:Y:S02]  /*1a9b0*/  ISETP.GE.AND P1, PT, R225, 0x80, PT ;  /* 0x00000080e100780c */ /* 0x000fe40003f26270 */
[----:B---3--:R1:W-:Y:S04]  /*1a9c0*/  LDGSTS.E [R252+0x50b00], desc[UR16][R12.64], P4 ;  /* 0x50b000000cfc7fae */ /* 0x0083e8000a1a1010 */
[----:B------:R1:W-:Y:S04]  /*1a9d0*/  LDGSTS.E [R252+0x50f00], desc[UR16][R100.64], P4 ;  /* 0x50f0000064fc7fae */ /* 0x0003e8000a1a1010 */
[----:B------:R1:W-:Y:S04]  /*1a9e0*/  LDGSTS.E [R252+0x51300], desc[UR16][R64.64], P4 ;  /* 0x5130000040fc7fae */ /* 0x0003e8000a1a1010 */
[----:B------:R1:W-:Y:S04]  /*1a9f0*/  LDGSTS.E [R252+0x51700], desc[UR16][R48.64], P4 ;  /* 0x5170000030fc7fae */ /* 0x0003e8000a1a1010 */
[----:B----4-:R1:W-:Y:S04]  /*1aa00*/  LDGSTS.E [R252+0x51b00], desc[UR16][R32.64], P4 ;  /* 0x51b0000020fc7fae */ /* 0x0103e8000a1a1010 */
[----:B------:R1:W-:Y:S04]  /*1aa10*/  LDGSTS.E [R252+0x51f00], desc[UR16][R16.64], P4 ;  /* 0x51f0000010fc7fae */ /* 0x0003e8000a1a1010 */
[----:B------:R1:W-:Y:S04]  /*1aa20*/  LDGSTS.E [R133+0x50380], desc[UR16][R228.64], P4 ;  /* 0x50380000e4857fae */ /* 0x0003e8000a1a1010 */
[----:B------:R1:W-:Y:S04]  /*1aa30*/  LDGSTS.E [R133+0x50780], desc[UR16][R226.64], P4 ;  /* 0x50780000e2857fae */ /* 0x0003e8000a1a1010 */
[----:B------:R1:W-:Y:S04]  /*1aa40*/  LDGSTS.E [R133+0x50b80], desc[UR16][R114.64], P4 ;  /* 0x50b8000072857fae */ /* 0x0003e8000a1a1010 */
[----:B------:R1:W-:Y:S04]  /*1aa50*/  LDGSTS.E [R133+0x50f80], desc[UR16][R98.64], P4 ;  /* 0x50f8000062857fae */ /* 0x0003e8000a1a1010 */
[----:B------:R1:W-:Y:S04]  /*1aa60*/  LDGSTS.E [R133+0x51380], desc[UR16][R62.64], P4 ;  /* 0x513800003e857fae */ /* 0x0003e8000a1a1010 */
[----:B--2---:R1:W-:Y:S04]  /*1aa70*/  LDGSTS.E [R133+0x51780], desc[UR16][R46.64], P4 ;  /* 0x517800002e857fae */ /* 0x0043e8000a1a1010 */
[----:B------:R1:W-:Y:S04]  /*1aa80*/  LDGSTS.E [R133+0x51b80], desc[UR16][R30.64], P4 ;  /* 0x51b800001e857fae */ /* 0x0003e8000a1a1010 */
[----:B------:R1:W-:Y:S04]  /*1aa90*/  LDGSTS.E [R133+0x51f80], desc[UR16][R14.64], P4 ;  /* 0x51f800000e857fae */ /* 0x0003e8000a1a1010 */
[----:B------:R-:W0:Y:S01]  /*1aaa0*/  LDGDEPBAR ;  /* 0x00000000000079af */ /* 0x000e220000000000 */
[----:B------:R-:W-:Y:S05]  /*1aab0*/  @!P2 BRA `(.L_x_9) ;  /* 0x0000013800cca947 */ /* 0x000fea0003800000 */
[----:B------:R-:W-:Y:S01]  /*1aac0*/  STL [R1+0x95c], R68 ;  /* 0x00095c4401007387 */ /* 0x000fe20000100800 */
[----:B------:R-:W-:Y:S01]  /*1aad0*/  SHF.R.S32.HI R4, RZ, 0x1f, R225 ;  /* 0x0000001fff047819 */ /* 0x000fe200000114e1 */
[----:B-1----:R-:W-:Y:S01]  /*1aae0*/  IMAD.MOV.U32 R86, RZ, RZ, R156 ;  /* 0x000000ffff567224 */ /* 0x002fe200078e009c */
[----:B------:R-:W-:Y:S01]  /*1aaf0*/  MOV R84, R131 ;  /* 0x0000008300547202 */ /* 0x000fe20000000f00 */
[----:B------:R-:W-:Y:S01]  /*1ab00*/  STL [R1+0x954], R69 ;  /* 0x0009544501007387 */ /* 0x000fe20000100800 */
[----:B------:R-:W-:Y:S01]  /*1ab10*/  LEA.HI R4, R4, R225, RZ, 0x7 ;  /* 0x000000e104047211 */ /* 0x000fe200078f38ff */
[----:B------:R-:W-:Y:S01]  /*1ab20*/  IMAD.MOV.U32 R85, RZ, RZ, R157 ;  /* 0x000000ffff557224 */ /* 0x000fe200078e009d */
[----:B------:R-:W-:Y:S01]  /*1ab30*/  MOV R87, R159 ;  /* 0x0000009f00577202 */ /* 0x000fe20000000f00 */
[----:B------:R-:W-:Y:S01]  /*1ab40*/  STL [R1+0x958], R70 ;  /* 0x0009584601007387 */ /* 0x000fe20000100800 */
[----:B------:R-:W-:Y:S01]  /*1ab50*/  IMAD.MOV.U32 R133, RZ, RZ, R158 ;  /* 0x000000ffff857224 */ /* 0x000fe200078e009e */
[----:B------:R-:W-:Y:S01]  /*1ab60*/  MOV R220, R163 ;  /* 0x000000a300dc7202 */ /* 0x000fe20000000f00 */
[----:B------:R-:W-:Y:S01]  /*1ab70*/  IMAD.MOV.U32 R221, RZ, RZ, R162 ;  /* 0x000000ffffdd7224 */ /* 0x000fe200078e00a2 */
        /* <DEDUP_REMOVED lines=16> */
[----:B------:R1:W-:Y:S01]  /*1ac80*/  STL [R1+0x93c], R135 ;  /* 0x00093c8701007387 */ /* 0x0003e20000100800 */
        /* <DEDUP_REMOVED lines=8> */
[----:B------:R-:W-:Y:S01]  /*1ad10*/  SHF.R.S32.HI R4, RZ, 0x7, R4 ;  /* 0x00000007ff047819 */ /* 0x000fe20000011404 */
[----:B-1----:R-:W-:Y:S01]  /*1ad20*/  IMAD.MOV.U32 R135, RZ, RZ, R160 ;  /* 0x000000ffff877224 */ /* 0x002fe200078e00a0 */
[----:B------:R-:W-:Y:S01]  /*1ad30*/  MOV R248, R191 ;  /* 0x000000bf00f87202 */ /* 0x000fe20000000f00 */
[----:B------:R-:W-:Y:S01]  /*1ad40*/  STL [R1+0x938], R136 ;  /* 0x0009388801007387 */ /* 0x000fe20000100800 */
[----:B------:R-:W-:-:S02]  /*1ad50*/  IMAD.MOV.U32 R134, RZ, RZ, R161 ;  /* 0x000000ffff867224 */ /* 0x000fc400078e00a1 */
[----:B------:R-:W-:Y:S01]  /*1ad60*/  IMAD.MOV.U32 R239, RZ, RZ, R180 ;  /* 0x000000ffffef7224 */ /* 0x000fe200078e00b4 */
[----:B------:R-:W-:Y:S01]  /*1ad70*/  STL [R1+0x92c], R137 ;  /* 0x00092c8901007387 */ /* 0x000fe20000100800 */
[----:B------:R-:W-:Y:S02]  /*1ad80*/  IMAD.MOV.U32 R238, RZ, RZ, R181 ;  /* 0x000000ffffee7224 */ /* 0x000fe400078e00b5 */
[----:B------:R-:W-:Y:S01]  /*1ad90*/  IMAD.MOV.U32 R241, RZ, RZ, R182 ;  /* 0x000000fffff17224 */ /* 0x000fe200078e00b6 */
[----:B------:R-:W-:Y:S01]  /*1ada0*/  STL [R1+0x930], R76 ;  /* 0x0009304c01007387 */ /* 0x000fe20000100800 */
[----:B------:R-:W-:Y:S02]  /*1adb0*/  IMAD.MOV.U32 R243, RZ, RZ, R184 ;  /* 0x000000fffff37224 */ /* 0x000fe400078e00b8 */
[----:B------:R-:W-:Y:S01]  /*1adc0*/  IMAD.MOV.U32 R242, RZ, RZ, R185 ;  /* 0x000000fffff27224 */ /* 0x000fe200078e00b9 */
        /* <DEDUP_REMOVED lines=10> */
[----:B------:R-:W-:-:S03]  /*1ae70*/  IMAD.MOV.U32 R252, RZ, RZ, R195 ;  /* 0x000000fffffc7224 */ /* 0x000fc600078e00c3 */
[----:B------:R1:W-:Y:S04]  /*1ae80*/  STL [R1+0x914], R79 ;  /* 0x0009144f01007387 */ /* 0x0003e80000100800 */
[----:B------:R-:W-:Y:S04]  /*1ae90*/  STL [R1+0x918], R140 ;  /* 0x0009188c01007387 */ /* 0x000fe80000100800 */
[----:B------:R-:W-:Y:S04]  /*1aea0*/  STL [R1+0x90c], R141 ;  /* 0x00090c8d01007387 */ /* 0x000fe80000100800 */
[----:B------:R-:W-:Y:S04]  /*1aeb0*/  STL [R1+0x910], R116 ;  /* 0x0009107401007387 */ /* 0x000fe80000100800 */
[----:B------:R-:W-:Y:S04]  /*1aec0*/  STL [R1+0x904], R117 ;  /* 0x0009047501007387 */ /* 0x000fe80000100800 */
[----:B------:R-:W-:Y:S04]  /*1aed0*/  STL [R1+0x908], R142 ;  /* 0x0009088e01007387 */ /* 0x000fe80000100800 */
[----:B------:R3:W-:Y:S04]  /*1aee0*/  STL [R1+0x8fc], R143 ;  /* 0x0008fc8f01007387 */ /* 0x0007e80000100800 */
[----:B------:R-:W-:Y:S04]  /*1aef0*/  STL [R1+0x900], R118 ;  /* 0x0009007601007387 */ /* 0x000fe80000100800 */
        /* <DEDUP_REMOVED lines=24> */
[----:B------:R-:W-:Y:S04]  /*1b080*/  STL [R1], R194 ;  /* 0x000000c201007387 */ /* 0x000fe80000100800 */
[----:B------:R-:W-:Y:S04]  /*1b090*/  STL [R1+0x8], R196 ;  /* 0x000008c401007387 */ /* 0x000fe80000100800 */
[----:B------:R-:W-:Y:S04]  /*1b0a0*/  STL [R1+0x4], R197 ;  /* 0x000004c501007387 */ /* 0x000fe80000100800 */
[----:B------:R-:W-:Y:S04]  /*1b0b0*/  STL [R1+0x10], R198 ;  /* 0x000010c601007387 */ /* 0x000fe80000100800 */
[----:B------:R-:W-:Y:S04]  /*1b0c0*/  STL [R1+0xc], R199 ;  /* 0x00000cc701007387 */ /* 0x000fe80000100800 */
[----:B--2---:R-:W2:Y:S04]  /*1b0d0*/  LDL.LU.64 R74, [R1+0x158] ;  /* 0x00015800014a7983 */ /* 0x004ea80000300a00 */
[----:B------:R-:W-:Y:S04]  /*1b0e0*/  STL [R1+0x18], R200 ;  /* 0x000018c801007387 */ /* 0x000fe80000100800 */
[----:B------:R-:W-:Y:S04]  /*1b0f0*/  STL [R1+0x14], R201 ;  /* 0x000014c901007387 */ /* 0x000fe80000100800 */
[----:B------:R-:W4:Y:S04]  /*1b100*/  LDL.LU.64 R72, [R1+0x160] ;  /* 0x0001600001487983 */ /* 0x000f280000300a00 */
[----:B------:R-:W-:Y:S04]  /*1b110*/  STL [R1+0x20], R202 ;  /* 0x000020ca01007387 */ /* 0x000fe80000100800 */
[----:B------:R-:W-:Y:S04]  /*1b120*/  STL [R1+0x1c], R203 ;  /* 0x00001ccb01007387 */ /* 0x000fe80000100800 */
[----:B------:R-:W4:Y:S04]  /*1b130*/  LDL.LU.64 R70, [R1+0x168] ;  /* 0x0001680001467983 */ /* 0x000f280000300a00 */
[----:B------:R-:W-:Y:S04]  /*1b140*/  STL [R1+0x28], R204 ;  /* 0x000028cc01007387 */ /* 0x000fe80000100800 */
[----:B------:R-:W-:Y:S04]  /*1b150*/  STL [R1+0x24], R205 ;  /* 0x000024cd01007387 */ /* 0x000fe80000100800 */
[----:B-1----:R-:W4:Y:S04]  /*1b160*/  LDL.LU.64 R78, [R1+0x170] ;  /* 0x00017000014e7983 */ /* 0x002f280000300a00 */
[----:B------:R-:W-:Y:S04]  /*1b170*/  STL [R1+0x30], R206 ;  /* 0x000030ce01007387 */ /* 0x000fe80000100800 */
[----:B------:R-:W-:Y:S04]  /*1b180*/  STL [R1+0x2c], R207 ;  /* 0x00002ccf01007387 */ /* 0x000fe80000100800 */
[----:B------:R-:W4:Y:S04]  /*1b190*/  LDL.LU.64 R68, [R1+0x178] ;  /* 0x0001780001447983 */ /* 0x000f280000300a00 */
[----:B------:R-:W-:Y:S04]  /*1b1a0*/  STL [R1+0x38], R208 ;  /* 0x000038d001007387 */ /* 0x000fe80000100800 */
[----:B------:R-:W-:Y:S04]  /*1b1b0*/  STL [R1+0x34], R209 ;  /* 0x000034d101007387 */ /* 0x000fe80000100800 */
[----:B---3--:R-:W3:Y:S04]  /*1b1c0*/  LDL.LU.64 R142, [R1+0x180] ;  /* 0x00018000018e7983 */ /* 0x008ee80000300a00 */
[----:B------:R-:W-:Y:S04]  /*1b1d0*/  STL [R1+0x40], R210 ;  /* 0x000040d201007387 */ /* 0x000fe80000100800 */
[----:B------:R-:W-:Y:S04]  /*1b1e0*/  STL [R1+0x3c], R211 ;  /* 0x00003cd301007387 */ /* 0x000fe80000100800 */
[----:B------:R-:W3:Y:S04]  /*1b1f0*/  LDL.LU.64 R138, [R1+0x188] ;  /* 0x00018800018a7983 */ /* 0x000ee80000300a00 */
        /* <DEDUP_REMOVED lines=12> */
[----:B--2---:R1:W-:Y:S01]  /*1b2c0*/  STL [R1+0x68], R74 ;  /* 0x0000684a01007387 */ /* 0x0043e20000100800 */
[----:B------:R-:W-:-:S03]  /*1b2d0*/  MOV R5, R75 ;  /* 0x0000004b00057202 */ /* 0x000fc60000000f00 */
[----:B-1----:R-:W2:Y:S04]  /*1b2e0*/  LDL.LU.64 R74, [R1+0x1b0] ;  /* 0x0001b000014a7983 */ /* 0x002ea80000300a00 */
[----:B------:R1:W-:Y:S04]  /*1b2f0*/  STL [R1+0x64], R5 ;  /* 0x0000640501007387 */ /* 0x0003e80000100800 */
[----:B----4-:R4:W-:Y:S01]  /*1b300*/  STL [R1+0x70], R72 ;  /* 0x0000704801007387 */ /* 0x0109e20000100800 */
[----:B-1----:R-:W-:-:S03]  /*1b310*/  IMAD.MOV.U32 R5, RZ, RZ, R73 ;  /* 0x000000ffff057224 */ /* 0x002fc600078e0049 */
[----:B----4-:R-:W4:Y:S04]  /*1b320*/  LDL.LU.64 R72, [R1+0x1b8] ;  /* 0x0001b80001487983 */ /* 0x010f280000300a00 */
[----:B------:R1:W-:Y:S04]  /*1b330*/  STL [R1+0x6c], R5 ;  /* 0x00006c0501007387 */ /* 0x0003e80000100800 */
[----:B------:R1:W-:Y:S02]  /*1b340*/  STL [R1+0x78], R70 ;  /* 0x0000784601007387 */ /* 0x0003e40000100800 */
[----:B-1----:R-:W-:-:S02]  /*1b350*/  IMAD.MOV.U32 R5, RZ, RZ, R71 ;  /* 0x000000ffff057224 */ /* 0x002fc400078e0047 */
[----:B------:R-:W4:Y:S04]  /*1b360*/  LDL.LU.64 R70, [R1+0x1c0] ;  /* 0x0001c00001467983 */ /* 0x000f280000300a00 */
[----:B------:R1:W-:Y:S04]  /*1b370*/  STL [R1+0x74], R5 ;  /* 0x0000740501007387 */ /* 0x0003e80000100800 */
[----:B------:R1:W-:Y:S02]  /*1b380*/  STL [R1+0x80], R78 ;  /* 0x0000804e01007387 */ /* 0x0003e40000100800 */
[----:B-1----:R-:W-:-:S02]  /*1b390*/  IMAD.MOV.U32 R5, RZ, RZ, R79 ;  /* 0x000000ffff057224 */ /* 0x002fc400078e004f */
[----:B------:R-:W4:Y:S04]  /*1b3a0*/  LDL.LU.64 R78, [R1+0x1c8] ;  /* 0x0001c800014e7983 */ /* 0x000f280000300a00 */
[----:B------:R1:W-:Y:S04]  /*1b3b0*/  STL [R1+0x7c], R5 ;  /* 0x00007c0501007387 */ /* 0x0003e80000100800 */
[----:B------:R1:W-:Y:S02]  /*1b3c0*/  STL [R1+0x88], R68 ;  /* 0x0000884401007387 */ /* 0x0003e40000100800 */
[----:B-1----:R-:W-:-:S02]  /*1b3d0*/  MOV R5, R69 ;  /* 0x0000004500057202 */ /* 0x002fc40000000f00 */
[----:B------:R-:W4:Y:S04]  /*1b3e0*/  LDL.LU.64 R68, [R1+0x1d8] ;  /* 0x0001d80001447983 */ /* 0x000f280000300a00 */
[----:B------:R1:W-:Y:S04]  /*1b3f0*/  STL [R1+0x84], R5 ;  /* 0x0000840501007387 */ /* 0x0003e80000100800 */
[----:B---3--:R3:W-:Y:S01]  /*1b400*/  STL [R1+0x90], R142 ;  /* 0x0000908e01007387 */ /* 0x0087e20000100800 */
[----:B-1----:R-:W-:-:S03]  /*1b410*/  IMAD.MOV.U32 R5, RZ, RZ, R143 ;  /* 0x000000ffff057224 */ /* 0x002fc600078e008f */
[----:B---3--:R-:W3:Y:S04]  /*1b420*/  LDL.LU.64 R142, [R1+0x1d0] ;  /* 0x0001d000018e7983 */ /* 0x008ee80000300a00 */
[----:B------:R1:W-:Y:S04]  /*1b430*/  STL [R1+0x8c], R5 ;  /* 0x00008c0501007387 */ /* 0x0003e80000100800 */
[----:B------:R1:W-:Y:S02]  /*1b440*/  STL [R1+0x98], R138 ;  /* 0x0000988a01007387 */ /* 0x0003e40000100800 */
[----:B-1----:R-:W-:-:S02]  /*1b450*/  IMAD.MOV.U32 R5, RZ, RZ, R139 ;  /* 0x000000ffff057224 */ /* 0x002fc400078e008b */
[----:B------:R-:W3:Y:S04]  /*1b460*/  LDL.LU.64 R138, [R1+0x1e8] ;  /* 0x0001e800018a7983 */ /* 0x000ee80000300a00 */
[----:B------:R1:W-:Y:S04]  /*1b470*/  STL [R1+0x94], R5 ;  /* 0x0000940501007387 */ /* 0x0003e80000100800 */
[----:B------:R1:W-:Y:S02]  /*1b480*/  STL [R1+0xa0], R76 ;  /* 0x0000a04c01007387 */ /* 0x0003e40000100800 */
[----:B-1----:R-:W-:-:S02]  /*1b490*/  IMAD.MOV.U32 R5, RZ, RZ, R77 ;  /* 0x000000ffff057224 */ /* 0x002fc400078e004d */
[----:B------:R-:W3:Y:S04]  /*1b4a0*/  LDL.LU.64 R76, [R1+0x1e0] ;  /* 0x0001e000014c7983 */ /* 0x000ee80000300a00 */
[----:B------:R1:W-:Y:S04]  /*1b4b0*/  STL [R1+0x9c], R5 ;  /* 0x00009c0501007387 */ /* 0x0003e80000100800 */
[----:B------:R1:W-:Y:S02]  /*1b4c0*/  STL [R1+0xa8], R116 ;  /* 0x0000a87401007387 */ /* 0x0003e40000100800 */
[----:B-1----:R-:W-:-:S02]  /*1b4d0*/  MOV R5, R117 ;  /* 0x0000007500057202 */ /* 0x002fc40000000f00 */
[----:B------:R-:W3:Y:S04]  /*1b4e0*/  LDL.LU.64 R116, [R1+0x1f8] ;  /* 0x0001f80001747983 */ /* 0x000ee80000300a00 */
        /* <DEDUP_REMOVED lines=9> */
[----:B--2---:R2:W-:Y:S01]  /*1b580*/  STL [R1+0xc0], R74 ;  /* 0x0000c04a01007387 */ /* 0x0045e20000100800 */
[----:B-1----:R-:W-:-:S03]  /*1b590*/  IMAD.MOV.U32 R5, RZ, RZ, R75 ;  /* 0x000000ffff057224 */ /* 0x002fc600078e004b */
[----:B--2---:R-:W2:Y:S04]  /*1b5a0*/  LDL.LU.64 R74, [R1+0x200] ;  /* 0x00020000014a7983 */ /* 0x004ea80000300a00 */
[----:B------:R1:W-:Y:S04]  /*1b5b0*/  STL [R1+0xbc], R5 ;  /* 0x0000bc0501007387 */ /* 0x0003e80000100800 */
[----:B----4-:R4:W-:Y:S01]  /*1b5c0*/  STL [R1+0xc8], R72 ;  /* 0x0000c84801007387 */ /* 0x0109e20000100800 */
[----:B-1----:R-:W-:-:S03]  /*1b5d0*/  MOV R5, R73 ;  /* 0x0000004900057202 */ /* 0x002fc60000000f00 */
        /* <DEDUP_REMOVED lines=14> */
[----:B---3--:R3:W-:Y:S01]  /*1b6c0*/  STL [R1+0xe8], R142 ;  /* 0x0000e88e01007387 */ /* 0x0087e20000100800 */
[----:B-1----:R-:W-:-:S03]  /*1b6d0*/  MOV R5, R143 ;  /* 0x0000008f00057202 */ /* 0x002fc60000000f00 */
        /* <DEDUP_REMOVED lines=27> */
[----:B-1----:R-:W-:-:S03]  /*1b890*/  IMAD.MOV.U32 R5, RZ, RZ, R73 ;  /* 0x000000ffff057224 */ /* 0x002fc600078e0049 */
[----:B----4-:R-:W4:Y:S04]  /*1b8a0*/  LDL.LU.64 R72, [R1+0x260] ;  /* 0x0002600001487983 */ /* 0x010f280000300a00 */
[----:B------:R1:W-:Y:S04]  /*1b8b0*/  STL [R1+0x11c], R5 ;  /* 0x00011c0501007387 */ /* 0x0003e80000100800 */
[----:B------:R1:W-:Y:S02]  /*1b8c0*/  STL [R1+0x128], R70 ;  /* 0x0001284601007387 */ /* 0x0003e40000100800 */
[----:B-1----:R-:W-:-:S02]  /*1b8d0*/  MOV R5, R71 ;  /* 0x0000004700057202 */ /* 0x002fc40000000f00 */
        /* <DEDUP_REMOVED lines=11> */
[----:B-1----:R-:W-:-:S03]  /*1b990*/  IMAD.MOV.U32 R5, RZ, RZ, R143 ;  /* 0x000000ffff057224 */ /* 0x002fc600078e008f */
[----:B---3--:R-:W3:Y:S04]  /*1b9a0*/  LDL.LU.64 R142, [R1+0x280] ;  /* 0x00028000018e7983 */ /* 0x008ee80000300a00 */
        /* <DEDUP_REMOVED lines=66> */
[----:B-1----:R-:W-:-:S03]  /*1bdd0*/  MOV R5, R75 ;  /* 0x0000004b00057202 */ /* 0x002fc60000000f00 */
        /* <DEDUP_REMOVED lines=430> */
[----:B------:R-:W-:Y:S04]  /*1d8c0*/  STL [R1+0x528], R140 ;  /* 0x0005288c01007387 */ /* 0x000fe80000100800 */
[----:B------:R-:W3:Y:S01]  /*1d8d0*/  LDL.LU.64 R118, [R1+0x6c0] ;  /* 0x0006c00001767983 */ /* 0x000ee20000300a00 */
[----:B-1----:R-:W-:-:S05]  /*1d8e0*/  MOV R5, R141 ;  /* 0x0000008d00057202 */ /* 0x002fca0000000f00 */
[----:B------:R1:W-:Y:S04]  /*1d8f0*/  STL [R1+0x524], R5 ;  /* 0x0005240501007387 */ /* 0x0003e80000100800 */
[----:B------:R1:W-:Y:S02]  /*1d900*/  STL [R1+0x530], R136 ;  /* 0x0005308801007387 */ /* 0x0003e40000100800 */
[----:B-1----:R-:W-:Y:S02]  /*1d910*/  IMAD.MOV.U32 R5, RZ, RZ, R137 ;  /* 0x000000ffff057224 */ /* 0x002fe400078e0089 */
        /* <DEDUP_REMOVED lines=14> */
[----:B------:R-:W-:Y:S04]  /*1da00*/  STL [R1+0x550], R78 ;  /* 0x0005504e01007387 */ /* 0x000fe80000100800 */
[----:B------:R-:W4:Y:S01]  /*1da10*/  LDL.LU.64 R140, [R1+0x6a0] ;  /* 0x0006a000018c7983 */ /* 0x000f220000300a00 */
[----:B-1----:R-:W-:-:S05]  /*1da20*/  IMAD.MOV.U32 R5, RZ, RZ, R79 ;  /* 0x000000ffff057224 */ /* 0x002fca00078e004f */
[----:B------:R1:W-:Y:S02]  /*1da30*/  STL [R1+0x54c], R5 ;  /* 0x00054c0501007387 */ /* 0x0003e40000100800 */
[----:B-1----:R-:W-:Y:S02]  /*1da40*/  IMAD.MOV.U32 R5, RZ, RZ, R69 ;  /* 0x000000ffff057224 */ /* 0x002fe400078e0045 */
[----:B------:R1:W-:Y:S04]  /*1da50*/  STL [R1+0x558], R68 ;  /* 0x0005584401007387 */ /* 0x0003e80000100800 */
[----:B-1----:R-:W4:Y:S04]  /*1da60*/  LDL.LU.64 R68, [R1+0x6f0] ;  /* 0x0006f00001447983 */ /* 0x002f280000300a00 */
[----:B------:R1:W-:Y:S04]  /*1da70*/  STL [R1+0x554], R5 ;  /* 0x0005540501007387 */ /* 0x0003e80000100800 */
[----:B---3--:R3:W-:Y:S04]  /*1da80*/  STL [R1+0x560], R142 ;  /* 0x0005608e01007387 */ /* 0x0087e80000100800 */
[----:B------:R-:W4:Y:S01]  /*1da90*/  LDL.LU.64 R78, [R1+0x6b0] ;  /* 0x0006b000014e7983 */ /* 0x000f220000300a00 */
[----:B-1----:R-:W-:-:S03]  /*1daa0*/  IMAD.MOV.U32 R5, RZ, RZ, R143 ;  /* 0x000000ffff057224 */ /* 0x002fc600078e008f */
[----:B------:R-:W-:Y:S04]  /*1dab0*/  STL [R1+0x568], R138 ;  /* 0x0005688a01007387 */ /* 0x000fe80000100800 */
[----:B------:R1:W-:Y:S04]  /*1dac0*/  STL [R1+0x55c], R5 ;  /* 0x00055c0501007387 */ /* 0x0003e80000100800 */
[----:B---3--:R-:W3:Y:S01]  /*1dad0*/  LDL.LU.64 R142, [R1+0x6f8] ;  /* 0x0006f800018e7983 */ /* 0x008ee20000300a00 */
[----:B-1----:R-:W-:-:S03]  /*1dae0*/  MOV R5, R139 ;  /* 0x0000008b00057202 */ /* 0x002fc60000000f00 */
[----:B------:R-:W-:Y:S04]  /*1daf0*/  STL [R1+0x570], R76 ;  /* 0x0005704c01007387 */ /* 0x000fe80000100800 */
[----:B------:R1:W-:Y:S04]  /*1db00*/  STL [R1+0x564], R5 ;  /* 0x0005640501007387 */ /* 0x0003e80000100800 */
[----:B------:R-:W3:Y:S01]  /*1db10*/  LDL.LU.64 R138, [R1+0x6c8] ;  /* 0x0006c800018a7983 */ /* 0x000ee20000300a00 */
[----:B-1----:R-:W-:-:S03]  /*1db20*/  IMAD.MOV.U32 R5, RZ, RZ, R77 ;  /* 0x000000ffff057224 */ /* 0x002fc600078e004d */
        /* <DEDUP_REMOVED lines=9> */
[----:B------:R1:W-:Y:S02]  /*1dbc0*/  STL [R1+0x57c], R5 ;  /* 0x00057c0501007387 */ /* 0x0003e40000100800 */
[----:B-1----:R-:W-:Y:S02]  /*1dbd0*/  MOV R5, R137 ;  /* 0x0000008900057202 */ /* 0x002fe40000000f00 */
        /* <DEDUP_REMOVED lines=20> */
[----:B------:R-:W-:Y:S04]  /*1dd20*/  STL [R1+0x5b8], R78 ;  /* 0x0005b84e01007387 */ /* 0x000fe80000100800 */
[----:B------:R1:W-:Y:S04]  /*1dd30*/  STL [R1+0x5ac], R5 ;  /* 0x0005ac0501007387 */ /* 0x0003e80000100800 */
[----:B------:R-:W4:Y:S01]  /*1dd40*/  LDL.LU.64 R68, [R1+0x710] ;  /* 0x0007100001447983 */ /* 0x000f220000300a00 */
[----:B-1----:R-:W-:-:S03]  /*1dd50*/  IMAD.MOV.U32 R5, RZ, RZ, R79 ;  /* 0x000000ffff057224 */ /* 0x002fc600078e004f */
[----:B---3--:R-:W-:Y:S04]  /*1dd60*/  STL [R1+0x5c0], R142 ;  /* 0x0005c08e01007387 */ /* 0x008fe80000100800 */
[----:B------:R1:W-:Y:S04]  /*1dd70*/  STL [R1+0x5b4], R5 ;  /* 0x0005b40501007387 */ /* 0x0003e80000100800 */
[----:B------:R-:W3:Y:S01]  /*1dd80*/  LDL.LU.64 R78, [R1+0x740] ;  /* 0x00074000014e7983 */ /* 0x000ee20000300a00 */
[----:B-1----:R-:W-:-:S03]  /*1dd90*/  IMAD.MOV.U32 R5, RZ, RZ, R143 ;  /* 0x000000ffff057224 */ /* 0x002fc600078e008f */
[----:B------:R-:W-:Y:S04]  /*1dda0*/  STL [R1+0x5c8], R138 ;  /* 0x0005c88a01007387 */ /* 0x000fe80000100800 */
[----:B------:R1:W-:Y:S04]  /*1ddb0*/  STL [R1+0x5bc], R5 ;  /* 0x0005bc0501007387 */ /* 0x0003e80000100800 */
[----:B------:R-:W3:Y:S01]  /*1ddc0*/  LDL.LU.64 R144, [R1+0x720] ;  /* 0x0007200001907983 */ /* 0x000ee20000300a00 */
[----:B-1----:R-:W-:-:S03]  /*1ddd0*/  MOV R5, R139 ;  /* 0x0000008b00057202 */ /* 0x002fc60000000f00 */
[----:B------:R-:W-:Y:S04]  /*1dde0*/  STL [R1+0x5d0], R76 ;  /* 0x0005d04c01007387 */ /* 0x000fe80000100800 */
[----:B------:R1:W-:Y:S04]  /*1ddf0*/  STL [R1+0x5c4], R5 ;  /* 0x0005c40501007387 */ /* 0x0003e80000100800 */
[----:B------:R-:W3:Y:S01]  /*1de00*/  LDL.LU.64 R138, [R1+0x750] ;  /* 0x00075000018a7983 */ /* 0x000ee20000300a00 */
[----:B-1----:R-:W-:-:S03]  /*1de10*/  IMAD.MOV.U32 R5, RZ, RZ, R77 ;  /* 0x000000ffff057224 */ /* 0x002fc600078e004d */
[----:B------:R-:W-:Y:S04]  /*1de20*/  STL [R1+0x5d8], R116 ;  /* 0x0005d87401007387 */ /* 0x000fe80000100800 */
[----:B------:R1:W-:Y:S04]  /*1de30*/  STL [R1+0x5cc], R5 ;  /* 0x0005cc0501007387 */ /* 0x0003e80000100800 */
[----:B------:R-:W3:Y:S04]  /*1de40*/  LDL.LU.64 R76, [R1+0x738] ;  /* 0x00073800014c7983 */ /* 0x000ee80000300a00 */
[----:B------:R-:W3:Y:S01]  /*1de50*/  LDL.LU.64 R118, [R1+0x760] ;  /* 0x0007600001767983 */ /* 0x000ee20000300a00 */
[----:B-1----:R-:W-:-:S05]  /*1de60*/  IMAD.MOV.U32 R5, RZ, RZ, R117 ;  /* 0x000000ffff057224 */ /* 0x002fca00078e0075 */
[----:B------:R1:W-:Y:S04]  /*1de70*/  STL [R1+0x5d4], R5 ;  /* 0x0005d40501007387 */ /* 0x0003e80000100800 */
[----:B------:R1:W-:Y:S02]  /*1de80*/  STL [R1+0x5e0], R136 ;  /* 0x0005e08801007387 */ /* 0x0003e40000100800 */
[----:B-1----:R-:W-:Y:S02]  /*1de90*/  IMAD.MOV.U32 R5, RZ, RZ, R137 ;  /* 0x000000ffff057224 */ /* 0x002fe400078e0089 */
[----:B------:R-:W3:Y:S04]  /*1dea0*/  LDL.LU.64 R136, [R1+0x748] ;  /* 0x0007480001887983 */ /* 0x000ee80000300a00 */
[----:B------:R2:W-:Y:S02]  /*1deb0*/  STL [R1+0x5dc], R5 ;  /* 0x0005dc0501007387 */ /* 0x0005e40000100800 */
[----:B--2---:R-:W-:-:S02]  /*1dec0*/  MOV R5, R75 ;  /* 0x0000004b00057202 */ /* 0x004fc40000000f00 */
[----:B------:R1:W-:Y:S04]  /*1ded0*/  STL [R1+0x5e8], R74 ;  /* 0x0005e84a01007387 */ /* 0x0003e80000100800 */
[----:B-1----:R-:W2:Y:S04]  /*1dee0*/  LDL.LU.64 R74, [R1+0x768] ;  /* 0x00076800014a7983 */ /* 0x002ea80000300a00 */
[----:B------:R1:W-:Y:S04]  /*1def0*/  STL [R1+0x5e4], R5 ;  /* 0x0005e40501007387 */ /* 0x0003e80000100800 */
[----:B----4-:R4:W-:Y:S04]  /*1df00*/  STL [R1+0x5f0], R72 ;  /* 0x0005f04801007387 */ /* 0x0109e80000100800 */
[----:B------:R-:W2:Y:S01]  /*1df10*/  LDL.LU.64 R142, [R1+0x758] ;  /* 0x00075800018e7983 */ /* 0x000ea20000300a00 */
[----:B-1----:R-:W-:-:S03]  /*1df20*/  IMAD.MOV.U32 R5, RZ, RZ, R73 ;  /* 0x000000ffff057224 */ /* 0x002fc600078e0049 */
[----:B------:R-:W-:Y:S04]  /*1df30*/  STL [R1+0x5f8], R70 ;  /* 0x0005f84601007387 */ /* 0x000fe80000100800 */
[----:B------:R1:W-:Y:S04]  /*1df40*/  STL [R1+0x5ec], R5 ;  /* 0x0005ec0501007387 */ /* 0x0003e80000100800 */
[----:B----4-:R-:W4:Y:S01]  /*1df50*/  LDL.LU.64 R72, [R1+0x778] ;  /* 0x0007780001487983 */ /* 0x010f220000300a00 */
[----:B-1----:R-:W-:-:S03]  /*1df60*/  IMAD.MOV.U32 R5, RZ, RZ, R71 ;  /* 0x000000ffff057224 */ /* 0x002fc600078e0047 */
[----:B------:R-:W-:Y:S04]  /*1df70*/  STL [R1+0x600], R140 ;  /* 0x0006008c01007387 */ /* 0x000fe80000100800 */
[----:B------:R1:W-:Y:S04]  /*1df80*/  STL [R1+0x5f4], R5 ;  /* 0x0005f40501007387 */ /* 0x0003e80000100800 */
[----:B------:R-:W4:Y:S04]  /*1df90*/  LDL.LU.64 R70, [R1+0x770] ;  /* 0x0007700001467983 */ /* 0x000f280000300a00 */
[----:B------:R-:W4:Y:S01]  /*1dfa0*/  LDL.LU.64 R116, [R1+0x788] ;  /* 0x0007880001747983 */ /* 0x000f220000300a00 */
[----:B-1----:R-:W-:-:S05]  /*1dfb0*/  IMAD.MOV.U32 R5, RZ, RZ, R141 ;  /* 0x000000ffff057224 */ /* 0x002fca00078e008d */
[----:B------:R1:W-:Y:S04]  /*1dfc0*/  STL [R1+0x5fc], R5 ;  /* 0x0005fc0501007387 */ /* 0x0003e80000100800 */
[----:B------:R3:W-:Y:S01]  /*1dfd0*/  STL [R1+0x608], R68 ;  /* 0x0006084401007387 */ /* 0x0007e20000100800 */
[----:B-1----:R-:W-:-:S03]  /*1dfe0*/  MOV R5, R69 ;  /* 0x0000004500057202 */ /* 0x002fc60000000f00 */
[----:B---3--:R-:W3:Y:S04]  /*1dff0*/  LDL.LU.64 R68, [R1+0x780] ;  /* 0x0007800001447983 */ /* 0x008ee80000300a00 */
[----:B------:R1:W-:Y:S04]  /*1e000*/  STL [R1+0x604], R5 ;  /* 0x0006040501007387 */ /* 0x0003e80000100800 */
[----:B------:R1:W-:Y:S02]  /*1e010*/  STL [R1+0x610], R78 ;  /* 0x0006104e01007387 */ /* 0x0003e40000100800 */
[----:B-1----:R-:W-:-:S02]  /*1e020*/  IMAD.MOV.U32 R5, RZ, RZ, R79 ;  /* 0x000000ffff057224 */ /* 0x002fc400078e004f */
[----:B------:R-:W3:Y:S04]  /*1e030*/  LDL.LU.64 R140, [R1+0x798] ;  /* 0x00079800018c7983 */ /* 0x000ee80000300a00 */
[----:B------:R1:W-:Y:S04]  /*1e040*/  STL [R1+0x60c], R5 ;  /* 0x00060c0501007387 */ /* 0x0003e80000100800 */
[----:B------:R-:W-:Y:S04]  /*1e050*/  STL [R1+0x618], R144 ;  /* 0x0006189001007387 */ /* 0x000fe80000100800 */
[----:B------:R-:W3:Y:S01]  /*1e060*/  LDL.LU.64 R78, [R1+0x790] ;  /* 0x00079000014e7983 */ /* 0x000ee20000300a00 */
[----:B-1----:R-:W-:-:S03]  /*1e070*/  IMAD.MOV.U32 R5, RZ, RZ, R145 ;  /* 0x000000ffff057224 */ /* 0x002fc600078e0091 */
[----:B------:R-:W-:Y:S04]  /*1e080*/  STL [R1+0x620], R138 ;  /* 0x0006208a01007387 */ /* 0x000fe80000100800 */
[----:B------:R1:W-:Y:S02]  /*1e090*/  STL [R1+0x614], R5 ;  /* 0x0006140501007387 */ /* 0x0003e40000100800 */
[----:B-1----:R-:W-:Y:S02]  /*1e0a0*/  IMAD.MOV.U32 R5, RZ, RZ, R139 ;  /* 0x000000ffff057224 */ /* 0x002fe400078e008b */
[----:B------:R-:W3:Y:S04]  /*1e0b0*/  LDL.LU.64 R138, [R1+0x7a8] ;  /* 0x0007a800018a7983 */ /* 0x000ee80000300a00 */
[----:B------:R1:W-:Y:S04]  /*1e0c0*/  STL [R1+0x61c], R5 ;  /* 0x00061c0501007387 */ /* 0x0003e80000100800 */
[----:B------:R1:W-:Y:S02]  /*1e0d0*/  STL [R1+0x628], R76 ;  /* 0x0006284c01007387 */ /* 0x0003e40000100800 */
[----:B-1----:R-:W-:-:S02]  /*1e0e0*/  MOV R5, R77 ;  /* 0x0000004d00057202 */ /* 0x002fc40000000f00 */
[----:B------:R-:W-:Y:S04]  /*1e0f0*/  STL [R1+0x630], R118 ;  /* 0x0006307601007387 */ /* 0x000fe80000100800 */
[----:B------:R1:W-:Y:S04]  /*1e100*/  STL [R1+0x624], R5 ;  /* 0x0006240501007387 */ /* 0x0003e80000100800 */
[----:B------:R-:W3:Y:S01]  /*1e110*/  LDL.LU.64 R76, [R1+0x7a0] ;  /* 0x0007a000014c7983 */ /* 0x000ee20000300a00 */
[----:B-1----:R-:W-:-:S03]  /*1e120*/  IMAD.MOV.U32 R5, RZ, RZ, R119 ;  /* 0x000000ffff057224 */ /* 0x002fc600078e0077 */
[----:B------:R-:W-:Y:S04]  /*1e130*/  STL [R1+0x638], R136 ;  /* 0x0006388801007387 */ /* 0x000fe80000100800 */
[----:B------:R1:W-:Y:S02]  /*1e140*/  STL [R1+0x62c], R5 ;  /* 0x00062c0501007387 */ /* 0x0003e40000100800 */
[----:B-1----:R-:W-:Y:S02]  /*1e150*/  IMAD.MOV.U32 R5, RZ, RZ, R137 ;  /* 0x000000ffff057224 */ /* 0x002fe400078e0089 */
[----:B------:R-:W3:Y:S04]  /*1e160*/  LDL.LU.64 R136, [R1+0x7b8] ;  /* 0x0007b80001887983 */ /* 0x000ee80000300a00 */
[----:B------:R2:W-:Y:S02]  /*1e170*/  STL [R1+0x634], R5 ;  /* 0x0006340501007387 */ /* 0x0005e40000100800 */
[----:B--2---:R-:W-:-:S02]  /*1e180*/  IMAD.MOV.U32 R5, RZ, RZ, R75 ;  /* 0x000000ffff057224 */ /* 0x004fc400078e004b */
[----:B------:R1:W-:Y:S04]  /*1e190*/  STL [R1+0x640], R74 ;  /* 0x0006404a01007387 */ /* 0x0003e80000100800 */
[----:B------:R-:W-:Y:S04]  /*1e1a0*/  STL [R1+0x648], R142 ;  /* 0x0006488e01007387 */ /* 0x000fe80000100800 */
[----:B------:R2:W-:Y:S04]  /*1e1b0*/  STL [R1+0x63c], R5 ;  /* 0x00063c0501007387 */ /* 0x0005e80000100800 */
[----:B-1----:R-:W3:Y:S01]  /*1e1c0*/  LDL.LU.64 R74, [R1+0x7b0] ;  /* 0x0007b000014a7983 */ /* 0x002ee20000300a00 */
[----:B--2---:R-:W-:-:S03]  /*1e1d0*/  MOV R5, R143 ;  /* 0x0000008f00057202 */ /* 0x004fc60000000f00 */
[----:B----4-:R-:W-:Y:S04]  /*1e1e0*/  STL [R1+0x650], R72 ;  /* 0x0006504801007387 */ /* 0x010fe80000100800 */
[----:B------:R1:W-:Y:S02]  /*1e1f0*/  STL [R1+0x644], R5 ;  /* 0x0006440501007387 */ /* 0x0003e40000100800 */
[----:B-1----:R-:W-:Y:S02]  /*1e200*/  IMAD.MOV.U32 R5, RZ, RZ, R73 ;  /* 0x000000ffff057224 */ /* 0x002fe400078e0049 */
[----:B------:R-:W2:Y:S04]  /*1e210*/  LDL.LU.64 R72, [R1+0xc88] ;  /* 0x000c880001487983 */ /* 0x000ea80000300a00 */
[----:B------:R1:W-:Y:S04]  /*1e220*/  STL [R1+0x64c], R5 ;  /* 0x00064c0501007387 */ /* 0x0003e80000100800 */
[----:B------:R4:W-:Y:S01]  /*1e230*/  STL [R1+0x658], R70 ;  /* 0x0006584601007387 */ /* 0x0009e20000100800 */
[----:B-1----:R-:W-:-:S03]  /*1e240*/  IMAD.MOV.U32 R5, RZ, RZ, R71 ;  /* 0x000000ffff057224 */ /* 0x002fc600078e0047 */
[----:B------:R-:W-:Y:S04]  /*1e250*/  STL [R1+0x660], R116 ;  /* 0x0006607401007387 */ /* 0x000fe80000100800 */
[----:B------:R1:W-:Y:S04]  /*1e260*/  STL [R1+0x654], R5 ;  /* 0x0006540501007387 */ /* 0x0003e80000100800 */
[----:B----4-:R-:W4:Y:S01]  /*1e270*/  LDL.LU.64 R70, [R1+0xc70] ;  /* 0x000c700001467983 */ /* 0x010f220000300a00 */
[----:B-1----:R-:W-:-:S03]  /*1e280*/  IMAD.MOV.U32 R5, RZ, RZ, R117 ;  /* 0x000000ffff057224 */ /* 0x002fc600078e0075 */
[----:B---3--:R-:W-:Y:S04]  /*1e290*/  STL [R1+0x668], R68 ;  /* 0x0006684401007387 */ /* 0x008fe80000100800 */
[----:B------:R1:W-:Y:S02]  /*1e2a0*/  STL [R1+0x65c], R5 ;  /* 0x00065c0501007387 */ /* 0x0003e40000100800 */
[----:B-1----:R-:W-:Y:S02]  /*1e2b0*/  MOV R5, R69 ;  /* 0x0000004500057202 */ /* 0x002fe40000000f00 */
[----:B------:R-:W3:Y:S04]  /*1e2c0*/  LDL.LU.64 R68, [R1+0xc58] ;  /* 0x000c580001447983 */ /* 0x000ee80000300a00 */
[----:B------:R1:W-:Y:S04]  /*1e2d0*/  STL [R1+0x664], R5 ;  /* 0x0006640501007387 */ /* 0x0003e80000100800 */
[----:B------:R-:W-:Y:S01]  /*1e2e0*/  STL [R1+0x670], R140 ;  /* 0x0006708c01007387 */ /* 0x000fe20000100800 */
[----:B-1----:R-:W-:-:S03]  /*1e2f0*/  IMAD.MOV.U32 R5, RZ, RZ, R141 ;  /* 0x000000ffff057224 */ /* 0x002fc600078e008d */
[----:B------:R-:W-:Y:S04]  /*1e300*/  STL [R1+0x678], R78 ;  /* 0x0006784e01007387 */ /* 0x000fe80000100800 */
[----:B------:R1:W-:Y:S04]  /*1e310*/  STL [R1+0x66c], R5 ;  /* 0x00066c0501007387 */ /* 0x0003e80000100800 */
[----:B------:R-:W3:Y:S04]  /*1e320*/  LDL.LU.64 R122, [R1+0xc20] ;  /* 0x000c2000017a7983 */ /* 0x000ee80000300a00 */
[----:B------:R-:W3:Y:S01]  /*1e330*/  LDL.LU.64 R146, [R1+0xbf0] ;  /* 0x000bf00001927983 */ /* 0x000ee20000300a00 */
[----:B-1----:R-:W-:-:S05]  /*1e340*/  IMAD.MOV.U32 R5, RZ, RZ, R79 ;  /* 0x000000ffff057224 */ /* 0x002fca00078e004f */
[----:B------:R1:W-:Y:S04]  /*1e350*/  STL [R1+0x674], R5 ;  /* 0x0006740501007387 */ /* 0x0003e80000100800 */
[----:B------:R-:W-:Y:S04]  /*1e360*/  STL [R1+0x680], R138 ;  /* 0x0006808a01007387 */ /* 0x000fe80000100800 */
[----:B------:R-:W3:Y:S01]  /*1e370*/  LDL.LU.64 R120, [R1+0xbc8] ;  /* 0x000bc80001787983 */ /* 0x000ee20000300a00 */
[----:B-1----:R-:W-:-:S03]  /*1e380*/  IMAD.MOV.U32 R5, RZ, RZ, R139 ;  /* 0x000000ffff057224 */ /* 0x002fc600078e008b */
[----:B------:R-:W3:Y:S04]  /*1e390*/  LDL.LU.64 R144, [R1+0xba0] ;  /* 0x000ba00001907983 */ /* 0x000ee80000300a00 */
[----:B------:R1:W-:Y:S04]  /*1e3a0*/  STL [R1+0x67c], R5 ;  /* 0x00067c0501007387 */ /* 0x0003e80000100800 */
[----:B------:R-:W-:Y:S04]  /*1e3b0*/  STL [R1+0x688], R76 ;  /* 0x0006884c01007387 */ /* 0x000fe80000100800 */
[----:B------:R-:W3:Y:S01]  /*1e3c0*/  LDL.LU.64 R118, [R1+0xb78] ;  /* 0x000b780001767983 */ /* 0x000ee20000300a00 */
[----:B-1----:R-:W-:-:S03]  /*1e3d0*/  MOV R5, R77 ;  /* 0x0000004d00057202 */ /* 0x002fc60000000f00 */
[----:B------:R-:W3:Y:S04]  /*1e3e0*/  LDL.LU.64 R142, [R1+0xcc8] ;  /* 0x000cc800018e7983 */ /* 0x000ee80000300a00 */
        /* <DEDUP_REMOVED lines=8> */
[----:B-1----:R-:W-:-:S03]  /*1e470*/  IMAD.MOV.U32 R5, RZ, RZ, R75 ;  /* 0x000000ffff057224 */ /* 0x002fc600078e004b */
[----:B------:R-:W3:Y:S04]  /*1e480*/  LDL.LU.64 R138, [R1+0xc60] ;  /* 0x000c6000018a7983 */ /* 0x000ee80000300a00 */
[----:B------:R1:W-:Y:S04]  /*1e490*/  STL [R1+0x694], R5 ;  /* 0x0006940501007387 */ /* 0x0003e80000100800 */
[----:B--2---:R-:W-:Y:S04]  /*1e4a0*/  STL [R1+0x6a0], R72 ;  /* 0x0006a04801007387 */ /* 0x004fe80000100800 */
[----:B------:R-:W2:Y:S01]  /*1e4b0*/  LDL.LU.64 R76, [R1+0xc38] ;  /* 0x000c3800014c7983 */ /* 0x000ea20000300a00 */
[----:B-1----:R-:W-:-:S03]  /*1e4c0*/  IMAD.MOV.U32 R5, RZ, RZ, R73 ;  /* 0x000000ffff057224 */ /* 0x002fc600078e0049 */
[----:B------:R-:W2:Y:S04]  /*1e4d0*/  LDL.LU.64 R136, [R1+0xc08] ;  /* 0x000c080001887983 */ /* 0x000ea80000300a00 */
[----:B------:R1:W-:Y:S04]  /*1e4e0*/  STL [R1+0x69c], R5 ;  /* 0x00069c0501007387 */ /* 0x0003e80000100800 */
[----:B----4-:R4:W-:Y:S04]  /*1e4f0*/  STL [R1+0x6a8], R70 ;  /* 0x0006a84601007387 */ /* 0x0109e80000100800 */
[----:B------:R-:W2:Y:S01]  /*1e500*/  LDL.LU.64 R74, [R1+0xbe0] ;  /* 0x000be000014a7983 */ /* 0x000ea20000300a00 */
[----:B-1----:R-:W-:-:S03]  /*1e510*/  MOV R5, R71 ;  /* 0x0000004700057202 */ /* 0x002fc60000000f00 */
[----:B------:R-:W2:Y:S04]  /*1e520*/  LDL.LU.64 R72, [R1+0xd08] ;  /* 0x000d080001487983 */ /* 0x000ea80000300a00 */
[----:B------:R1:W-:Y:S04]  /*1e530*/  STL [R1+0x6a4], R5 ;  /* 0x0006a40501007387 */ /* 0x0003e80000100800 */
[----:B---3--:R3:W-:Y:S04]  /*1e540*/  STL [R1+0x6b0], R68 ;  /* 0x0006b04401007387 */ /* 0x0087e80000100800 */
[----:B----4-:R-:W4:Y:S01]  /*1e550*/  LDL.LU.64 R70, [R1+0xcf0] ;  /* 0x000cf00001467983 */ /* 0x010f220000300a00 */
[----:B-1----:R-:W-:-:S03]  /*1e560*/  IMAD.MOV.U32 R5, RZ, RZ, R69 ;  /* 0x000000ffff057224 */ /* 0x002fc600078e0045 */
[----:B---3--:R-:W3:Y:S04]  /*1e570*/  LDL.LU.64 R68, [R1+0xcd8] ;  /* 0x000cd80001447983 */ /* 0x008ee80000300a00 */
[----:B------:R1:W-:Y:S02]  /*1e580*/  STL [R1+0x6ac], R5 ;  /* 0x0006ac0501007387 */ /* 0x0003e40000100800 */
[----:B-1----:R-:W-:Y:S02]  /*1e590*/  IMAD.MOV.U32 R5, RZ, RZ, R123 ;  /* 0x000000ffff057224 */ /* 0x002fe400078e007b */
[----:B------:R-:W-:Y:S04]  /*1e5a0*/  STL [R1+0x6b8], R122 ;  /* 0x0006b87a01007387 */ /* 0x000fe80000100800 */
[----:B------:R-:W-:Y:S04]  /*1e5b0*/  STL [R1+0x6c0], R146 ;  /* 0x0006c09201007387 */ /* 0x000fe80000100800 */
[----:B------:R1:W-:Y:S02]  /*1e5c0*/  STL [R1+0x6b4], R5 ;  /* 0x0006b40501007387 */ /* 0x0003e40000100800 */
[----:B-1----:R-:W-:-:S02]  /*1e5d0*/  IMAD.MOV.U32 R5, RZ, RZ, R147 ;  /* 0x000000ffff057224 */ /* 0x002fc400078e0093 */
[----:B------:R-:W-:Y:S04]  /*1e5e0*/  STL [R1+0x6c8], R120 ;  /* 0x0006c87801007387 */ /* 0x000fe80000100800 */
[----:B------:R1:W-:Y:S04]  /*1e5f0*/  STL [R1+0x6bc], R5 ;  /* 0x0006bc0501007387 */ /* 0x0003e80000100800 */
[----:B------:R-:W-:Y:S01]  /*1e600*/  STL [R1+0x6d0], R144 ;  /* 0x0006d09001007387 */ /* 0x000fe20000100800 */
[----:B-1----:R-:W-:-:S05]  /*1e610*/  MOV R5, R121 ;  /* 0x0000007900057202 */ /* 0x002fca0000000f00 */
[----:B------:R1:W-:Y:S04]  /*1e620*/  STL [R1+0x6c4], R5 ;  /* 0x0006c40501007387 */ /* 0x0003e80000100800 */
[----:B------:R-:W-:Y:S01]  /*1e630*/  STL [R1+0x6d8], R118 ;  /* 0x0006d87601007387 */ /* 0x000fe20000100800 */
[----:B-1----:R-:W-:-:S05]  /*1e640*/  IMAD.MOV.U32 R5, RZ, RZ, R145 ;  /* 0x000000ffff057224 */ /* 0x002fca00078e0091 */
        /* <DEDUP_REMOVED lines=8> */
[----:B-1----:R-:W-:-:S05]  /*1e6d0*/  MOV R5, R117 ;  /* 0x0000007500057202 */ /* 0x002fca0000000f00 */
[----:B------:R1:W-:Y:S02]  /*1e6e0*/  STL [R1+0x6e4], R5 ;  /* 0x0006e40501007387 */ /* 0x0003e40000100800 */
[----:B-1----:R-:W-:Y:S02]  /*1e6f0*/  IMAD.MOV.U32 R5, RZ, RZ, R141 ;  /* 0x000000ffff057224 */ /* 0x002fe400078e008d */
[----:B------:R-:W-:Y:S04]  /*1e700*/  STL [R1+0x6f8], R78 ;  /* 0x0006f84e01007387 */ /* 0x000fe80000100800 */
[----:B------:R1:W-:Y:S04]  /*1e710*/  STL [R1+0x6ec], R5 ;  /* 0x0006ec0501007387 */ /* 0x0003e80000100800 */
[----:B------:R-:W-:Y:S01]  /*1e720*/  STL [R1+0x700], R138 ;  /* 0x0007008a01007387 */ /* 0x000fe20000100800 */
[----:B-1----:R-:W-:-:S05]  /*1e730*/  IMAD.MOV.U32 R5, RZ, RZ, R79 ;  /* 0x000000ffff057224 */ /* 0x002fca00078e004f */
[----:B------:R1:W-:Y:S02]  /*1e740*/  STL [R1+0x6f4], R5 ;  /* 0x0006f40501007387 */ /* 0x0003e40000100800 */
[----:B-1----:R-:W-:Y:S02]  /*1e750*/  IMAD.MOV.U32 R5, RZ, RZ, R139 ;  /* 0x000000ffff057224 */ /* 0x002fe400078e008b */
[----:B--2---:R-:W-:Y:S04]  /*1e760*/  STL [R1+0x708], R76 ;  /* 0x0007084c01007387 */ /* 0x004fe80000100800 */
        /* <DEDUP_REMOVED lines=10> */
[----:B----4-:R-:W-:Y:S01]  /*1e810*/  STL [R1+0x728], R70 ;  /* 0x0007284601007387 */ /* 0x010fe20000100800 */
[----:B-1----:R-:W-:-:S05]  /*1e820*/  IMAD.MOV.U32 R5, RZ, RZ, R73 ;  /* 0x000000ffff057224 */ /* 0x002fca00078e0049 */
[----:B------:R1:W-:Y:S04]  /*1e830*/  STL [R1+0x71c], R5 ;  /* 0x00071c0501007387 */ /* 0x0003e80000100800 */
[----:B---3--:R-:W-:Y:S01]  /*1e840*/  STL [R1+0x730], R68 ;  /* 0x0007304401007387 */ /* 0x008fe20000100800 */
        /* <DEDUP_REMOVED lines=136> */
[----:B------:R1:W-:Y:S02]  /*1f0d0*/  STL [R1+0x88c], R5 ;  /* 0x00088c0501007387 */ /* 0x0003e40000100800 */
[----:B-1----:R-:W-:-:S05]  /*1f0e0*/  IMAD.MOV.U32 R5, RZ, RZ, R15 ;  /* 0x000000ffff057224 */ /* 0x002fca00078e000f */
[----:B------:R1:W-:Y:S02]  /*1f0f0*/  STL [R1+0x894], R5 ;  /* 0x0008940501007387 */ /* 0x0003e40000100800 */
[----:B-1----:R-:W-:-:S04]  /*1f100*/  VIMNMX R5, PT, PT, R4, 0x2, !PT ;  /* 0x0000000204057848 */ /* 0x002fc80007fe0100 */
[----:B------:R-:W-:-:S05]  /*1f110*/  IADD3 R5, PT, PT, R5, -0x2, RZ ;  /* 0xfffffffe05057810 */ /* 0x000fca0007ffe0ff */
[----:B------:R1:W-:Y:S01]  /*1f120*/  STL [R1+0x96c], R5 ;  /* 0x00096c0501007387 */ /* 0x0003e20000100800 */
[----:B------:R-:W-:Y:S02]  /*1f130*/  VIADD R6, R4, 0xfffffffd ;  /* 0xfffffffd04067836 */ /* 0x000fe40000000000 */
[----:B------:R-:W-:Y:S02]  /*1f140*/  IMAD.MOV.U32 R4, RZ, RZ, RZ ;  /* 0x000000ffff047224 */ /* 0x000fe400078e00ff */
[----:B------:R-:W-:Y:S01]  /*1f150*/  IMAD.MOV.U32 R82, RZ, RZ, RZ ;  /* 0x000000ffff527224 */ /* 0x000fe200078e00ff */
[----:B------:R-:W-:Y:S01]  /*1f160*/  UMOV UR13, 0x1 ;  /* 0x00000001000d7882 */ /* 0x000fe20000000000 */
[----:B------:R-:W-:Y:S01]  /*1f170*/  UMOV UR14, 0x2 ;  /* 0x00000002000e7882 */ /* 0x000fe20000000000 */
[----:B------:R-:W-:Y:S01]  /*1f180*/  UMOV UR5, URZ ;  /* 0x000000ff00057c82 */ /* 0x000fe20008000000 */
[----:B------:R-:W-:Y:S01]  /*1f190*/  UMOV UR6, URZ ;  /* 0x000000ff00067c82 */ /* 0x000fe20008000000 */
[----:B-1----:R-:W-:-:S05]  /*1f1a0*/  UMOV UR9, URZ ;  /* 0x000000ff00097c82 */ /* 0x002fca0008000000 */
.L_x_12:
[----:B------:R-:W-:Y:S01]  /*1f1b0*/  IMAD.U32 R4, R4, -0x80000000, RZ ;  /* 0x8000000004047824 */ /* 0x000fe200078e00ff */
[----:B------:R-:W-:-:S03]  /*1f1c0*/  UIADD3 UR6, UPT, UPT, UR6, 0x1, URZ ;  /* 0x0000000106067890 */ /* 0x000fc6000fffe0ff */
[----:B------:R-:W1:Y:S01]  /*1f1d0*/  SYNCS.PHASECHK.TRANS64.TRYWAIT P2, [UR8], R4 ;  /* 0x00000004ff0075a7 */ /* 0x000e620008041108 */
[----:B------:R-:W-:-:S04]  /*1f1e0*/  UISETP.GT.AND UP1, UPT, UR6, 0x1, UPT ;  /* 0x000000010600788c */ /* 0x000fc8000bf24270 */
[----:B------:R-:W-:-:S04]  /*1f1f0*/  USEL UR6, UR6, URZ, !UP1 ;  /* 0x000000ff06067287 */ /* 0x000fc8000c800000 */
[----:B------:R-:W-:Y:S01]  /*1f200*/  ULEA UR15, UR6, UR7, 0x11 ;  /* 0x00000007060f7291 */ /* 0x000fe2000f8e88ff */
[----:B-1----:R-:W-:Y:S11]  /*1f210*/  @!P2 BRA `(.L_x_10) ;  /* 0x0000011c0000a947 */ /* 0x002ff60003800000 */
.L_x_18:
[----:B------:R-:W-:-:S04]  /*1f220*/  DEPBAR.LE SB0, 0x2 ;  /* 0x000080800000791a */ /* 0x000fc80000000000 */
[----:B------:R-:W-:Y:S01]  /*1f230*/  BAR.SYNC.DEFER_BLOCKING 0x0 ;  /* 0x0000000000007b1d */ /* 0x000fe20000010000 */
[----:B------:R-:W-:Y:S02]  /*1f240*/  UIADD3 UR5, UPT, UPT, UR5, 0x1, URZ ;  /* 0x0000000105057890 */ /* 0x000fe4000fffe0ff */
[----:B------:R-:W-:Y:S02]  /*1f250*/  ULEA UR8, UR13, UR7, 0x3 ;  /* 0x000000070d087291 */ /* 0x000fe4000f8e18ff */
[----:B------:R-:W-:Y:S02]  /*1f260*/  UISETP.GT.AND UP1, UPT, UR5, 0x2, UPT ;  /* 0x000000020500788c */ /* 0x000fe4000bf24270 */
[----:B------:R-:W-:Y:S02]  /*1f270*/  UIADD3 UR8, UPT, UPT, UR8, 0x58000, URZ ;  /* 0x0005800008087890 */ /* 0x000fe4000fffe0ff */
[----:B------:R-:W-:Y:S01]  /*1f280*/  USEL UR5, UR5, URZ, !UP1 ;  /* 0x000000ff05057287 */ /* 0x000fe2000c800000 */
[----:B------:R-:W-:Y:S01]  /*1f290*/  UMOV UR4, UR9 ;  /* 0x0000000900047c82 */ /* 0x000fe20008000000 */
[----:B------:R-:W1:Y:S04]  /*1f2a0*/  LDSM.16.M88.4 R4, [R81+UR15] ;  /* 0x0000000f5104783b */ /* 0x000e680008000200 */
[----:B------:R-:W2:Y:S04]  /*1f2b0*/  LDSM.16.M88.4 R8, [R81+UR15+0x800] ;  /* 0x0008000f5108783b */ /* 0x000ea80008000200 */
[----:B------:R-:W3:Y:S04]  /*1f2c0*/  LDSM.16.M88.4 R212, [R81+UR15+0x1000] ;  /* 0x0010000f51d4783b */ /* 0x000ee80008000200 */
[----:B------:R-:W4:Y:S04]  /*1f2d0*/  LDSM.16.M88.4 R204, [R81+UR15+0x1800] ;  /* 0x0018000f51cc783b */ /* 0x000f280008000200 */
[----:B------:R-:W4:Y:S04]  /*1f2e0*/  LDSM.16.M88.4 R208, [R81+UR15+0x2000] ;  /* 0x0020000f51d0783b */ /* 0x000f280008000200 */
[----:B------:R-:W4:Y:S04]  /*1f2f0*/  LDSM.16.M88.4 R196, [R81+UR15+0x2800] ;  /* 0x0028000f51c4783b */ /* 0x000f280008000200 */
[----:B------:R-:W4:Y:S04]  /*1f300*/  LDSM.16.M88.4 R200, [R81+UR15+0x3000] ;  /* 0x0030000f51c8783b */ /* 0x000f280008000200 */
[----:B------:R-:W4:Y:S04]  /*1f310*/  LDSM.16.M88.4 R188, [R81+UR15+0x3800] ;  /* 0x0038000f51bc783b */ /* 0x000f280008000200 */
[----:B------:R-:W4:Y:S04]  /*1f320*/  LDSM.16.M88.4 R192, [R81+UR15+0x4000] ;  /* 0x0040000f51c0783b */ /* 0x000f280008000200 */
[----:B------:R-:W4:Y:S04]  /*1f330*/  LDSM.16.M88.4 R180, [R81+UR15+0x4800] ;  /* 0x0048000f51b4783b */ /* 0x000f280008000200 */
[----:B------:R-:W4:Y:S01]  /*1f340*/  LDSM.16.M88.4 R184, [R81+UR15+0x5000] ;  /* 0x0050000f51b8783b */ /* 0x000f220008000200 */
[----:B-1----:R-:W-:Y:S01]  /*1f350*/  MOV R12, R4 ;  /* 0x00000004000c7202 */ /* 0x002fe20000000f00 */
[----:B------:R-:W-:Y:S01]  /*1f360*/  IMAD.MOV.U32 R13, RZ, RZ, R6 ;  /* 0x000000ffff0d7224 */ /* 0x000fe200078e0006 */
[----:B------:R-:W-:Y:S01]  /*1f370*/  MOV R4, R5 ;  /* 0x0000000500047202 */ /* 0x000fe20000000f00 */
[----:B------:R-:W1:Y:S01]  /*1f380*/  LDSM.16.M88.4 R172, [R81+UR15+0x5800] ;  /* 0x0058000f51ac783b */ /* 0x000e620008000200 */
[----:B--2---:R-:W-:-:S02]  /*1f390*/  IMAD.MOV.U32 R14, RZ, RZ, R8 ;  /* 0x000000ffff0e7224 */ /* 0x004fc400078e0008 */
[----:B------:R-:W-:Y:S01]  /*1f3a0*/  IMAD.MOV.U32 R15, RZ, RZ, R10 ;  /* 0x000000ffff0f7224 */ /* 0x000fe200078e000a */
[----:B------:R-:W2:Y:S01]  /*1f3b0*/  LDSM.16.M88.4 R176, [R81+UR15+0x6000] ;  /* 0x0060000f51b0783b */ /* 0x000ea20008000200 */
[----:B---3--:R-:W-:Y:S01]  /*1f3c0*/  MOV R16, R212 ;  /* 0x000000d400107202 */ /* 0x008fe20000000f00 */
[----:B------:R-:W-:Y:S01]  /*1f3d0*/  IMAD.MOV.U32 R17, RZ, RZ, R214 ;  /* 0x000000ffff117224 */ /* 0x000fe200078e00d6 */
[----:B------:R-:W-:Y:S01]  /*1f3e0*/  MOV R8, R213 ;  /* 0x000000d500087202 */ /* 0x000fe20000000f00 */
[----:B------:R-:W3:Y:S01]  /*1f3f0*/  LDSM.16.M88.4 R164, [R81+UR15+0x6800] ;  /* 0x0068000f51a4783b */ /* 0x000ee20008000200 */
[----:B----4-:R-:W-:Y:S02]  /*1f400*/  IMAD.MOV.U32 R18, RZ, RZ, R204 ;  /* 0x000000ffff127224 */ /* 0x010fe400078e00cc */
[----:B------:R-:W-:Y:S01]  /*1f410*/  IMAD.MOV.U32 R19, RZ, RZ, R206 ;  /* 0x000000ffff137224 */ /* 0x000fe200078e00ce */
[----:B------:R-:W4:Y:S01]  /*1f420*/  LDSM.16.M88.4 R168, [R81+UR15+0x7000] ;  /* 0x0070000f51a8783b */ /* 0x000f220008000200 */
[----:B------:R-:W-:Y:S01]  /*1f430*/  MOV R20, R208 ;  /* 0x000000d000147202 */ /* 0x000fe20000000f00 */
[----:B------:R-:W-:-:S02]  /*1f440*/  IMAD.MOV.U32 R21, RZ, RZ, R210 ;  /* 0x000000ffff157224 */ /* 0x000fc400078e00d2 */
[----:B------:R-:W4:Y:S01]  /*1f450*/  LDSM.16.M88.4 R156, [R81+UR15+0x7800] ;  /* 0x0078000f519c783b */ /* 0x000f220008000200 */
[----:B------:R-:W-:Y:S02]  /*1f460*/  IMAD.MOV.U32 R22, RZ, RZ, R196 ;  /* 0x000000ffff167224 */ /* 0x000fe400078e00c4 */
[----:B------:R-:W-:Y:S01]  /*1f470*/  IMAD.MOV.U32 R23, RZ, RZ, R198 ;  /* 0x000000ffff177224 */ /* 0x000fe200078e00c6 */
[----:B------:R-:W4:Y:S01]  /*1f480*/  LDSM.16.M88.4 R160, [R81+UR15+0x8000] ;  /* 0x0080000f51a0783b */ /* 0x000f220008000200 */
[----:B------:R-:W-:Y:S01]  /*1f490*/  MOV R24, R200 ;  /* 0x000000c800187202 */ /* 0x000fe20000000f00 */
[----:B------:R-:W-:Y:S02]  /*1f4a0*/  IMAD.MOV.U32 R25, RZ, RZ, R202 ;  /* 0x000000ffff197224 */ /* 0x000fe400078e00ca */
[----:B------:R-:W4:Y:S01]  /*1f4b0*/  LDSM.16.M88.4 R148, [R81+UR15+0x8800] ;  /* 0x0088000f5194783b */ /* 0x000f220008000200 */
[----:B------:R-:W-:Y:S02]  /*1f4c0*/  IMAD.MOV.U32 R26, RZ, RZ, R188 ;  /* 0x000000ffff1a7224 */ /* 0x000fe400078e00bc */
        /* <DEDUP_REMOVED lines=11> */
[----:B-1----:R-:W-:Y:S02]  /*1f580*/  IMAD.MOV.U32 R34, RZ, RZ, R172 ;  /* 0x000000ffff227224 */ /* 0x002fe400078e00ac */
[----:B------:R-:W-:Y:S01]  /*1f590*/  IMAD.MOV.U32 R35, RZ, RZ, R174 ;  /* 0x000000ffff237224 */ /* 0x000fe200078e00ae */
[----:B------:R-:W1:Y:S01]  /*1f5a0*/  LDSM.16.M88.4 R136, [R81+UR15+0xb000] ;  /* 0x00b0000f5188783b */ /* 0x000e620008000200 */
[----:B--2---:R-:W-:Y:S01]  /*1f5b0*/  MOV R36, R176 ;  /* 0x000000b000247202 */ /* 0x004fe20000000f00 */
[----:B------:R-:W-:-:S02]  /*1f5c0*/  IMAD.MOV.U32 R37, RZ, RZ, R178 ;  /* 0x000000ffff257224 */ /* 0x000fc400078e00b2 */
[----:B------:R-:W2:Y:S01]  /*1f5d0*/  LDSM.16.M88.4 R120, [R81+UR15+0xb800] ;  /* 0x00b8000f5178783b */ /* 0x000ea20008000200 */
[----:B---3--:R-:W-:Y:S02]  /*1f5e0*/  IMAD.MOV.U32 R38, RZ, RZ, R164 ;  /* 0x000000ffff267224 */ /* 0x008fe400078e00a4 */
[----:B------:R-:W-:Y:S01]  /*1f5f0*/  IMAD.MOV.U32 R39, RZ, RZ, R166 ;  /* 0x000000ffff277224 */ /* 0x000fe200078e00a6 */
[----:B------:R-:W3:Y:S01]  /*1f600*/  LDSM.16.M88.4 R124, [R81+UR15+0xc000] ;  /* 0x00c0000f517c783b */ /* 0x000ee20008000200 */
[----:B----4-:R-:W-:Y:S01]  /*1f610*/  MOV R40, R168 ;  /* 0x000000a800287202 */ /* 0x010fe20000000f00 */
        /* <DEDUP_REMOVED lines=22> */
[----:B-1----:R-:W-:Y:S01]  /*1f780*/  MOV R56, R136 ;  /* 0x0000008800387202 */ /* 0x002fe20000000f00 */
[----:B------:R-:W-:Y:S01]  /*1f790*/  IMAD.MOV.U32 R57, RZ, RZ, R138 ;  /* 0x000000ffff397224 */ /* 0x000fe200078e008a */
[----:B------:R-:W-:Y:S01]  /*1f7a0*/  LDSM.16.M88.4 R92, [R81+UR15+0x10000] ;  /* 0x0100000f515c783b */ /* 0x000fe20008000200 */
[----:B------:R-:W-:Y:S02]  /*1f7b0*/  IMAD.MOV.U32 R5, RZ, RZ, R7 ;  /* 0x000000ffff057224 */ /* 0x000fe400078e0007 */
[----:B--2---:R-:W-:Y:S01]  /*1f7c0*/  IMAD.MOV.U32 R58, RZ, RZ, R120 ;  /* 0x000000ffff3a7224 */ /* 0x004fe200078e0078 */
[----:B------:R-:W-:Y:S01]  /*1f7d0*/  LDSM.16.M88.4 R88, [R81+UR15+0x10800] ;  /* 0x0108000f5158783b */ /* 0x000fe20008000200 */
[----:B------:R-:W-:Y:S01]  /*1f7e0*/  IMAD.MOV.U32 R59, RZ, RZ, R122 ;  /* 0x000000ffff3b7224 */ /* 0x000fe200078e007a */
[----:B---3--:R-:W-:Y:S01]  /*1f7f0*/  MOV R60, R124 ;  /* 0x0000007c003c7202 */ /* 0x008fe20000000f00 */
[----:B------:R-:W-:Y:S01]  /*1f800*/  IMAD.MOV.U32 R61, RZ, RZ, R126 ;  /* 0x000000ffff3d7224 */ /* 0x000fe200078e007e */
[----:B------:R-:W-:Y:S01]  /*1f810*/  LDSM.16.M88.4 R216, [R81+UR15+0x12000] ;  /* 0x0120000f51d8783b */ /* 0x000fe20008000200 */
[----:B------:R-:W-:-:S02]  /*1f820*/  IMAD.MOV.U32 R6, RZ, RZ, R9 ;  /* 0x000000ffff067224 */ /* 0x000fc400078e0009 */
[----:B----4-:R-:W-:Y:S02]  /*1f830*/  IMAD.MOV.U32 R62, RZ, RZ, R112 ;  /* 0x000000ffff3e7224 */ /* 0x010fe400078e0070 */
[----:B------:R-:W-:Y:S01]  /*1f840*/  IMAD.MOV.U32 R63, RZ, RZ, R114 ;  /* 0x000000ffff3f7224 */ /* 0x000fe200078e0072 */
[----:B------:R-:W-:Y:S01]  /*1f850*/  MOV R64, R116 ;  /* 0x0000007400407202 */ /* 0x000fe20000000f00 */
[----:B------:R-:W-:Y:S02]  /*1f860*/  IMAD.MOV.U32 R65, RZ, RZ, R118 ;  /* 0x000000ffff417224 */ /* 0x000fe400078e0076 */
[----:B------:R-:W-:Y:S02]  /*1f870*/  IMAD.MOV.U32 R7, RZ, RZ, R11 ;  /* 0x000000ffff077224 */ /* 0x000fe400078e000b */
[----:B------:R-:W-:Y:S02]  /*1f880*/  IMAD.MOV.U32 R66, RZ, RZ, R104 ;  /* 0x000000ffff427224 */ /* 0x000fe400078e0068 */
[----:B------:R-:W-:Y:S01]  /*1f890*/  IMAD.MOV.U32 R67, RZ, RZ, R106 ;  /* 0x000000ffff437224 */ /* 0x000fe200078e006a */
[----:B------:R-:W-:Y:S01]  /*1f8a0*/  MOV R68, R108 ;  /* 0x0000006c00447202 */ /* 0x000fe20000000f00 */
[----:B------:R-:W-:-:S02]  /*1f8b0*/  IMAD.MOV.U32 R69, RZ, RZ, R110 ;  /* 0x000000ffff457224 */ /* 0x000fc400078e006e */
[----:B------:R-:W-:Y:S02]  /*1f8c0*/  IMAD.MOV.U32 R9, RZ, RZ, R215 ;  /* 0x000000ffff097224 */ /* 0x000fe400078e00d7 */
[----:B------:R-:W-:Y:S01]  /*1f8d0*/  IMAD.MOV.U32 R70, RZ, RZ, R96 ;  /* 0x000000ffff467224 */ /* 0x000fe200078e0060 */
[----:B------:R-:W-:Y:S01]  /*1f8e0*/  LDSM.16.M88.4 R212, [R81+UR15+0x13000] ;  /* 0x0130000f51d4783b */ /* 0x000fe20008000200 */
[----:B------:R-:W-:Y:S01]  /*1f8f0*/  IMAD.MOV.U32 R71, RZ, RZ, R98 ;  /* 0x000000ffff477224 */ /* 0x000fe200078e0062 */
[----:B------:R-:W-:Y:S01]  /*1f900*/  MOV R72, R100 ;  /* 0x0000006400487202 */ /* 0x000fe20000000f00 */
[----:B------:R-:W-:Y:S02]  /*1f910*/  IMAD.MOV.U32 R73, RZ, RZ, R102 ;  /* 0x000000ffff497224 */ /* 0x000fe400078e0066 */
[----:B------:R-:W-:Y:S02]  /*1f920*/  IMAD.MOV.U32 R10, RZ, RZ, R205 ;  /* 0x000000ffff0a7224 */ /* 0x000fe400078e00cd */
[----:B------:R-:W-:-:S02]  /*1f930*/  IMAD.MOV.U32 R74, RZ, RZ, R76 ;  /* 0x000000ffff4a7224 */ /* 0x000fc400078e004c */
[----:B------:R-:W-:Y:S02]  /*1f940*/  IMAD.MOV.U32 R75, RZ, RZ, R78 ;  /* 0x000000ffff4b7224 */ /* 0x000fe400078e004e */
[----:B------:R-:W-:Y:S02]  /*1f950*/  IMAD.MOV.U32 R11, RZ, RZ, R207 ;  /* 0x000000ffff0b7224 */ /* 0x000fe400078e00cf */
[----:B------:R1:W-:Y:S01]  /*1f960*/  STTM.x64 tmem[UR11+0x80], R12 ;  /* 0x0000800c000079ed */ /* 0x0003e2000834000b */
[----:B------:R-:W-:Y:S01]  /*1f970*/  LDSM.16.M88.4 R204, [R81+UR15+0x14000] ;  /* 0x0140000f51cc783b */ /* 0x000fe20008000200 */
[----:B-1----:R-:W-:Y:S01]  /*1f980*/  MOV R12, R209 ;  /* 0x000000d1000c7202 */ /* 0x002fe20000000f00 */
        /* <DEDUP_REMOVED lines=33> */
[----:B------:R-:W-:Y:S01]  /*1fba0*/  LDSM.16.M88.4 R208, [R81+UR15+0x12800] ;  /* 0x0128000f51d0783b */ /* 0x000fe20008000200 */
[----:B------:R-:W-:Y:S01]  /*1fbb0*/  IMAD.MOV.U32 R36, RZ, RZ, R161 ;  /* 0x000000ffff247224 */ /* 0x000fe200078e00a1 */
[----:B------:R-:W-:Y:S01]  /*1fbc0*/  MOV R67, R79 ;  /* 0x0000004f00437202 */ /* 0x000fe20000000f00 */
[----:B------:R-:W-:Y:S01]  /*1fbd0*/  IMAD.MOV.U32 R38, RZ, RZ, R149 ;  /* 0x000000ffff267224 */ /* 0x000fe200078e0095 */
[----:B------:R-:W-:Y:S01]  /*1fbe0*/  LDSM.16.M88.4 R200, [R81+UR15+0x13800] ;  /* 0x0138000f51c8783b */ /* 0x000fe20008000200 */
[----:B------:R-:W-:-:S02]  /*1fbf0*/  IMAD.MOV.U32 R39, RZ, RZ, R151 ;  /* 0x000000ffff277224 */ /* 0x000fc400078e0097 */
[----:B------:R-:W-:Y:S01]  /*1fc00*/  IMAD.MOV.U32 R41, RZ, RZ, R155 ;  /* 0x000000ffff297224 */ /* 0x000fe200078e009b */
[----:B------:R-:W-:Y:S01]  /*1fc10*/  LDSM.16.M88.4 R192, [R81+UR15+0x14800] ;  /* 0x0148000f51c0783b */ /* 0x000fe20008000200 */
[----:B------:R-:W-:Y:S02]  /*1fc20*/  IMAD.MOV.U32 R42, RZ, RZ, R145 ;  /* 0x000000ffff2a7224 */ /* 0x000fe400078e0091 */
[----:B------:R-:W-:Y:S01]  /*1fc30*/  IMAD.MOV.U32 R44, RZ, RZ, R141 ;  /* 0x000000ffff2c7224 */ /* 0x000fe200078e008d */
[----:B------:R-:W-:Y:S01]  /*1fc40*/  LDSM.16.M88.4 R196, [R81+UR15+0x15000] ;  /* 0x0150000f51c4783b */ /* 0x000fe20008000200 */
[----:B------:R-:W-:Y:S02]  /*1fc50*/  IMAD.MOV.U32 R45, RZ, RZ, R143 ;  /* 0x000000ffff2d7224 */ /* 0x000fe400078e008f */
        /* <DEDUP_REMOVED lines=20> */
[----:B------:R-:W-:-:S03]  /*1fda0*/  IMAD.MOV.U32 R66, RZ, RZ, R77 ;  /* 0x000000ffff427224 */ /* 0x000fc600078e004d */
[----:B------:R-:W-:Y:S04]  /*1fdb0*/  LDSM.16.M88.4 R100, [R81+UR15+0x11000] ;  /* 0x0110000f5164783b */ /* 0x000fe80008000200 */
        /* <DEDUP_REMOVED lines=9> */
[----:B------:R-:W1:Y:S04]  /*1fe50*/  LDSM.16.M88.4 R128, [R81+UR15+0x1d000] ;  /* 0x01d0000f5180783b */ /* 0x000e680008000200 */
[----:B------:R-:W2:Y:S04]  /*1fe60*/  LDSM.16.M88.4 R116, [R81+UR15+0x1d800] ;  /* 0x01d8000f5174783b */ /* 0x000ea80008000200 */
[----:B------:R-:W3:Y:S04]  /*1fe70*/  LDSM.16.M88.4 R120, [R81+UR15+0x1e000] ;  /* 0x01e0000f5178783b */ /* 0x000ee80008000200 */
[----:B------:R-:W4:Y:S04]  /*1fe80*/  LDSM.16.M88.4 R108, [R81+UR15+0x1e800] ;  /* 0x01e8000f516c783b */ /* 0x000f280008000200 */
[----:B------:R-:W4:Y:S04]  /*1fe90*/  LDSM.16.M88.4 R112, [R81+UR15+0x1f000] ;  /* 0x01f0000f5170783b */ /* 0x000f280008000200 */
[----:B------:R-:W4:Y:S01]  /*1fea0*/  LDSM.16.M88.4 R104, [R81+UR15+0x1f800] ;  /* 0x01f8000f5168783b */ /* 0x000f220008000200 */
[----:B------:R4:W-:Y:S01]  /*1feb0*/  STTM.x64 tmem[UR11+0x100], R4 ;  /* 0x00010004000079ed */ /* 0x0009e2000834000b */
[----:B-1----:R-:W-:Y:S01]  /*1fec0*/  IMAD.MOV.U32 R68, RZ, RZ, R128 ;  /* 0x000000ffff447224 */ /* 0x002fe200078e0080 */
[----:B------:R-:W-:Y:S01]  /*1fed0*/  MOV R69, R130 ;  /* 0x0000008200457202 */ /* 0x000fe20000000f00 */
[----:B--2---:R-:W-:-:S02]  /*1fee0*/  IMAD.MOV.U32 R70, RZ, RZ, R116 ;  /* 0x000000ffff467224 */ /* 0x004fc400078e0074 */
[----:B------:R-:W-:Y:S01]  /*1fef0*/  IMAD.MOV.U32 R71, RZ, RZ, R118 ;  /* 0x000000ffff477224 */ /* 0x000fe200078e0076 */
[----:B---3--:R-:W-:Y:S01]  /*1ff00*/  MOV R72, R120 ;  /* 0x0000007800487202 */ /* 0x008fe20000000f00 */
[----:B------:R-:W-:Y:S02]  /*1ff10*/  IMAD.MOV.U32 R73, RZ, RZ, R122 ;  /* 0x000000ffff497224 */ /* 0x000fe400078e007a */
[----:B----4-:R-:W-:Y:S01]  /*1ff20*/  IMAD.MOV.U32 R74, RZ, RZ, R108 ;  /* 0x000000ffff4a7224 */ /* 0x010fe200078e006c */
[----:B------:R-:W-:Y:S01]  /*1ff30*/  MOV R75, R110 ;  /* 0x0000006e004b7202 */ /* 0x000fe20000000f00 */
[----:B------:R-:W-:Y:S02]  /*1ff40*/  IMAD.MOV.U32 R76, RZ, RZ, R112 ;  /* 0x000000ffff4c7224 */ /* 0x000fe400078e0070 */
[----:B------:R-:W-:Y:S01]  /*1ff50*/  IMAD.MOV.U32 R77, RZ, RZ, R114 ;  /* 0x000000ffff4d7224 */ /* 0x000fe200078e0072 */
[----:B------:R-:W-:Y:S01]  /*1ff60*/  MOV R78, R104 ;  /* 0x00000068004e7202 */ /* 0x000fe20000000f00 */
[----:B------:R-:W-:-:S02]  /*1ff70*/  IMAD.MOV.U32 R79, RZ, RZ, R106 ;  /* 0x000000ffff4f7224 */ /* 0x000fc400078e006a */
        /* <DEDUP_REMOVED lines=57> */
[----:B------:R1:W-:Y:S01]  /*20310*/  STTM.x64 tmem[UR11+0xc0], R16 ;  /* 0x0000c010000079ed */ /* 0x0003e2000834000b */
[----:B------:R-:W-:Y:S02]  /*20320*/  IMAD.MOV.U32 R6, RZ, RZ, R89 ;  /* 0x000000ffff067224 */ /* 0x000fe400078e0059 */
[----:B------:R-:W-:Y:S02]  /*20330*/  IMAD.MOV.U32 R7, RZ, RZ, R91 ;  /* 0x000000ffff077224 */ /* 0x000fe400078e005b */
[----:B------:R-:W-:Y:S02]  /*20340*/  IMAD.MOV.U32 R9, RZ, RZ, R103 ;  /* 0x000000ffff097224 */ /* 0x000fe400078e0067 */
[----:B------:R-:W-:-:S02]  /*20350*/  IMAD.MOV.U32 R10, RZ, RZ, R97 ;  /* 0x000000ffff0a7224 */ /* 0x000fc400078e0061 */
[----:B------:R-:W-:Y:S02]  /*20360*/  IMAD.MOV.U32 R12, RZ, RZ, R217 ;  /* 0x000000ffff0c7224 */ /* 0x000fe400078e00d9 */
[----:B------:R-:W-:Y:S02]  /*20370*/  IMAD.MOV.U32 R13, RZ, RZ, R219 ;  /* 0x000000ffff0d7224 */ /* 0x000fe400078e00db */
[----:B------:R-:W-:Y:S02]  /*20380*/  IMAD.MOV.U32 R15, RZ, RZ, R211 ;  /* 0x000000ffff0f7224 */ /* 0x000fe400078e00d3 */
        /* <DEDUP_REMOVED lines=51> */
[----:B------:R-:W-:-:S04]  /*206c0*/  IMAD.MOV.U32 R67, RZ, RZ, R107 ;  /* 0x000000ffff437224 */ /* 0x000fc800078e006b */
[----:B------:R1:W-:Y:S01]  /*206d0*/  STTM.x64 tmem[UR11+0x140], R4 ;  /* 0x00014004000079ed */ /* 0x0003e2000834000b */
[----:B------:R-:W2:Y:S02]  /*206e0*/  FENCE.VIEW.ASYNC.T ;  /* 0x00000000000073c6 */ /* 0x000ea40000000200 */
[----:B--2---:R-:W-:Y:S06]  /*206f0*/  BAR.SYNC.DEFER_BLOCKING 0x0 ;  /* 0x0000000000007b1d */ /* 0x004fec0000010000 */
[----:B------:R-:W-:Y:S05]  /*20700*/  @P0 BRA `(.L_x_11) ;  /* 0x0000000800a40947 */ /* 0x000fea0003800000 */
[----:B------:R-:W-:Y:S01]  /*20710*/  ULEA UR9, UR5, UR7, 0xf ;  /* 0x0000000705097291 */ /* 0x000fe2000f8e78ff */
[----:B-1----:R-:W-:Y:S01]  /*20720*/  MOV.SPILL R4, UR15 ;  /* 0x0000000f00047c02 */ /* 0x002fe20009000f00 */
[----:B------:R-:W-:Y:S01]  /*20730*/  UMOV UR21, URZ ;  /* 0x000000ff00157c82 */ /* 0x000fe20008000000 */
[----:B------:R-:W-:Y:S01]  /*20740*/  UIADD3 UR64, UPT, UPT, UR10, 0x88, URZ ;  /* 0x000000880a407890 */ /* 0x000fe2000fffe0ff */
[----:B------:R-:W-:Y:S01]  /*20750*/  MOV.SPILL R5, UR14 ;  /* 0x0000000e00057c02 */ /* 0x000fe20009000f00 */
[----:B------:R-:W-:Y:S02]  /*20760*/  UIADD3 UR9, UPT, UPT, UR9, 0x40000, URZ ;  /* 0x0004000009097890 */ /* 0x000fe4000fffe0ff */
[----:B------:R-:W-:Y:S02]  /*20770*/  UIADD3 UR65, UPT, UPT, UR10, 0x90, URZ ;  /* 0x000000900a417890 */ /* 0x000fe4000fffe0ff */
[----:B------:R-:W-:Y:S02]  /*20780*/  USHF.R.U32.HI UR46, URZ, 0x4, UR9 ;  /* 0x00000004ff2e7899 */ /* 0x000fe40008011609 */
[----:B------:R-:W-:-:S02]  /*20790*/  UIADD3 UR77, UPT, UPT, UR10, 0x98, URZ ;  /* 0x000000980a4d7890 */ /* 0x000fc4000fffe0ff */
[----:B------:R-:W-:Y:S01]  /*207a0*/  USGXT.U32 UR46, UR46, 0xe ;  /* 0x0000000e2e2e789a */ /* 0x000fe20008000000 */
[----:B------:R-:W-:Y:S01]  /*207b0*/  UMOV UR26, 0x0 ;  /* 0x00000000001a7882 */ /* 0x000fe20000000000 */
[----:B------:R-:W-:Y:S02]  /*207c0*/  UMOV UR27, 0x8100910 ;  /* 0x08100910001b7882 */ /* 0x000fe40000000000 */
[----:B------:R-:W-:Y:S01]  /*207d0*/  UIADD3 UR48, UP1, UPT, UR46, 0x2, URZ ;  /* 0x000000022e307890 */ /* 0x000fe2000ff3e0ff */
[----:B------:R-:W-:Y:S01]  /*207e0*/  UMOV UR47, 0x40004040 ;  /* 0x40004040002f7882 */ /* 0x000fe20000000000 */
[----:B------:R-:W-:Y:S02]  /*207f0*/  UMOV UR28, 0x0 ;  /* 0x00000000001c7882 */ /* 0x000fe40000000000 */
[----:B------:R-:W-:Y:S01]  /*20800*/  UIADD3.X UR49, UPT, UPT, UR21, 0x40004040, URZ, UP1, !UPT ;  /* 0x4000404015317890 */ /* 0x000fe20008ffe4ff */
[----:B------:R1:W-:Y:S01]  /*20810*/  UTCHMMA tmem[UR12], gdesc[UR46], tmem[UR10], tmem[UR26], idesc[UR27], UPT ;  /* 0x00ff1a2e0c0079ea */ /* 0x0003e2000b80000a */
[----:B------:R-:W-:-:S02]  /*20820*/  UIADD3 UR50, UP1, UPT, UR48, 0x2, URZ ;  /* 0x0000000230327890 */ /* 0x000fc4000ff3e0ff */
[----:B------:R-:W-:Y:S02]  /*20830*/  UIADD3 UR52, UP2, UPT, UR48, 0x4, URZ ;  /* 0x0000000430347890 */ /* 0x000fe4000ff5e0ff */
[----:B------:R-:W-:Y:S02]  /*20840*/  UIADD3.X UR51, UPT, UPT, UR49, URZ, URZ, UP1, !UPT ;  /* 0x000000ff31337290 */ /* 0x000fe40008ffe4ff */
[----:B------:R-:W-:Y:S02]  /*20850*/  UIADD3.X UR53, UPT, UPT, UR49, URZ, URZ, UP2, !UPT ;  /* 0x000000ff31357290 */ /* 0x000fe400097fe4ff */
[----:B------:R-:W-:Y:S02]  /*20860*/  UIADD3 UR54, UP2, UPT, UR48, 0x1fe, URZ ;  /* 0x000001fe30367890 */ /* 0x000fe4000ff5e0ff */
[----:B------:R-:W-:Y:S01]  /*20870*/  UIADD3 UR56, UP1, UPT, UR48, 0x200, URZ ;  /* 0x0000020030387890 */ /* 0x000fe2000ff3e0ff */
[----:B------:R-:W-:Y:S01]  /*20880*/  UMOV UR29, 0x8100910 ;  /* 0x08100910001d7882 */ /* 0x000fe20000000000 */
[----:B------:R-:W-:-:S02]  /*20890*/  UIADD3.X UR55, UPT, UPT, UR49, URZ, URZ, UP2, !UPT ;  /* 0x000000ff31377290 */ /* 0x000fc400097fe4ff */
[----:B------:R2:W-:Y:S01]  /*208a0*/  UTCHMMA tmem[UR64], gdesc[UR48], tmem[UR10], tmem[UR28], idesc[UR29], UPT ;  /* 0x00ff1c30400079ea */ /* 0x0005e2000b80000a */
[----:B------:R-:W-:Y:S02]  /*208b0*/  UIADD3 UR76, UPT, UPT, UR10, 0xa0, URZ ;  /* 0x000000a00a4c7890 */ /* 0x000fe4000fffe0ff */
[----:B-1----:R-:W-:Y:S02]  /*208c0*/  UIADD3 UR26, UP2, UPT, UR48, 0x202, URZ ;  /* 0x00000202301a7890 */ /* 0x002fe4000ff5e0ff */
[----:B------:R-:W-:Y:S01]  /*208d0*/  UIADD3.X UR57, UPT, UPT, UR49, URZ, URZ, UP1, !UPT ;  /* 0x000000ff31397290 */ /* 0x000fe20008ffe4ff */
[----:B------:R-:W-:Y:S01]  /*208e0*/  UMOV UR32, 0x0 ;  /* 0x0000000000207882 */ /* 0x000fe20000000000 */
[----:B------:R-:W-:Y:S01]  /*208f0*/  UMOV UR33, 0x8100910 ;  /* 0x0810091000217882 */ /* 0x000fe20000000000 */
[----:B------:R-:W-:Y:S02]  /*20900*/  UIADD3 UR66, UPT, UPT, UR10, 0xa8, URZ ;  /* 0x000000a80a427890 */ /* 0x000fe4000fffe0ff */
[----:B------:R1:W-:Y:S01]  /*20910*/  UTCHMMA tmem[UR65], gdesc[UR50], tmem[UR10], tmem[UR32], idesc[UR33], UPT ;  /* 0x00ff2032410079ea */ /* 0x0003e2000b80000a */
[----:B--2---:R-:W-:Y:S01]  /*20920*/  UIADD3 UR28, UP1, UPT, UR48, 0x204, URZ ;  /* 0x00000204301c7890 */ /* 0x004fe2000ff3e0ff */
[----:B------:R-:W-:Y:S01]  /*20930*/  UMOV UR30, 0x0 ;  /* 0x00000000001e7882 */ /* 0x000fe20000000000 */
[----:B------:R-:W-:Y:S01]  /*20940*/  UMOV UR31, 0x8100910 ;  /* 0x08100910001f7882 */ /* 0x000fe20000000000 */
[----:B------:R-:W-:-:S02]  /*20950*/  UIADD3 UR67, UPT, UPT, UR10, 0xb0, URZ ;  /* 0x000000b00a437890 */ /* 0x000fc4000fffe0ff */
[----:B------:R2:W-:Y:S01]  /*20960*/  UTCHMMA tmem[UR77], gdesc[UR52], tmem[UR10], tmem[UR30], idesc[UR31], UPT ;  /* 0x00ff1e344d0079ea */ /* 0x0005e2000b80000a */
[----:B------:R-:W-:Y:S02]  /*20970*/  UIADD3.X UR27, UPT, UPT, UR49, URZ, URZ, UP2, !UPT ;  /* 0x000000ff311b7290 */ /* 0x000fe400097fe4ff */
[----:B------:R-:W-:Y:S02]  /*20980*/  UIADD3 UR69, UPT, UPT, UR10, 0xb8, URZ ;  /* 0x000000b80a457890 */ /* 0x000fe4000fffe0ff */
[----:B------:R-:W-:Y:S02]  /*20990*/  UIADD3.X UR29, UPT, UPT, UR49, URZ, URZ, UP1, !UPT ;  /* 0x000000ff311d7290 */ /* 0x000fe40008ffe4ff */
[----:B-1----:R-:W-:Y:S01]  /*209a0*/  UIADD3 UR32, UP1, UPT, UR48, 0x400, URZ ;  /* 0x0000040030207890 */ /* 0x002fe2000ff3e0ff */
[----:B------:R-:W-:Y:S01]  /*209b0*/  UMOV UR34, 0x0 ;  /* 0x0000000000227882 */ /* 0x000fe20000000000 */
[----:B--2---:R-:W-:Y:S01]  /*209c0*/  UIADD3 UR30, UP2, UPT, UR48, 0x3fe, URZ ;  /* 0x000003fe301e7890 */ /* 0x004fe2000ff5e0ff */
[----:B------:R-:W-:Y:S01]  /*209d0*/  UMOV UR35, 0x8100910 ;  /* 0x0810091000237882 */ /* 0x000fe20000000000 */
[----:B------:R-:W-:Y:S01]  /*209e0*/  UMOV UR36, 0x0 ;  /* 0x0000000000247882 */ /* 0x000fe20000000000 */
[----:B------:R-:W-:Y:S01]  /*209f0*/  UMOV UR37, 0x8100910 ;  /* 0x0810091000257882 */ /* 0x000fe20000000000 */
[----:B------:R1:W-:Y:S01]  /*20a00*/  UTCHMMA tmem[UR76], gdesc[UR54], tmem[UR10], tmem[UR34], idesc[UR35], UPT ;  /* 0x00ff22364c0079ea */ /* 0x0003e2000b80000a */
[----:B------:R-:W-:Y:S01]  /*20a10*/  UIADD3.X UR31, UPT, UPT, UR49, URZ, URZ, UP2, !UPT ;  /* 0x000000ff311f7290 */ /* 0x000fe200097fe4ff */
[----:B------:R2:W-:Y:S01]  /*20a20*/  UTCHMMA tmem[UR66], gdesc[UR56], tmem[UR10], tmem[UR36], idesc[UR37], UPT ;  /* 0x00ff2438420079ea */ /* 0x0005e2000b80000a */
[----:B------:R-:W-:-:S02]  /*20a30*/  UIADD3 UR68, UPT, UPT, UR10, 0xc0, URZ ;  /* 0x000000c00a447890 */ /* 0x000fc4000fffe0ff */
[----:B------:R-:W-:Y:S01]  /*20a40*/  UIADD3.X UR33, UPT, UPT, UR49, URZ, URZ, UP1, !UPT ;  /* 0x000000ff31217290 */ /* 0x000fe20008ffe4ff */
[----:B------:R-:W-:Y:S01]  /*20a50*/  UMOV UR40, 0x0 ;  /* 0x0000000000287882 */ /* 0x000fe20000000000 */
[----:B------:R-:W-:Y:S01]  /*20a60*/  UMOV UR41, 0x8100910 ;  /* 0x0810091000297882 */ /* 0x000fe20000000000 */
[----:B------:R-:W-:Y:S02]  /*20a70*/  UIADD3 UR63, UPT, UPT, UR10, 0xc8, URZ ;  /* 0x000000c80a3f7890 */ /* 0x000fe4000fffe0ff */
[----:B------:R3:W-:Y:S01]  /*20a80*/  UTCHMMA tmem[UR67], gdesc[UR26], tmem[UR10], tmem[UR40], idesc[UR41], UPT ;  /* 0x00ff281a430079ea */ /* 0x0007e2000b80000a */
[----:B-1----:R-:W-:Y:S02]  /*20a90*/  UIADD3 UR34, UP2, UPT, UR48, 0x402, URZ ;  /* 0x0000040230227890 */ /* 0x002fe4000ff5e0ff */
[----:B--2---:R-:W-:Y:S01]  /*20aa0*/  UIADD3 UR36, UP1, UPT, UR48, 0x404, URZ ;  /* 0x0000040430247890 */ /* 0x004fe2000ff3e0ff */
[----:B------:R-:W-:Y:S01]  /*20ab0*/  UMOV UR38, 0x0 ;  /* 0x0000000000267882 */ /* 0x000fe20000000000 */
[----:B------:R-:W-:Y:S01]  /*20ac0*/  UMOV UR39, 0x8100910 ;  /* 0x0810091000277882 */ /* 0x000fe20000000000 */
[----:B------:R-:W-:Y:S01]  /*20ad0*/  UIADD3.X UR35, UPT, UPT, UR49, URZ, URZ, UP2, !UPT ;  /* 0x000000ff31237290 */ /* 0x000fe200097fe4ff */
[----:B------:R1:W-:Y:S01]  /*20ae0*/  UTCHMMA tmem[UR69], gdesc[UR28], tmem[UR10], tmem[UR38], idesc[UR39], UPT ;  /* 0x00ff261c450079ea */ /* 0x0003e2000b80000a */
[----:B------:R-:W-:-:S02]  /*20af0*/  UIADD3.X UR37, UPT, UPT, UR49, URZ, URZ, UP1, !UPT ;  /* 0x000000ff31257290 */ /* 0x000fc40008ffe4ff */
[----:B---3--:R-:W-:Y:S01]  /*20b00*/  UIADD3 UR40, UP1, UPT, UR48, 0x600, URZ ;  /* 0x0000060030287890 */ /* 0x008fe2000ff3e0ff */
[----:B------:R-:W-:Y:S01]  /*20b10*/  UMOV UR42, 0x0 ;  /* 0x00000000002a7882 */ /* 0x000fe20000000000 */
[----:B------:R-:W-:Y:S01]  /*20b20*/  UMOV UR43, 0x8100910 ;  /* 0x08100910002b7882 */ /* 0x000fe20000000000 */
[----:B------:R-:W-:Y:S01]  /*20b30*/  UMOV UR44, 0x0 ;  /* 0x00000000002c7882 */ /* 0x000fe20000000000 */
[----:B------:R-:W-:Y:S01]  /*20b40*/  UMOV UR45, 0x8100910 ;  /* 0x08100910002d7882 */ /* 0x000fe20000000000 */
[----:B------:R2:W-:Y:S01]  /*20b50*/  UTCHMMA tmem[UR68], gdesc[UR30], tmem[UR10], tmem[UR42], idesc[UR43], UPT ;  /* 0x00ff2a1e440079ea */ /* 0x0005e2000b80000a */
[----:B-1----:R-:W-:Y:S01]  /*20b60*/  UIADD3 UR38, UP2, UPT, UR48, 0x5fe, URZ ;  /* 0x000005fe30267890 */ /* 0x002fe2000ff5e0ff */
[----:B------:R1:W-:Y:S01]  /*20b70*/  UTCHMMA tmem[UR63], gdesc[UR32], tmem[UR10], tmem[UR44], idesc[UR45], UPT ;  /* 0x00ff2c203f0079ea */ /* 0x0003e2000b80000a */
[----:B------:R-:W-:Y:S02]  /*20b80*/  UIADD3 UR62, UPT, UPT, UR10, 0xd0, URZ ;  /* 0x000000d00a3e7890 */ /* 0x000fe4000fffe0ff */
[----:B------:R-:W-:-:S02]  /*20b90*/  UIADD3.X UR39, UPT, UPT, UR49, URZ, URZ, UP2, !UPT ;  /* 0x000000ff31277290 */ /* 0x000fc400097fe4ff */
[----:B------:R-:W-:Y:S02]  /*20ba0*/  UIADD3.X UR41, UPT, UPT, UR49, URZ, URZ, UP1, !UPT ;  /* 0x000000ff31297290 */ /* 0x000fe40008ffe4ff */
[----:B------:R-:W-:Y:S02]  /*20bb0*/  UIADD3 UR59, UPT, UPT, UR10, 0xd8, URZ ;  /* 0x000000d80a3b7890 */ /* 0x000fe4000fffe0ff */
[----:B--2---:R-:W-:Y:S02]  /*20bc0*/  UIADD3 UR42, UP2, UPT, UR48, 0x602, URZ ;  /* 0x00000602302a7890 */ /* 0x004fe4000ff5e0ff */
[----:B-1----:R-:W-:Y:S02]  /*20bd0*/  UIADD3 UR44, UP1, UPT, UR48, 0x604, URZ ;  /* 0x00000604302c7890 */ /* 0x002fe4000ff3e0ff */
[----:B------:R-:W-:Y:S02]  /*20be0*/  UIADD3 UR58, UPT, UPT, UR10, 0xe0, URZ ;  /* 0x000000e00a3a7890 */ /* 0x000fe4000fffe0ff */
[----:B------:R-:W-:-:S02]  /*20bf0*/  UIADD3 UR9, UPT, UPT, UR10, 0xe8, URZ ;  /* 0x000000e80a097890 */ /* 0x000fc4000fffe0ff */
[----:B------:R-:W-:Y:S02]  /*20c00*/  UIADD3 UR18, UPT, UPT, UR10, 0xf0, URZ ;  /* 0x000000f00a127890 */ /* 0x000fe4000fffe0ff */
[----:B------:R-:W-:Y:S02]  /*20c10*/  UIADD3.X UR43, UPT, UPT, UR49, URZ, URZ, UP2, !UPT ;  /* 0x000000ff312b7290 */ /* 0x000fe400097fe4ff */
[----:B------:R-:W-:Y:S02]  /*20c20*/  UIADD3 UR19, UPT, UPT, UR10, 0xf8, URZ ;  /* 0x000000f80a137890 */ /* 0x000fe4000fffe0ff */
[----:B------:R-:W-:Y:S02]  /*20c30*/  UIADD3.X UR45, UPT, UPT, UR49, URZ, URZ, UP1, !UPT ;  /* 0x000000ff312d7290 */ /* 0x000fe40008ffe4ff */
[----:B------:R-:W-:Y:S02]  /*20c40*/  UIADD3 UR20, UPT, UPT, UR10, 0x40, URZ ;  /* 0x000000400a147890 */ /* 0x000fe4000fffe0ff */
        /* <DEDUP_REMOVED lines=19> */
[----:B------:R-:W-:Y:S01]  /*20d80*/  UTCHMMA tmem[UR9], gdesc[UR40], tmem[UR10], tmem[UR74], idesc[UR75], UPT ;  /* 0x00ff4a28090079ea */ /* 0x000fe2000b80000a */
[----:B------:R-:W-:Y:S01]  /*20d90*/  UIADD3 UR67, UPT, UPT, UR10, 0x120, URZ ;  /* 0x000001200a437890 */ /* 0x000fe2000fffe0ff */
[----:B------:R-:W-:Y:S01]  /*20da0*/  UMOV UR76, 0x0 ;  /* 0x00000000004c7882 */ /* 0x000fe20000000000 */
[----:B------:R-:W-:Y:S01]  /*20db0*/  UMOV UR77, 0x8100910 ;  /* 0x08100910004d7882 */ /* 0x000fe20000000000 */
[----:B------:R-:W-:Y:S01]  /*20dc0*/  UMOV UR14, 0x0 ;  /* 0x00000000000e7882 */ /* 0x000fe20000000000 */
[----:B------:R-:W-:Y:S01]  /*20dd0*/  UMOV UR15, 0x8100910 ;  /* 0x08100910000f7882 */ /* 0x000fe20000000000 */
[----:B------:R-:W-:-:S02]  /*20de0*/  UIADD3 UR63, UPT, UPT, UR10, 0x40, URZ ;  /* 0x000000400a3f7890 */ /* 0x000fc4000fffe0ff */
[----:B------:R-:W-:Y:S01]  /*20df0*/  UTCHMMA tmem[UR18], gdesc[UR42], tmem[UR10], tmem[UR76], idesc[UR77], UPT ;  /* 0x00ff4c2a120079ea */ /* 0x000fe2000b80000a */
[----:B-1----:R-:W-:Y:S02]  /*20e00*/  UIADD3 UR61, UPT, UPT, UR10, 0x128, URZ ;  /* 0x000001280a3d7890 */ /* 0x002fe4000fffe0ff */
[----:B------:R-:W-:Y:S01]  /*20e10*/  UTCHMMA tmem[UR19], gdesc[UR44], tmem[UR10], tmem[UR14], idesc[UR15], UPT ;  /* 0x00ff0e2c130079ea */ /* 0x000fe2000b80000a */
[----:B--2---:R-:W-:Y:S01]  /*20e20*/  UIADD3 UR59, UPT, UPT, UR10, 0x40, URZ ;  /* 0x000000400a3b7890 */ /* 0x004fe2000fffe0ff */
[----:B------:R1:W-:Y:S01]  /*20e30*/  UTCHMMA tmem[UR21], gdesc[UR46], tmem[UR20], tmem[UR76], idesc[UR77], UPT ;  /* 0x00ff4c2e150079ea */ /* 0x0003e2000b800014 */
[----:B------:R-:W-:Y:S01]  /*20e40*/  UIADD3 UR60, UPT, UPT, UR10, 0x130, URZ ;  /* 0x000001300a3c7890 */ /* 0x000fe2000fffe0ff */
[----:B------:R2:W-:Y:S01]  /*20e50*/  UTCHMMA tmem[UR23], gdesc[UR48], tmem[UR22], tmem[UR76], idesc[UR77], UPT ;  /* 0x00ff4c30170079ea */ /* 0x0005e2000b800016 */
[----:B---3--:R-:W-:Y:S01]  /*20e60*/  UIADD3 UR58, UPT, UPT, UR10, 0x40, URZ ;  /* 0x000000400a3a7890 */ /* 0x008fe2000fffe0ff */
[----:B------:R3:W-:Y:S01]  /*20e70*/  UTCHMMA tmem[UR25], gdesc[UR50], tmem[UR24], tmem[UR74], idesc[UR75], UPT ;  /* 0x00ff4a32190079ea */ /* 0x0007e2000b800018 */
[----:B------:R-:W-:-:S02]  /*20e80*/  UIADD3 UR69, UPT, UPT, UR10, 0x138, URZ ;  /* 0x000001380a457890 */ /* 0x000fc4000fffe0ff */
[----:B------:R-:W-:Y:S02]  /*20e90*/  UIADD3 UR68, UPT, UPT, UR10, 0x40, URZ ;  /* 0x000000400a447890 */ /* 0x000fe4000fffe0ff */
[----:B------:R-:W-:Y:S02]  /*20ea0*/  UIADD3 UR62, UPT, UPT, UR10, 0x140, URZ ;  /* 0x000001400a3e7890 */ /* 0x000fe4000fffe0ff */
[----:B------:R-:W-:Y:S02]  /*20eb0*/  UIADD3 UR72, UPT, UPT, UR10, 0x40, URZ ;  /* 0x000000400a487890 */ /* 0x000fe4000fffe0ff */
[----:B------:R-:W-:Y:S01]  /*20ec0*/  UIADD3 UR71, UPT, UPT, UR10, 0x148, URZ ;  /* 0x000001480a477890 */ /* 0x000fe2000fffe0ff */
[----:B-1----:R-:W-:Y:S01]  /*20ed0*/  UMOV UR46, 0x0 ;  /* 0x00000000002e7882 */ /* 0x002fe20000000000 */
[----:B------:R-:W-:Y:S01]  /*20ee0*/  UMOV UR47, 0x8100910 ;  /* 0x08100910002f7882 */ /* 0x000fe20000000000 */
[----:B------:R-:W-:Y:S01]  /*20ef0*/  UIADD3 UR70, UPT, UPT, UR10, 0x40, URZ ;  /* 0x000000400a467890 */ /* 0x000fe2000fffe0ff */
[----:B------:R1:W-:Y:S01]  /*20f00*/  UTCHMMA tmem[UR65], gdesc[UR52], tmem[UR64], tmem[UR46], idesc[UR47], UPT ;  /* 0x00ff2e34410079ea */ /* 0x0003e2000b800040 */
[----:B------:R-:W-:Y:S01]  /*20f10*/  UIADD3 UR73, UPT, UPT, UR10, 0x150, URZ ;  /* 0x000001500a497890 */ /* 0x000fe2000fffe0ff */
[----:B--2---:R-:W-:Y:S01]  /*20f20*/  UMOV UR48, 0x0 ;  /* 0x0000000000307882 */ /* 0x004fe20000000000 */
[----:B------:R-:W-:Y:S01]  /*20f30*/  UMOV UR49, 0x8100910 ;  /* 0x0810091000317882 */ /* 0x000fe20000000000 */
[----:B---3--:R-:W-:Y:S01]  /*20f40*/  UIADD3 UR74, UPT, UPT, UR10, 0x40, URZ ;  /* 0x000000400a4a7890 */ /* 0x008fe2000fffe0ff */
[----:B------:R2:W-:Y:S01]  /*20f50*/  UTCHMMA tmem[UR67], gdesc[UR54], tmem[UR66], tmem[UR48], idesc[UR49], UPT ;  /* 0x00ff3036430079ea */ /* 0x0005e2000b800042 */
[----:B------:R-:W-:Y:S01]  /*20f60*/  UIADD3 UR75, UPT, UPT, UR10, 0x158, URZ ;  /* 0x000001580a4b7890 */ /* 0x000fe2000fffe0ff */
[----:B------:R-:W-:Y:S01]  /*20f70*/  UTCHMMA tmem[UR61], gdesc[UR56], tmem[UR63], tmem[UR48], idesc[UR49], UPT ;  /* 0x00ff30383d0079ea */ /* 0x000fe2000b80003f */
[----:B------:R3:W-:Y:S01]  /*20f80*/  UTCHMMA tmem[UR60], gdesc[UR26], tmem[UR59], tmem[UR14], idesc[UR15], UPT ;  /* 0x00ff0e1a3c0079ea */ /* 0x0007e2000b80003b */
[----:B-1----:R-:W-:-:S02]  /*20f90*/  UIADD3 UR53, UPT, UPT, UR10, 0x160, URZ ;  /* 0x000001600a357890 */ /* 0x002fc4000fffe0ff */
[----:B------:R-:W-:Y:S02]  /*20fa0*/  UIADD3 UR52, UPT, UPT, UR10, 0x40, URZ ;  /* 0x000000400a347890 */ /* 0x000fe4000fffe0ff */
[----:B------:R-:W-:Y:S02]  /*20fb0*/  UIADD3 UR65, UPT, UPT, UR10, 0x170, URZ ;  /* 0x000001700a417890 */ /* 0x000fe4000fffe0ff */
[----:B--2---:R-:W-:Y:S02]  /*20fc0*/  UIADD3 UR54, UPT, UPT, UR10, 0x168, URZ ;  /* 0x000001680a367890 */ /* 0x004fe4000fffe0ff */
[----:B------:R-:W-:Y:S01]  /*20fd0*/  UIADD3 UR55, UPT, UPT, UR10, 0x40, URZ ;  /* 0x000000400a377890 */ /* 0x000fe2000fffe0ff */
[----:B---3--:R-:W-:Y:S01]  /*20fe0*/  R2UR.FILL UR15, R4 ;  /* 0x00000000040f72ca */ /* 0x008fe200004e0000 */
[----:B------:R-:W-:Y:S01]  /*20ff0*/  UMOV UR66, 0x0 ;  /* 0x0000000000427882 */ /* 0x000fe20000000000 */
[----:B------:R-:W-:Y:S01]  /*21000*/  UMOV UR67, 0x8100910 ;  /* 0x0810091000437882 */ /* 0x000fe20000000000 */
[----:B------:R-:W-:Y:S01]  /*21010*/  UIADD3 UR56, UPT, UPT, UR10, 0x40, URZ ;  /* 0x000000400a387890 */ /* 0x000fe2000fffe0ff */
[----:B------:R2:W-:Y:S01]  /*21020*/  UTCHMMA tmem[UR69], gdesc[UR28], tmem[UR58], tmem[UR66], idesc[UR67], UPT ;  /* 0x00ff421c450079ea */ /* 0x0005e2000b80003a */
[----:B------:R-:W-:Y:S01]  /*21030*/  UIADD3 UR57, UPT, UPT, UR10, 0x178, URZ ;  /* 0x000001780a397890 */ /* 0x000fe2000fffe0ff */
[----:B------:R2:W-:Y:S01]  /*21040*/  UTCHMMA tmem[UR62], gdesc[UR30], tmem[UR68], tmem[UR76], idesc[UR77], UPT ;  /* 0x00ff4c1e3e0079ea */ /* 0x0005e2000b800044 */
[----:B------:R-:W-:Y:S01]  /*21050*/  UMOV UR18, 0x0 ;  /* 0x0000000000127882 */ /* 0x000fe20000000000 */
[----:B------:R-:W-:Y:S01]  /*21060*/  UMOV UR19, 0x8100910 ;  /* 0x0810091000137882 */ /* 0x000fe20000000000 */
[----:B------:R-:W-:Y:S01]  /*21070*/  UMOV UR20, 0x0 ;  /* 0x0000000000147882 */ /* 0x000fe20000000000 */
[----:B------:R-:W-:Y:S01]  /*21080*/  UMOV UR21, 0x8100910 ;  /* 0x0810091000157882 */ /* 0x000fe20000000000 */
[----:B------:R-:W-:Y:S01]  /*21090*/  UMOV UR22, 0x0 ;  /* 0x0000000000167882 */ /* 0x000fe20000000000 */
[----:B------:R-:W-:Y:S01]  /*210a0*/  UMOV UR23, 0x8100910 ;  /* 0x0810091000177882 */ /* 0x000fe20000000000 */
[----:B------:R2:W-:Y:S01]  /*210b0*/  UTCHMMA tmem[UR71], gdesc[UR32], tmem[UR72], tmem[UR18], idesc[UR19], UPT ;  /* 0x00ff1220470079ea */ /* 0x0005e2000b800048 */
[----:B------:R2:W-:Y:S01]  /*210c0*/  UTCHMMA tmem[UR73], gdesc[UR34], tmem[UR70], tmem[UR20], idesc[UR21], UPT ;  /* 0x00ff1422490079ea */ /* 0x0005e2000b800046 */
[----:B------:R-:W-:Y:S01]  /*210d0*/  UMOV UR24, 0x0 ;  /* 0x0000000000187882 */ /* 0x000fe20000000000 */
[----:B------:R-:W-:Y:S01]  /*210e0*/  UMOV UR25, 0x8100910 ;  /* 0x0810091000197882 */ /* 0x000fe20000000000 */
[----:B------:R2:W-:Y:S01]  /*210f0*/  UTCHMMA tmem[UR75], gdesc[UR36], tmem[UR74], tmem[UR22], idesc[UR23], UPT ;  /* 0x00ff16244b0079ea */ /* 0x0005e2000b80004a */
        /* <DEDUP_REMOVED lines=10> */
.L_x_11:
[----:B-1----:R-:W3:Y:S01]  /*211a0*/  LDL.LU R7, [R1+0x954] ;  /* 0x0009540001077983 */ /* 0x002ee20000300800 */
[----:B------:R-:W1:Y:S03]  /*211b0*/  LDC R5, c[0x0][0x3a0] ;  /* 0x0000e800ff057b82 */ /* 0x000e660000000800 */
[----:B------:R-:W4:Y:S04]  /*211c0*/  LDL.LU R6, [R1+0x95c] ;  /* 0x00095c0001067983 */ /* 0x000f280000300800 */
[----:B--2---:R-:W2:Y:S04]  /*211d0*/  LDL.LU R19, [R1+0x94c] ;  /* 0x00094c0001137983 */ /* 0x004ea80000300800 */
[----:B------:R-:W2:Y:S04]  /*211e0*/  LDL.LU R16, [R1+0x958] ;  /* 0x0009580001107983 */ /* 0x000ea80000300800 */
[----:B------:R-:W2:Y:S04]  /*211f0*/  LDL.LU R15, [R1+0x944] ;  /* 0x00094400010f7983 */ /* 0x000ea80000300800 */
[----:B------:R-:W2:Y:S04]  /*21200*/  LDL.LU R8, [R1+0x950] ;  /* 0x0009500001087983 */ /* 0x000ea80000300800 */
[----:B------:R-:W2:Y:S01]  /*21210*/  LDL.LU R18, [R1+0x93c] ;  /* 0x00093c0001127983 */ /* 0x000ea20000300800 */
[----:B-1----:R-:W-:-:S03]  /*21220*/  IADD3 R5, PT, PT, R5, 0x7f, RZ ;  /* 0x0000007f05057810 */ /* 0x002fc60007ffe0ff */
[----:B------:R-:W2:Y:S01]  /*21230*/  LDL.LU R9, [R1+0x948] ;  /* 0x0009480001097983 */ /* 0x000ea20000300800 */
[----:B------:R-:W-:-:S03]  /*21240*/  SHF.R.S32.HI R4, RZ, 0x1f, R5 ;  /* 0x0000001fff047819 */ /* 0x000fc60000011405 */
[----:B------:R-:W2:Y:S01]  /*21250*/  LDL.LU R17, [R1+0x934] ;  /* 0x0009340001117983 */ /* 0x000ea20000300800 */
[----:B------:R-:W-:Y:S02]  /*21260*/  LEA.HI R4, R4, R5, RZ, 0x7 ;  /* 0x0000000504047211 */ /* 0x000fe400078f38ff */
[----:B------:R-:W1:Y:S01]  /*21270*/  LDC R5, c[0x0][0x3a0] ;  /* 0x0000e800ff057b82 */ /* 0x000e620000000800 */
[----:B------:R-:W2:Y:S01]  /*21280*/  LDL.LU R14, [R1+0x940] ;  /* 0x00094000010e7983 */ /* 0x000ea20000300800 */
[----:B------:R-:W-:-:S05]  /*21290*/  SHF.R.S32.HI R4, RZ, 0x7, R4 ;  /* 0x00000007ff047819 */ /* 0x000fca0000011404 */
[----:B------:R-:W-:Y:S01]  /*212a0*/  VIADD R4, R4, 0xfffffffd ;  /* 0xfffffffd04047836 */ /* 0x000fe20000000000 */
[----:B------:R-:W-:Y:S04]  /*212b0*/  BAR.SYNC.DEFER_BLOCKING 0x0 ;  /* 0x0000000000007b1d */ /* 0x000fe80000010000 */
[----:B------:R-:W-:Y:S01]  /*212c0*/  ISETP.GE.AND P2, PT, R82, R4, PT ;  /* 0x000000045200720c */ /* 0x000fe20003f46270 */
[----:B-1----:R-:W-:-:S04]  /*212d0*/  VIADD R5, R5, 0xfffffe80 ;  /* 0xfffffe8005057836 */ /* 0x002fc80000000000 */
[----:B------:R-:W-:-:S05]  /*212e0*/  IMAD R5, R82, -0x80, R5 ;  /* 0xffffff8052057824 */ /* 0x000fca00078e0205 */
[----:B------:R-:W-:-:S04]  /*212f0*/  ISETP.GT.AND P4, PT, R5, RZ, PT ;  /* 0x000000ff0500720c */ /* 0x000fc80003f84270 */
[----:B------:R-:W-:-:S04]  /*21300*/  SEL R4, RZ, 0x4, !P4 ;  /* 0x00000004ff047807 */ /* 0x000fc80006000000 */
[----:B------:R-:W-:-:S04]  /*21310*/  SEL R4, R4, RZ, !P2 ;  /* 0x000000ff04047207 */ /* 0x000fc80005000000 */
[----:B------:R-:W-:Y:S02]  /*21320*/  ISETP.NE.U32.AND P5, PT, R4, RZ, PT ;  /* 0x000000ff0400720c */ /* 0x000fe40003fa5070 */
[----:B------:R-:W-:Y:S02]  /*21330*/  LEA R4, R83, UR15, 0x2 ;  /* 0x0000000f53047c11 */ /* 0x000fe4000f8e10ff */
[----:B----4-:R-:W-:-:S04]  /*21340*/  IADD3 R6, P4, PT, R6, R2, RZ ;  /* 0x0000000206067210 */ /* 0x010fc80007f9e0ff */
[----:B---3--:R-:W-:Y:S01]  /*21350*/  IADD3.X R7, PT, PT, R7, R0, RZ, P4, !PT ;  /* 0x0000000007077210 */ /* 0x008fe200027fe4ff */
[----:B------:R1:W-:Y:S04]  /*21360*/  STL [R1+0x95c], R6 ;  /* 0x00095c0601007387 */ /* 0x0003e80000100800 */
[----:B------:R3:W-:Y:S04]  /*21370*/  STL [R1+0x954], R7 ;  /* 0x0009540701007387 */ /* 0x0007e80000100800 */
[----:B------:R-:W4:Y:S04]  /*21380*/  LDL.LU R13, [R1+0x92c] ;  /* 0x00092c00010d7983 */ /* 0x000f280000300800 */
[----:B------:R-:W4:Y:S01]  /*21390*/  LDL.LU R11, [R1+0x938] ;  /* 0x00093800010b7983 */ /* 0x000f220000300800 */
[----:B------:R-:W-:-:S03]  /*213a0*/  ISETP.GT.AND P4, PT, R5, 0x1, PT ;  /* 0x000000010500780c */ /* 0x000fc60003f84270 */
[----:B------:R-:W4:Y:S01]  /*213b0*/  LDL.LU R12, [R1+0x924] ;  /* 0x00092400010c7983 */ /* 0x000f220000300800 */
[----:B--2---:R-:W-:-:S03]  /*213c0*/  IADD3 R16, P6, PT, R16, R2, RZ ;  /* 0x0000000210107210 */ /* 0x004fc60007fde0ff */
[----:B------:R-:W2:Y:S04]  /*213d0*/  LDL.LU R10, [R1+0x930] ;  /* 0x00093000010a7983 */ /* 0x000ea80000300800 */
[----:B------:R-:W-:Y:S01]  /*213e0*/  @!PT LDS RZ, [RZ] ;  /* 0x00000000fffff984 */ /* 0x000fe20000000800 */
[----:B------:R-:W-:Y:S01]  /*213f0*/  @!PT LDS RZ, [RZ] ;  /* 0x00000000fffff984 */ /* 0x000fe20000000800 */
[----:B------:R-:W-:Y:S01]  /*21400*/  @!PT LDS RZ, [RZ] ;  /* 0x00000000fffff984 */ /* 0x000fe20000000800 */
[----:B------:R1:W-:Y:S01]  /*21410*/  LDGSTS.E [R4], desc[UR16][R6.64], P5 ;  /* 0x0000000006047fae */ /* 0x0003e2000a9a1010 */
[----:B------:R-:W-:Y:S01]  /*21420*/  IMAD.X R19, R19, 0x1, R0, P6 ;  /* 0x0000000113137824 */ /* 0x000fe200030e0600 */
[----:B------:R-:W-:Y:S02]  /*21430*/  IADD3 R8, P6, PT, R8, R2, RZ ;  /* 0x0000000208087210 */ /* 0x000fe40007fde0ff */
[----:B-1----:R-:W-:-:S04]  /*21440*/  SEL R6, RZ, 0x4, !P4 ;  /* 0x00000004ff067807 */ /* 0x002fc80006000000 */
[----:B------:R-:W-:Y:S01]  /*21450*/  SEL R6, R6, RZ, !P2 ;  /* 0x000000ff06067207 */ /* 0x000fe20005000000 */
[----:B---3--:R-:W-:-:S03]  /*21460*/  IMAD.MOV.U32 R7, RZ, RZ, R19 ;  /* 0x000000ffff077224 */ /* 0x008fc600078e0013 */
[----:B------:R-:W-:Y:S01]  /*21470*/  ISETP.NE.U32.AND P4, PT, R6, RZ, PT ;  /* 0x000000ff0600720c */ /* 0x000fe20003f85070 */
[----:B------:R-:W-:Y:S01]  /*21480*/  IMAD.X R15, R15, 0x1, R0, P6 ;  /* 0x000000010f0f7824 */ /* 0x000fe200030e0600 */
[----:B------:R-:W-:Y:S01]  /*21490*/  MOV R6, R16 ;  /* 0x0000001000067202 */ /* 0x000fe20000000f00 */
[----:B------:R1:W-:Y:S04]  /*214a0*/  STL [R1+0x958], R16 ;  /* 0x0009581001007387 */ /* 0x0003e80000100800 */
[----:B------:R3:W-:Y:S01]  /*214b0*/  LDGSTS.E [R4+0x200], desc[UR16][R6.64], P5 ;  /* 0x0020000006047fae */ /* 0x0007e2000a9a1010 */
[----:B------:R-:W-:-:S03]  /*214c0*/  ISETP.GT.AND P5, PT, R5, 0x2, PT ;  /* 0x000000020500780c */ /* 0x000fc60003fa4270 */
[----:B------:R-:W-:Y:S01]  /*214d0*/  STL [R1+0x94c], R19 ;  /* 0x00094c1301007387 */ /* 0x000fe20000100800 */
[----:B------:R-:W-:-:S03]  /*214e0*/  IADD3 R9, P6, PT, R9, R2, RZ ;  /* 0x0000000209097210 */ /* 0x000fc60007fde0ff */
[----:B------:R-:W-:Y:S01]  /*214f0*/  STL [R1+0x950], R8 ;  /* 0x0009500801007387 */ /* 0x000fe20000100800 */
[----:B---3--:R-:W-:Y:S01]  /*21500*/  IMAD.MOV.U32 R6, RZ, RZ, R8 ;  /* 0x000000ffff067224 */ /* 0x008fe200078e0008 */
[----:B------:R-:W-:Y:S02]  /*21510*/  MOV R7, R15 ;  /* 0x0000000f00077202 */ /* 0x000fe40000000f00 */
[----:B------:R3:W-:Y:S04]  /*21520*/  STL [R1+0x944], R15 ;  /* 0x0009440f01007387 */ /* 0x0007e80000100800 */
[----:B-1----:R-:W2:Y:S04]  /*21530*/  LDL.LU R16, [R1+0x91c] ;  /* 0x00091c0001107983 */ /* 0x002ea80000300800 */
[----:B------:R1:W-:Y:S04]  /*21540*/  LDGSTS.E [R4+0x400], desc[UR16][R6.64], P4 ;  /* 0x0040000006047fae */ /* 0x0003e8000a1a1010 */
[----:B---3--:R-:W3:Y:S01]  /*21550*/  LDL.LU R15, [R1+0x928] ;  /* 0x00092800010f7983 */ /* 0x008ee20000300800 */
[----:B------:R-:W-:-:S03]  /*21560*/  IMAD.X R18, R18, 0x1, R0, P6 ;  /* 0x0000000112127824 */ /* 0x000fc600030e0600 */
[----:B------:R-:W3:Y:S01]  /*21570*/  LDL.LU R8, [R1+0x920] ;  /* 0x0009200001087983 */ /* 0x000ee20000300800 */
[----:B-1----:R-:W-:-:S04]  /*21580*/  SEL R6, RZ, 0x4, !P5 ;  /* 0x00000004ff067807 */ /* 0x002fc80006800000 */
[----:B------:R-:W-:Y:S01]  /*21590*/  SEL R6, R6, RZ, !P2 ;  /* 0x000000ff06067207 */ /* 0x000fe20005000000 */
[----:B------:R1:W-:Y:S03]  /*215a0*/  STL [R1+0x948], R9 ;  /* 0x0009480901007387 */ /* 0x0003e60000100800 */
[----:B------:R-:W-:Y:S01]  /*215b0*/  ISETP.NE.U32.AND P5, PT, R6, RZ, PT ;  /* 0x000000ff0600720c */ /* 0x000fe20003fa5070 */
[----:B------:R-:W-:Y:S01]  /*215c0*/  STL [R1+0x93c], R18 ;  /* 0x00093c1201007387 */ /* 0x000fe20000100800 */
[----:B------:R-:W-:-:S03]  /*215d0*/  MOV R6, R9 ;  /* 0x0000000900067202 */ /* 0x000fc60000000f00 */
[----:B-1----:R-:W3:Y:S01]  /*215e0*/  LDL.LU R9, [R1+0x914] ;  /* 0x0009140001097983 */ /* 0x002ee20000300800 */
[----:B------:R-:W-:Y:S01]  /*215f0*/  IADD3 R14, P6, PT, R14, R2, RZ ;  /* 0x000000020e0e7210 */ /* 0x000fe20007fde0ff */
[----:B------:R-:W-:-:S04]  /*21600*/  IMAD.MOV.U32 R7, RZ, RZ, R18 ;  /* 0x000000ffff077224 */ /* 0x000fc800078e0012 */
[----:B------:R-:W-:Y:S01]  /*21610*/  IMAD.X R17, R17, 0x1, R0, P6 ;  /* 0x0000000111117824 */ /* 0x000fe200030e0600 */
[----:B------:R1:W-:Y:S01]  /*21620*/  LDGSTS.E [R4+0x600], desc[UR16][R6.64], P4 ;  /* 0x0060000006047fae */ /* 0x0003e2000a1a1010 */
[----:B------:R-:W-:-:S03]  /*21630*/  ISETP.GT.AND P4, PT, R5, 0x3, PT ;  /* 0x000000030500780c */ /* 0x000fc60003f84270 */
[----:B------:R2:W-:Y:S01]  /*21640*/  STL [R1+0x940], R14 ;  /* 0x0009400e01007387 */ /* 0x0005e20000100800 */
[----:B-1----:R-:W-:Y:S01]  /*21650*/  IMAD.MOV.U32 R6, RZ, RZ, R14 ;  /* 0x000000ffff067224 */ /* 0x002fe200078e000e */
[----:B------:R-:W-:Y:S02]  /*21660*/  MOV R7, R17 ;  /* 0x0000001100077202 */ /* 0x000fe40000000f00 */
[----:B------:R-:W-:Y:S04]  /*21670*/  STL [R1+0x934], R17 ;  /* 0x0009341101007387 */ /* 0x000fe80000100800 */
[----:B------:R1:W-:Y:S02]  /*21680*/  LDGSTS.E [R4+0x800], desc[UR16][R6.64], P5 ;  /* 0x0080000006047fae */ /* 0x0003e4000a9a1010 */
[----:B-1----:R-:W-:-:S04]  /*21690*/  SEL R6, RZ, 0x4, !P4 ;  /* 0x00000004ff067807 */ /* 0x002fc80006000000 */
[----:B------:R-:W-:-:S04]  /*216a0*/  SEL R6, R6, RZ, !P2 ;  /* 0x000000ff06067207 */ /* 0x000fc80005000000 */
[----:B------:R-:W-:Y:S02]  /*216b0*/  ISETP.NE.U32.AND P4, PT, R6, RZ, PT ;  /* 0x000000ff0600720c */ /* 0x000fe40003f85070 */
[----:B----4-:R-:W-:-:S05]  /*216c0*/  IADD3 R11, P6, PT, R11, R2, RZ ;  /* 0x000000020b0b7210 */ /* 0x010fca0007fde0ff */
[--C-:B------:R-:W-:Y:S01]  /*216d0*/  IMAD.X R13, R13, 0x1, R0.reuse, P6 ;  /* 0x000000010d0d7824 */ /* 0x100fe200030e0600 */
[----:B--2---:R-:W-:Y:S01]  /*216e0*/  IADD3 R10, P6, PT, R10, R2, RZ ;  /* 0x000000020a0a7210 */ /* 0x004fe20007fde0ff */
[----:B------:R-:W-:Y:S04]  /*216f0*/  STL [R1+0x938], R11 ;  /* 0x0009380b01007387 */ /* 0x000fe80000100800 */
[----:B------:R-:W-:Y:S01]  /*21700*/  IMAD.X R12, R12, 0x1, R0, P6 ;  /* 0x000000010c0c7824 */ /* 0x000fe200030e0600 */
[----:B------:R1:W-:Y:S04]  /*21710*/  STL [R1+0x92c], R13 ;  /* 0x00092c0d01007387 */ /* 0x0003e80000100800 */
[----:B------:R-:W2:Y:S04]  /*21720*/  LDL.LU R19, [R1+0x90c] ;  /* 0x00090c0001137983 */ /* 0x000ea80000300800 */
[----:B------:R-:W-:Y:S01]  /*21730*/  STL [R1+0x930], R10 ;  /* 0x0009300a01007387 */ /* 0x000fe20000100800 */
[----:B------:R-:W-:-:S03]  /*21740*/  MOV R6, R11 ;  /* 0x0000000b00067202 */ /* 0x000fc60000000f00 */
[----:B------:R4:W-:Y:S01]  /*21750*/  STL [R1+0x924], R12 ;  /* 0x0009240c01007387 */ /* 0x0009e20000100800 */
[----:B------:R-:W-:-:S03]  /*21760*/  IMAD.MOV.U32 R7, RZ, RZ, R13 ;  /* 0x000000ffff077224 */ /* 0x000fc600078e000d */
[----:B------:R-:W2:Y:S04]  /*21770*/  LDL.LU R14, [R1+0x918] ;  /* 0x00091800010e7983 */ /* 0x000ea80000300800 */
[----:B-1----:R-:W2:Y:S04]  /*21780*/  LDL.LU R13, [R1+0x904] ;  /* 0x00090400010d7983 */ /* 0x002ea80000300800 */
[----:B------:R-:W2:Y:S04]  /*21790*/  LDL.LU R11, [R1+0x910] ;  /* 0x00091000010b7983 */ /* 0x000ea80000300800 */
[----:B------:R1:W-:Y:S01]  /*217a0*/  LDGSTS.E [R4+0xa00], desc[UR16][R6.64], P5 ;  /* 0x00a0000006047fae */ /* 0x0003e2000a9a1010 */
[----:B------:R-:W-:-:S03]  /*217b0*/  ISETP.GT.AND P5, PT, R5, 0x4, PT ;  /* 0x000000040500780c */ /* 0x000fc60003fa4270 */
[----:B------:R-:W2:Y:S01]  /*217c0*/  LDL.LU R18, [R1+0x8fc] ;  /* 0x0008fc0001127983 */ /* 0x000ea20000300800 */
[----:B-1----:R-:W-:Y:S01]  /*217d0*/  IMAD.MOV.U32 R6, RZ, RZ, R10 ;  /* 0x000000ffff067224 */ /* 0x002fe200078e000a */
[----:B------:R-:W-:Y:S02]  /*217e0*/  MOV R7, R12 ;  /* 0x0000000c00077202 */ /* 0x000fe40000000f00 */
[----:B----4-:R-:W4:Y:S04]  /*217f0*/  LDL.LU R12, [R1+0x908] ;  /* 0x00090800010c7983 */ /* 0x010f280000300800 */
[----:B------:R1:W-:Y:S01]  /*21800*/  LDGSTS.E [R4+0xc00], desc[UR16][R6.64], P4 ;  /* 0x00c0000006047fae */ /* 0x0003e2000a1a1010 */
[----:B---3--:R-:W-:-:S03]  /*21810*/  IADD3 R15, P6, PT, R15, R2, RZ ;  /* 0x000000020f0f7210 */ /* 0x008fc60007fde0ff */
[----:B------:R-:W3:Y:S01]  /*21820*/  LDL.LU R10, [R1+0x900] ;  /* 0x00090000010a7983 */ /* 0x000ee20000300800 */
[----:B-1----:R-:W-:Y:S01]  /*21830*/  SEL R6, RZ, 0x4, !P5 ;  /* 0x00000004ff067807 */ /* 0x002fe20006800000 */
[----:B------:R-:W-:Y:S01]  /*21840*/  IMAD.X R16, R16, 0x1, R0, P6 ;  /* 0x0000000110107824 */ /* 0x000fe200030e0600 */
[----:B------:R-:W-:Y:S02]  /*21850*/  IADD3 R8, P6, PT, R8, R2, RZ ;  /* 0x0000000208087210 */ /* 0x000fe40007fde0ff */
[----:B------:R-:W-:Y:S01]  /*21860*/  SEL R6, R6, RZ, !P2 ;  /* 0x000000ff06067207 */ /* 0x000fe20005000000 */
[----:B------:R-:W-:-:S03]  /*21870*/  IMAD.MOV.U32 R7, RZ, RZ, R16 ;  /* 0x000000ffff077224 */ /* 0x000fc600078e0010 */
[----:B------:R-:W-:Y:S02]  /*21880*/  ISETP.NE.U32.AND P5, PT, R6, RZ, PT ;  /* 0x000000ff0600720c */ /* 0x000fe40003fa5070 */
[----:B------:R-:W-:Y:S01]  /*21890*/  MOV R6, R15 ;  /* 0x0000000f00067202 */ /* 0x000fe20000000f00 */
[----:B------:R-:W-:Y:S01]  /*218a0*/  STL [R1+0x928], R15 ;  /* 0x0009280f01007387 */ /* 0x000fe20000100800 */
[----:B------:R-:W-:-:S03]  /*218b0*/  IMAD.X R9, R9, 0x1, R0, P6 ;  /* 0x0000000109097824 */ /* 0x000fc600030e0600 */
[----:B------:R-:W-:Y:S04]  /*218c0*/  STL [R1+0x91c], R16 ;  /* 0x00091c1001007387 */ /* 0x000fe80000100800 */
[----:B------:R-:W3:Y:S04]  /*218d0*/  LDL.LU R17, [R1+0x8f4] ;  /* 0x0008f40001117983 */ /* 0x000ee80000300800 */
[----:B------:R-:W-:Y:S04]  /*218e0*/  STL [R1+0x920], R8 ;  /* 0x0009200801007387 */ /* 0x000fe80000100800 */
[----:B------:R1:W-:Y:S04]  /*218f0*/  LDGSTS.E [R4+0xe00], desc[UR16][R6.64], P4 ;  /* 0x00e0000006047fae */ /* 0x0003e8000a1a1010 */
[----:B------:R1:W-:Y:S02]  /*21900*/  STL [R1+0x914], R9 ;  /* 0x0009140901007387 */ /* 0x0003e40000100800 */
[----:B-1----:R-:W-:Y:S01]  /*21910*/  MOV R7, R9 ;  /* 0x0000000900077202 */ /* 0x002fe20000000f00 */
[----:B------:R-:W-:Y:S01]  /*21920*/  IMAD.MOV.U32 R6, RZ, RZ, R8 ;  /* 0x000000ffff067224 */ /* 0x000fe200078e0008 */
[----:B------:R-:W3:Y:S04]  /*21930*/  LDL.LU R9, [R1+0x8ec] ;  /* 0x0008ec0001097983 */ /* 0x000ee80000300800 */
[----:B------:R-:W3:Y:S04]  /*21940*/  LDL.LU R8, [R1+0x8f8] ;  /* 0x0008f80001087983 */ /* 0x000ee80000300800 */
[----:B------:R-:W3:Y:S04]  /*21950*/  LDL.LU R16, [R1+0x8e4] ;  /* 0x0008e40001107983 */ /* 0x000ee80000300800 */
[----:B------:R-:W3:Y:S01]  /*21960*/  LDL.LU R15, [R1+0x8f0] ;  /* 0x0008f000010f7983 */ /* 0x000ee20000300800 */
[----:B------:R-:W-:-:S03]  /*21970*/  ISETP.GT.AND P4, PT, R5, 0x5, PT ;  /* 0x000000050500780c */ /* 0x000fc60003f84270 */
[----:B------:R1:W-:Y:S02]  /*21980*/  LDGSTS.E [R4+0x1000], desc[UR16][R6.64], P5 ;  /* 0x0100000006047fae */ /* 0x0003e4000a9a1010 */
[----:B-1----:R-:W-:-:S04]  /*21990*/  SEL R6, RZ, 0x4, !P4 ;  /* 0x00000004ff067807 */ /* 0x002fc80006000000 */
[----:B------:R-:W-:-:S04]  /*219a0*/  SEL R6, R6, RZ, !P2 ;  /* 0x000000ff06067207 */ /* 0x000fc80005000000 */
[----:B------:R-:W-:Y:S02]  /*219b0*/  ISETP.NE.U32.AND P4, PT, R6, RZ, PT ;  /* 0x000000ff0600720c */ /* 0x000fe40003f85070 */
[----:B--2---:R-:W-:-:S05]  /*219c0*/  IADD3 R14, P6, PT, R14, R2, RZ ;  /* 0x000000020e0e7210 */ /* 0x004fca0007fde0ff */
[----:B------:R-:W-:Y:S01]  /*219d0*/  IMAD.X R19, R19, 0x1, R0, P6 ;  /* 0x0000000113137824 */ /* 0x000fe200030e0600 */
[----:B------:R-:W-:-:S03]  /*219e0*/  IADD3 R11, P6, PT, R11, R2, RZ ;  /* 0x000000020b0b7210 */ /* 0x000fc60007fde0ff */
[----:B------:R-:W-:Y:S01]  /*219f0*/  IMAD.MOV.U32 R7, RZ, RZ, R19 ;  /* 0x000000ffff077224 */ /* 0x000fe200078e0013 */
[----:B------:R-:W-:Y:S01]  /*21a00*/  MOV R6, R14 ;  /* 0x0000000e00067202 */ /* 0x000fe20000000f00 */
[----:B------:R-:W-:-:S04]  /*21a10*/  IMAD.X R13, R13, 0x1, R0, P6 ;  /* 0x000000010d0d7824 */ /* 0x000fc800030e0600 */
[----:B------:R1:W-:Y:S01]  /*21a20*/  LDGSTS.E [R4+0x1200], desc[UR16][R6.64], P5 ;  /* 0x0120000006047fae */ /* 0x0003e2000a9a1010 */
[----:B------:R-:W-:-:S03]  /*21a30*/  ISETP.GT.AND P5, PT, R5, 0x6, PT ;  /* 0x000000060500780c */ /* 0x000fc60003fa4270 */
[----:B------:R2:W-:Y:S01]  /*21a40*/  STL [R1+0x918], R14 ;  /* 0x0009180e01007387 */ /* 0x0005e20000100800 */
[----:B-1----:R-:W-:Y:S01]  /*21a50*/  IMAD.MOV.U32 R6, RZ, RZ, R11 ;  /* 0x000000ffff067224 */ /* 0x002fe200078e000b */
[----:B------:R-:W-:Y:S02]  /*21a60*/  MOV R7, R13 ;  /* 0x0000000d00077202 */ /* 0x000fe40000000f00 */
[----:B----4-:R-:W-:-:S03]  /*21a70*/  IADD3 R12, P6, PT, R12, R2, RZ ;  /* 0x000000020c0c7210 */ /* 0x010fc60007fde0ff */
[----:B------:R1:W-:Y:S02]  /*21a80*/  LDGSTS.E [R4+0x1400], desc[UR16][R6.64], P4 ;  /* 0x0140000006047fae */ /* 0x0003e4000a1a1010 */
[----:B------:R-:W-:Y:S01]  /*21a90*/  IMAD.X R18, R18, 0x1, R0, P6 ;  /* 0x0000000112127824 */ /* 0x000fe200030e0600 */
[----:B---3--:R-:W-:Y:S01]  /*21aa0*/  IADD3 R10, P6, PT, R10, R2, RZ ;  /* 0x000000020a0a7210 */ /* 0x008fe20007fde0ff */
[----:B------:R-:W-:Y:S04]  /*21ab0*/  STL [R1+0x90c], R19 ;  /* 0x00090c1301007387 */ /* 0x000fe80000100800 */
[----:B------:R-:W-:Y:S01]  /*21ac0*/  STL [R1+0x910], R11 ;  /* 0x0009100b01007387 */ /* 0x000fe20000100800 */
[----:B-1----:R-:W-:-:S03]  /*21ad0*/  SEL R6, RZ, 0x4, !P5 ;  /* 0x00000004ff067807 */ /* 0x002fc60006800000 */
[----:B------:R1:W-:Y:S01]  /*21ae0*/  STL [R1+0x904], R13 ;  /* 0x0009040d01007387 */ /* 0x0003e20000100800 */
[----:B------:R-:W-:-:S03]  /*21af0*/  SEL R6, R6, RZ, !P2 ;  /* 0x000000ff06067207 */ /* 0x000fc60005000000 */
[----:B--2---:R-:W2:Y:S01]  /*21b00*/  LDL.LU R14, [R1+0x8dc] ;  /* 0x0008dc00010e7983 */ /* 0x004ea20000300800 */
[----:B------:R-:W-:Y:S01]  /*21b10*/  IMAD.MOV.U32 R7, RZ, RZ, R18 ;  /* 0x000000ffff077224 */ /* 0x000fe200078e0012 */
[----:B------:R-:W-:Y:S02]  /*21b20*/  ISETP.NE.U32.AND P5, PT, R6, RZ, PT ;  /* 0x000000ff0600720c */ /* 0x000fe40003fa5070 */
[----:B-1----:R-:W3:Y:S01]  /*21b30*/  LDL.LU R13, [R1+0x8e8] ;  /* 0x0008e800010d7983 */ /* 0x002ee20000300800 */
[----:B------:R-:W-:-:S03]  /*21b40*/  MOV R6, R12 ;  /* 0x0000000c00067202 */ /* 0x000fc60000000f00 */
[----:B------:R-:W4:Y:S01]  /*21b50*/  LDL.LU R11, [R1+0x8e0] ;  /* 0x0008e000010b7983 */ /* 0x000f220000300800 */
[----:B------:R-:W-:-:S03]  /*21b60*/  IMAD.X R17, R17, 0x1, R0, P6 ;  /* 0x0000000111117824 */ /* 0x000fc600030e0600 */
[----:B------:R1:W-:Y:S04]  /*21b70*/  STL [R1+0x908], R12 ;  /* 0x0009080c01007387 */ /* 0x0003e80000100800 */
[----:B------:R1:W-:Y:S01]  /*21b80*/  LDGSTS.E [R4+0x1600], desc[UR16][R6.64], P4 ;  /* 0x0160000006047fae */ /* 0x0003e2000a1a1010 */
[----:B------:R-:W-:-:S03]  /*21b90*/  ISETP.GT.AND P4, PT, R5, 0x7, PT ;  /* 0x000000070500780c */ /* 0x000fc60003f84270 */
[----:B------:R-:W-:Y:S04]  /*21ba0*/  STL [R1+0x8fc], R18 ;  /* 0x0008fc1201007387 */ /* 0x000fe80000100800 */
[----:B-1----:R-:W4:Y:S01]  /*21bb0*/  LDL.LU R12, [R1+0x8d4] ;  /* 0x0008d400010c7983 */ /* 0x002f220000300800 */
[----:B------:R-:W-:Y:S01]  /*21bc0*/  IMAD.MOV.U32 R6, RZ, RZ, R10 ;  /* 0x000000ffff067224 */ /* 0x000fe200078e000a */
[----:B------:R-:W-:Y:S02]  /*21bd0*/  MOV R7, R17 ;  /* 0x0000001100077202 */ /* 0x000fe40000000f00 */
[-C--:B------:R-:W-:Y:S01]  /*21be0*/  IADD3 R8, P6, PT, R8, R2.reuse, RZ ;  /* 0x0000000208087210 */ /* 0x080fe20007fde0ff */
[----:B------:R1:W-:Y:S04]  /*21bf0*/  STL [R1+0x900], R10 ;  /* 0x0009000a01007387 */ /* 0x0003e80000100800 */
[----:B------:R-:W-:Y:S01]  /*21c00*/  IMAD.X R9, R9, 0x1, R0, P6 ;  /* 0x0000000109097824 */ /* 0x000fe200030e0600 */
[----:B------:R1:W-:Y:S01]  /*21c10*/  LDGSTS.E [R4+0x1800], desc[UR16][R6.64], P5 ;  /* 0x0180000006047fae */ /* 0x0003e2000a9a1010 */
[----:B------:R-:W-:-:S03]  /*21c20*/  IADD3 R15, P6, PT, R15, R2, RZ ;  /* 0x000000020f0f7210 */ /* 0x000fc60007fde0ff */
[----:B------:R-:W-:Y:S02]  /*21c30*/  STL [R1+0x8f4], R17 ;  /* 0x0008f41101007387 */ /* 0x000fe40000100800 */
[----:B------:R-:W-:Y:S02]  /*21c40*/  IMAD.X R16, R16, 0x1, R0, P6 ;  /* 0x0000000110107824 */ /* 0x000fe400030e0600 */
[----:B------:R-:W-:Y:S01]  /*21c50*/  STL [R1+0x8f8], R8 ;  /* 0x0008f80801007387 */ /* 0x000fe20000100800 */
[----:B-1----:R-:W-:-:S03]  /*21c60*/  SEL R6, RZ, 0x4, !P4 ;  /* 0x00000004ff067807 */ /* 0x002fc60006000000 */
[----:B------:R1:W-:Y:S04]  /*21c70*/  STL [R1+0x8ec], R9 ;  /* 0x0008ec0901007387 */ /* 0x0003e80000100800 */
[----:B------:R-:W4:Y:S01]  /*21c80*/  LDL.LU R19, [R1+0x8cc] ;  /* 0x0008cc0001137983 */ /* 0x000f220000300800 */
[----:B------:R-:W-:-:S03]  /*21c90*/  SEL R6, R6, RZ, !P2 ;  /* 0x000000ff06067207 */ /* 0x000fc60005000000 */
[----:B------:R1:W-:Y:S04]  /*21ca0*/  STL [R1+0x8f0], R15 ;  /* 0x0008f00f01007387 */ /* 0x0003e80000100800 */
[----:B------:R2:W-:Y:S04]  /*21cb0*/  STL [R1+0x8e4], R16 ;  /* 0x0008e41001007387 */ /* 0x0005e80000100800 */
[----:B------:R-:W4:Y:S01]  /*21cc0*/  LDL.LU R10, [R1+0x8d8] ;  /* 0x0008d800010a7983 */ /* 0x000f220000300800 */
[----:B------:R-:W-:Y:S01]  /*21cd0*/  ISETP.NE.U32.AND P4, PT, R6, RZ, PT ;  /* 0x000000ff0600720c */ /* 0x000fe20003f85070 */
[----:B------:R-:W-:Y:S01]  /*21ce0*/  IMAD.MOV.U32 R7, RZ, RZ, R9 ;  /* 0x000000ffff077224 */ /* 0x000fe200078e0009 */
[----:B------:R-:W-:Y:S01]  /*21cf0*/  MOV R6, R8 ;  /* 0x0000000800067202 */ /* 0x000fe20000000f00 */
[----:B-1----:R-:W4:Y:S04]  /*21d00*/  LDL.LU R9, [R1+0x8c4] ;  /* 0x0008c40001097983 */ /* 0x002f280000300800 */
[----:B------:R-:W4:Y:S04]  /*21d10*/  LDL.LU R8, [R1+0x8d0] ;  /* 0x0008d00001087983 */ /* 0x000f280000300800 */
[----:B------:R1:W-:Y:S01]  /*21d20*/  LDGSTS.E [R4+0x1a00], desc[UR16][R6.64], P5 ;  /* 0x01a0000006047fae */ /* 0x0003e2000a9a1010 */
[----:B------:R-:W-:-:S03]  /*21d30*/  ISETP.GT.AND P5, PT, R5, 0x8, PT ;  /* 0x000000080500780c */ /* 0x000fc60003fa4270 */
[----:B------:R-:W4:Y:S04]  /*21d40*/  LDL.LU R18, [R1+0x8bc] ;  /* 0x0008bc0001127983 */ /* 0x000f280000300800 */
[----:B------:R-:W4:Y:S01]  /*21d50*/  LDL.LU R17, [R1+0x8c8] ;  /* 0x0008c80001117983 */ /* 0x000f220000300800 */
[----:B-1----:R-:W-:Y:S01]  /*21d60*/  IMAD.MOV.U32 R6, RZ, RZ, R15 ;  /* 0x000000ffff067224 */ /* 0x002fe200078e000f */
[----:B------:R-:W-:Y:S02]  /*21d70*/  MOV R7, R16 ;  /* 0x0000001000077202 */ /* 0x000fe40000000f00 */
[----:B------:R-:W4:Y:S04]  /*21d80*/  LDL.LU R15, [R1+0x8c0] ;  /* 0x0008c000010f7983 */ /* 0x000f280000300800 */
[----:B------:R1:W-:Y:S02]  /*21d90*/  LDGSTS.E [R4+0x1c00], desc[UR16][R6.64], P4 ;  /* 0x01c0000006047fae */ /* 0x0003e4000a1a1010 */
[----:B-1----:R-:W-:-:S04]  /*21da0*/  SEL R6, RZ, 0x4, !P5 ;  /* 0x00000004ff067807 */ /* 0x002fc80006800000 */
[----:B------:R-:W-:-:S04]  /*21db0*/  SEL R6, R6, RZ, !P2 ;  /* 0x000000ff06067207 */ /* 0x000fc80005000000 */
[----:B------:R-:W-:Y:S02]  /*21dc0*/  ISETP.NE.U32.AND P5, PT, R6, RZ, PT ;  /* 0x000000ff0600720c */ /* 0x000fe40003fa5070 */
[----:B---3--:R-:W-:-:S05]  /*21dd0*/  IADD3 R13, P6, PT, R13, R2, RZ ;  /* 0x000000020d0d7210 */ /* 0x008fca0007fde0ff */
[----:B--2---:R-:W-:Y:S01]  /*21de0*/  IMAD.X R14, R14, 0x1, R0, P6 ;  /* 0x000000010e0e7824 */ /* 0x004fe200030e0600 */
[----:B----4-:R-:W-:Y:S02]  /*21df0*/  IADD3 R11, P6, PT, R11, R2, RZ ;  /* 0x000000020b0b7210 */ /* 0x010fe40007fde0ff */
[----:B------:R-:W-:Y:S01]  /*21e00*/  MOV R6, R13 ;  /* 0x0000000d00067202 */ /* 0x000fe20000000f00 */
[----:B------:R-:W-:Y:S01]  /*21e10*/  IMAD.MOV.U32 R7, RZ, RZ, R14 ;  /* 0x000000ffff077224 */ /* 0x000fe200078e000e */
[----:B------:R-:W-:Y:S04]  /*21e20*/  STL [R1+0x8e8], R13 ;  /* 0x0008e80d01007387 */ /* 0x000fe80000100800 */
[----:B------:R1:W-:Y:S01]  /*21e30*/  LDGSTS.E [R4+0x1e00], desc[UR16][R6.64], P4 ;  /* 0x01e0000006047fae */ /* 0x0003e2000a1a1010 */
[----:B------:R-:W-:-:S03]  /*21e40*/  IMAD.X R12, R12, 0x1, R0, P6 ;  /* 0x000000010c0c7824 */ /* 0x000fc600030e0600 */
[----:B------:R2:W-:Y:S01]  /*21e50*/  STL [R1+0x8dc], R14 ;  /* 0x0008dc0e01007387 */ /* 0x0005e20000100800 */
[----:B------:R-:W-:-:S03]  /*21e60*/  ISETP.GT.AND P4, PT, R5, 0x9, PT ;  /* 0x000000090500780c */ /* 0x000fc60003f84270 */
[----:B------:R-:W3:Y:S01]  /*21e70*/  LDL.LU R16, [R1+0x8b4] ;  /* 0x0008b40001107983 */ /* 0x000ee20000300800 */
[----:B-1----:R-:W-:Y:S01]  /*21e80*/  IMAD.MOV.U32 R6, RZ, RZ, R11 ;  /* 0x000000ffff067224 */ /* 0x002fe200078e000b */
[----:B------:R-:W-:Y:S02]  /*21e90*/  MOV R7, R12 ;  /* 0x0000000c00077202 */ /* 0x000fe40000000f00 */
[----:B------:R-:W-:Y:S04]  /*21ea0*/  STL [R1+0x8e0], R11 ;  /* 0x0008e00b01007387 */ /* 0x000fe80000100800 */
[----:B------:R1:W-:Y:S04]  /*21eb0*/  LDGSTS.E [R4+0x2000], desc[UR16][R6.64], P5 ;  /* 0x0200000006047fae */ /* 0x0003e8000a9a1010 */
[----:B------:R4:W-:Y:S04]  /*21ec0*/  STL [R1+0x8d4], R12 ;  /* 0x0008d40c01007387 */ /* 0x0009e80000100800 */
[----:B--2---:R-:W2:Y:S01]  /*21ed0*/  LDL.LU R14, [R1+0x8ac] ;  /* 0x0008ac00010e7983 */ /* 0x004ea20000300800 */
[----:B-1----:R-:W-:-:S03]  /*21ee0*/  SEL R6, RZ, 0x4, !P4 ;  /* 0x00000004ff067807 */ /* 0x002fc60006000000 */
[----:B------:R-:W2:Y:S01]  /*21ef0*/  LDL.LU R13, [R1+0x8b8] ;  /* 0x0008b800010d7983 */ /* 0x000ea20000300800 */
[----:B------:R-:W-:-:S03]  /*21f00*/  SEL R6, R6, RZ, !P2 ;  /* 0x000000ff06067207 */ /* 0x000fc60005000000 */
[----:B----4-:R-:W4:Y:S01]  /*21f10*/  LDL.LU R12, [R1+0x8a4] ;  /* 0x0008a400010c7983 */ /* 0x010f220000300800 */
[----:B------:R-:W-:-:S03]  /*21f20*/  ISETP.NE.U32.AND P4, PT, R6, RZ, PT ;  /* 0x000000ff0600720c */ /* 0x000fc60003f85070 */
[----:B------:R-:W4:Y:S01]  /*21f30*/  LDL.LU R11, [R1+0x8b0] ;  /* 0x0008b000010b7983 */ /* 0x000f220000300800 */
[----:B------:R-:W-:-:S05]  /*21f40*/  IADD3 R10, P6, PT, R10, R2, RZ ;  /* 0x000000020a0a7210 */ /* 0x000fca0007fde0ff */
[----:B------:R-:W-:Y:S01]  /*21f50*/  IMAD.X R19, R19, 0x1, R0, P6 ;  /* 0x0000000113137824 */ /* 0x000fe200030e0600 */
[----:B------:R-:W-:-:S03]  /*21f60*/  IADD3 R8, P6, PT, R8, R2, RZ ;  /* 0x0000000208087210 */ /* 0x000fc60007fde0ff */
[----:B------:R-:W-:Y:S01]  /*21f70*/  IMAD.MOV.U32 R7, RZ, RZ, R19 ;  /* 0x000000ffff077224 */ /* 0x000fe200078e0013 */
[----:B------:R-:W-:Y:S01]  /*21f80*/  MOV R6, R10 ;  /* 0x0000000a00067202 */ /* 0x000fe20000000f00 */
[----:B------:R1:W-:Y:S01]  /*21f90*/  STL [R1+0x8d8], R10 ;  /* 0x0008d80a01007387 */ /* 0x0003e20000100800 */
[----:B------:R-:W-:-:S03]  /*21fa0*/  IMAD.X R9, R9, 0x1, R0, P6 ;  /* 0x0000000109097824 */ /* 0x000fc600030e0600 */
[----:B------:R-:W-:Y:S04]  /*21fb0*/  STL [R1+0x8cc], R19 ;  /* 0x0008cc1301007387 */ /* 0x000fe80000100800 */
[----:B------:R-:W-:Y:S04]  /*21fc0*/  STL [R1+0x8d0], R8 ;  /* 0x0008d00801007387 */ /* 0x000fe80000100800 */
[----:B------:R1:W-:Y:S04]  /*21fd0*/  LDGSTS.E [R4+0x2200], desc[UR16][R6.64], P5 ;  /* 0x0220000006047fae */ /* 0x0003e8000a9a1010 */
[----:B------:R1:W-:Y:S04]  /*21fe0*/  STL [R1+0x8c4], R9 ;  /* 0x0008c40901007387 */ /* 0x0003e80000100800 */
[----:B-1----:R-:W4:Y:S01]  /*21ff0*/  LDL.LU R10, [R1+0x89c] ;  /* 0x00089c00010a7983 */ /* 0x002f220000300800 */
[----:B------:R-:W-:-:S03]  /*22000*/  MOV R7, R9 ;  /* 0x0000000900077202 */ /* 0x000fc60000000f00 */
[----:B------:R-:W4:Y:S01]  /*22010*/  LDL.LU R9, [R1+0x8a8] ;  /* 0x0008a80001097983 */ /* 0x000f220000300800 */
[----:B------:R-:W-:-:S03]  /*22020*/  IMAD.MOV.U32 R6, RZ, RZ, R8 ;  /* 0x000000ffff067224 */ /* 0x000fc600078e0008 */
[----:B------:R-:W4:Y:S01]  /*22030*/  LDL.LU R8, [R1+0x8a0] ;  /* 0x0008a00001087983 */ /* 0x000f220000300800 */
[----:B------:R-:W-:Y:S02]  /*22040*/  ISETP.GT.AND P5, PT, R5, 0xa, PT ;  /* 0x0000000a0500780c */ /* 0x000fe40003fa4270 */
[-C--:B------:R-:W-:Y:S01]  /*22050*/  IADD3 R17, P6, PT, R17, R2.reuse, RZ ;  /* 0x0000000211117210 */ /* 0x080fe20007fde0ff */
[----:B------:R1:W-:Y:S04]  /*22060*/  LDGSTS.E [R4+0x2400], desc[UR16][R6.64], P4 ;  /* 0x0240000006047fae */ /* 0x0003e8000a1a1010 */
[----:B------:R-:W-:Y:S01]  /*22070*/  IMAD.X R18, R18, 0x1, R0, P6 ;  /* 0x0000000112127824 */ /* 0x000fe200030e0600 */
[----:B------:R-:W-:Y:S02]  /*22080*/  IADD3 R15, P6, PT, R15, R2, RZ ;  /* 0x000000020f0f7210 */ /* 0x000fe40007fde0ff */
[----:B-1----:R-:W-:-:S04]  /*22090*/  SEL R6, RZ, 0x4, !P5 ;  /* 0x00000004ff067807 */ /* 0x002fc80006800000 */
[----:B------:R-:W-:Y:S01]  /*220a0*/  SEL R6, R6, RZ, !P2 ;  /* 0x000000ff06067207 */ /* 0x000fe20005000000 */
[----:B------:R-:W-:-:S03]  /*220b0*/  IMAD.MOV.U32 R7, RZ, RZ, R18 ;  /* 0x000000ffff077224 */ /* 0x000fc600078e0012 */
[----:B------:R-:W-:Y:S02]  /*220c0*/  ISETP.NE.U32.AND P5, PT, R6, RZ, PT ;  /* 0x000000ff0600720c */ /* 0x000fe40003fa5070 */
[----:B------:R-:W-:-:S05]  /*220d0*/  MOV R6, R17 ;  /* 0x0000001100067202 */ /* 0x000fca0000000f00 */
[----:B------:R1:W-:Y:S01]  /*220e0*/  LDGSTS.E [R4+0x2600], desc[UR16][R6.64], P4 ;  /* 0x0260000006047fae */ /* 0x0003e2000a1a1010 */
[----:B------:R-:W-:Y:S01]  /*220f0*/  ISETP.GT.AND P4, PT, R5, 0xb, PT ;  /* 0x0000000b0500780c */ /* 0x000fe20003f84270 */
[----:B-1----:R-:W-:Y:S02]  /*22100*/  IMAD.MOV.U32 R6, RZ, RZ, R15 ;  /* 0x000000ffff067224 */ /* 0x002fe400078e000f */
[----:B------:R-:W-:Y:S04]  /*22110*/  STL [R1+0x8c8], R17 ;  /* 0x0008c81101007387 */ /* 0x000fe80000100800 */
[----:B------:R-:W-:Y:S04]  /*22120*/  STL [R1+0x8bc], R18 ;  /* 0x0008bc1201007387 */ /* 0x000fe80000100800 */
[----:B------:R-:W-:Y:S01]  /*22130*/  STL [R1+0x8c0], R15 ;  /* 0x0008c00f01007387 */ /* 0x000fe20000100800 */
[----:B---3--:R-:W-:-:S05]  /*22140*/  IMAD.X R16, R16, 0x1, R0, P6 ;  /* 0x0000000110107824 */ /* 0x008fca00030e0600 */
[----:B------:R-:W-:-:S05]  /*22150*/  MOV R7, R16 ;  /* 0x0000001000077202 */ /* 0x000fca0000000f00 */
[----:B------:R1:W-:Y:S01]  /*22160*/  LDGSTS.E [R4+0x2800], desc[UR16][R6.64], P5 ;  /* 0x0280000006047fae */ /* 0x0003e2000a9a1010 */
[----:B--2---:R-:W-:Y:S02]  /*22170*/  IADD3 R13, P6, PT, R13, R2, RZ ;  /* 0x000000020d0d7210 */ /* 0x004fe40007fde0ff */
[----:B-1----:R-:W-:-:S03]  /*22180*/  SEL R6, RZ, 0x4, !P4 ;  /* 0x00000004ff067807 */ /* 0x002fc60006000000 */
[----:B------:R-:W-:Y:S01]  /*22190*/  IMAD.X R14, R14, 0x1, R0, P6 ;  /* 0x000000010e0e7824 */ /* 0x000fe200030e0600 */
[----:B------:R-:W-:Y:S02]  /*221a0*/  SEL R6, R6, RZ, !P2 ;  /* 0x000000ff06067207 */ /* 0x000fe40005000000 */
[----:B----4-:R-:W-:Y:S02]  /*221b0*/  IADD3 R11, P6, PT, R11, R2, RZ ;  /* 0x000000020b0b7210 */ /* 0x010fe40007fde0ff */
[----:B------:R-:W-:-:S03]  /*221c0*/  ISETP.NE.U32.AND P4, PT, R6, RZ, PT ;  /* 0x000000ff0600720c */ /* 0x000fc60003f85070 */
[----:B------:R-:W-:Y:S01]  /*221d0*/  IMAD.X R12, R12, 0x1, R0, P6 ;  /* 0x000000010c0c7824 */ /* 0x000fe200030e0600 */
[----:B------:R-:W-:Y:S01]  /*221e0*/  MOV R6, R13 ;  /* 0x0000000d00067202 */ /* 0x000fe20000000f00 */
[----:B------:R-:W-:Y:S01]  /*221f0*/  IMAD.MOV.U32 R7, RZ, RZ, R14 ;  /* 0x000000ffff077224 */ /* 0x000fe200078e000e */
[----:B------:R1:W-:Y:S04]  /*22200*/  STL [R1+0x8b4], R16 ;  /* 0x0008b41001007387 */ /* 0x0003e80000100800 */
[----:B------:R-:W-:Y:S04]  /*22210*/  STL [R1+0x8b8], R13 ;  /* 0x0008b80d01007387 */ /* 0x000fe80000100800 */
[----:B------:R2:W-:Y:S04]  /*22220*/  STL [R1+0x8ac], R14 ;  /* 0x0008ac0e01007387 */ /* 0x0005e80000100800 */
[----:B------:R3:W-:Y:S01]  /*22230*/  LDGSTS.E [R4+0x2a00], desc[UR16][R6.64], P5 ;  /* 0x02a0000006047fae */ /* 0x0007e2000a9a1010 */
[----:B------:R-:W-:-:S03]  /*22240*/  ISETP.GT.AND P5, PT, R5, 0xc, PT ;  /* 0x0000000c0500780c */ /* 0x000fc60003fa4270 */
[----:B------:R-:W-:Y:S04]  /*22250*/  STL [R1+0x8b0], R11 ;  /* 0x0008b00b01007387 */ /* 0x000fe80000100800 */
[----:B------:R4:W-:Y:S01]  /*22260*/  STL [R1+0x8a4], R12 ;  /* 0x0008a40c01007387 */ /* 0x0009e20000100800 */
[----:B---3--:R-:W-:Y:S01]  /*22270*/  IMAD.MOV.U32 R6, RZ, RZ, R11 ;  /* 0x000000ffff067224 */ /* 0x008fe200078e000b */
[----:B------:R-:W-:-:S05]  /*22280*/  MOV R7, R12 ;  /* 0x0000000c00077202 */ /* 0x000fca0000000f00 */
[----:B------:R3:W-:Y:S01]  /*22290*/  LDGSTS.E [R4+0x2c00], desc[UR16][R6.64], P4 ;  /* 0x02c0000006047fae */ /* 0x0007e2000a1a1010 */
[----:B------:R-:W-:-:S05]  /*222a0*/  IADD3 R9, P6, PT, R9, R2, RZ ;  /* 0x0000000209097210 */ /* 0x000fca0007fde0ff */
[----:B------:R-:W-:Y:S01]  /*222b0*/  IMAD.X R10, R10, 0x1, R0, P6 ;  /* 0x000000010a0a7824 */ /* 0x000fe200030e0600 */
[----:B------:R-:W-:Y:S01]  /*222c0*/  IADD3 R8, P6, PT, R8, R2, RZ ;  /* 0x0000000208087210 */ /* 0x000fe20007fde0ff */
[----:B------:R1:W-:Y:S04]  /*222d0*/  STL [R1+0x8a8], R9 ;  /* 0x0008a80901007387 */ /* 0x0003e80000100800 */
[----:B------:R2:W-:Y:S01]  /*222e0*/  STL [R1+0x89c], R10 ;  /* 0x00089c0a01007387 */ /* 0x0005e20000100800 */
[----:B---3--:R-:W-:-:S03]  /*222f0*/  SEL R6, RZ, 0x4, !P5 ;  /* 0x00000004ff067807 */ /* 0x008fc60006800000 */
[----:B------:R3:W-:Y:S04]  /*22300*/  STL [R1+0x8a0], R8 ;  /* 0x0008a00801007387 */ /* 0x0007e80000100800 */
[----:B-1----:R-:W3:Y:S01]  /*22310*/  LDL.LU R16, [R1] ;  /* 0x0000000001107983 */ /* 0x002ee20000300800 */
[----:B------:R-:W-:-:S03]  /*22320*/  SEL R6, R6, RZ, !P2 ;  /* 0x000000ff06067207 */ /* 0x000fc60005000000 */
[----:B------:R-:W3:Y:S04]  /*22330*/  LDL.LU R15, [R1+0x4] ;  /* 0x00000400010f7983 */ /* 0x000ee80000300800 */
[----:B--2---:R-:W2:Y:S01]  /*22340*/  LDL.LU R14, [R1+0x8] ;  /* 0x00000800010e7983 */ /* 0x004ea20000300800 */
[----:B------:R-:W-:Y:S02]  /*22350*/  ISETP.NE.U32.AND P5, PT, R6, RZ, PT ;  /* 0x000000ff0600720c */ /* 0x000fe40003fa5070 */
[----:B------:R-:W-:Y:S01]  /*22360*/  MOV R6, R9 ;  /* 0x0000000900067202 */ /* 0x000fe20000000f00 */
[----:B----4-:R-:W4:Y:S04]  /*22370*/  LDL.LU R12, [R1+0xc] ;  /* 0x00000c00010c7983 */ /* 0x010f280000300800 */
[----:B------:R-:W2:Y:S01]  /*22380*/  LDL.LU R9, [R1+0x10] ;  /* 0x0000100001097983 */ /* 0x000ea20000300800 */
[----:B------:R-:W-:-:S03]  /*22390*/  IMAD.MOV.U32 R7, RZ, RZ, R10 ;  /* 0x000000ffff077224 */ /* 0x000fc600078e000a */
[----:B------:R-:W2:Y:S04]  /*223a0*/  LDL.LU R13, [R1+0x14] ;  /* 0x00001400010d7983 */ /* 0x000ea80000300800 */
[----:B------:R-:W2:Y:S04]  /*223b0*/  LDL.LU R11, [R1+0x18] ;  /* 0x00001800010b7983 */ /* 0x000ea80000300800 */
[----:B------:R1:W-:Y:S04]  /*223c0*/  LDGSTS.E [R4+0x2e00], desc[UR16][R6.64], P4 ;  /* 0x02e0000006047fae */ /* 0x0003e8000a1a1010 */
[----:B------:R-:W2:Y:S01]  /*223d0*/  LDL.LU R10, [R1+0x1c] ;  /* 0x00001c00010a7983 */ /* 0x000ea20000300800 */
[----:B-1----:R-:W-:-:S03]  /*223e0*/  IMAD.MOV.U32 R6, RZ, RZ, R8 ;  /* 0x000000ffff067224 */ /* 0x002fc600078e0008 */
[----:B---3--:R-:W3:Y:S01]  /*223f0*/  LDL.LU R8, [R1+0x20] ;  /* 0x0000200001087983 */ /* 0x008ee20000300800 */
[----:B------:R-:W-:Y:S01]  /*22400*/  IMAD.X R84, R84, 0x1, R0, P6 ;  /* 0x0000000154547824 */ /* 0x000fe200030e0600 */
[----:B------:R-:W-:-:S04]  /*22410*/  ISETP.GT.AND P4, PT, R5, 0xd, PT ;  /* 0x0000000d0500780c */ /* 0x000fc80003f84270 */
[----:B------:R-:W-:Y:S02]  /*22420*/  MOV R7, R84 ;  /* 0x0000005400077202 */ /* 0x000fe40000000f00 */
[----:B------:R-:W-:-:S03]  /*22430*/  IADD3 R86, P6, PT, R86, R2, RZ ;  /* 0x0000000256567210 */ /* 0x000fc60007fde0ff */
[----:B------:R1:W-:Y:S02]  /*22440*/  LDGSTS.E [R4+0x3000], desc[UR16][R6.64], P5 ;  /* 0x0300000006047fae */ /* 0x0003e4000a9a1010 */
[----:B------:R-:W-:Y:S01]  /*22450*/  IMAD.X R85, R85, 0x1, R0, P6 ;  /* 0x0000000155557824 */ /* 0x000fe200030e0600 */
[----:B------:R-:W-:Y:S02]  /*22460*/  IADD3 R133, P6, PT, R133, R2, RZ ;  /* 0x0000000285857210 */ /* 0x000fe40007fde0ff */
[----:B-1----:R-:W-:-:S04]  /*22470*/  SEL R6, RZ, 0x4, !P4 ;  /* 0x00000004ff067807 */ /* 0x002fc80006000000 */
[----:B------:R-:W-:Y:S01]  /*22480*/  SEL R6, R6, RZ, !P2 ;  /* 0x000000ff06067207 */ /* 0x000fe20005000000 */
[----:B------:R-:W-:-:S03]  /*22490*/  IMAD.MOV.U32 R7, RZ, RZ, R85 ;  /* 0x000000ffff077224 */ /* 0x000fc600078e0055 */
[----:B------:R-:W-:Y:S01]  /*224a0*/  ISETP.NE.U32.AND P4, PT, R6, RZ, PT ;  /* 0x000000ff0600720c */ /* 0x000fe20003f85070 */
[----:B------:R-:W-:Y:S01]  /*224b0*/  IMAD.X R87, R87, 0x1, R0, P6 ;  /* 0x0000000157577824 */ /* 0x000fe200030e0600 */
[----:B------:R-:W-:-:S05]  /*224c0*/  MOV R6, R86 ;  /* 0x0000005600067202 */ /* 0x000fca0000000f00 */
[----:B------:R1:W-:Y:S01]  /*224d0*/  LDGSTS.E [R4+0x3200], desc[UR16][R6.64], P5 ;  /* 0x0320000006047fae */ /* 0x0003e2000a9a1010 */
[----:B------:R-:W-:Y:S02]  /*224e0*/  ISETP.GT.AND P5, PT, R5, 0xe, PT ;  /* 0x0000000e0500780c */ /* 0x000fe40003fa4270 */
[----:B------:R-:W-:Y:S01]  /*224f0*/  IADD3 R135, P6, PT, R135, R2, RZ ;  /* 0x0000000287877210 */ /* 0x000fe20007fde0ff */
[----:B-1----:R-:W-:Y:S01]  /*22500*/  IMAD.MOV.U32 R6, RZ, RZ, R133 ;  /* 0x000000ffff067224 */ /* 0x002fe200078e0085 */
[----:B------:R-:W-:-:S05]  /*22510*/  MOV R7, R87 ;  /* 0x0000005700077202 */ /* 0x000fca0000000f00 */
[----:B------:R1:W-:Y:S01]  /*22520*/  LDGSTS.E [R4+0x3400], desc[UR16][R6.64], P4 ;  /* 0x0340000006047fae */ /* 0x0003e2000a1a1010 */
        /* <DEDUP_REMOVED lines=110> */
[----:B------:R-:W-:-:S03]  /*22c10*/  MOV R7, R248 ;  /* 0x000000f800077202 */ /* 0x000fc60000000f00 */
[----:B------:R-:W-:Y:S02]  /*22c20*/  IMAD.X R250, R250, 0x1, R0, P6 ;  /* 0x00000001fafa7824 */ /* 0x000fe400030e0600 */
[----:B------:R1:W-:Y:S01]  /*22c30*/  LDGSTS.E [R4+0x5400], desc[UR16][R6.64], P4 ;  /* 0x0540000006047fae */ /* 0x0003e2000a1a1010 */
[----:B------:R-:W-:Y:S02]  /*22c40*/  IADD3 R16, P6, PT, R16, R2, RZ ;  /* 0x0000000210107210 */ /* 0x000fe40007fde0ff */
[----:B-1----:R-:W-:-:S04]  /*22c50*/  SEL R6, RZ, 0x4, !P5 ;  /* 0x00000004ff067807 */ /* 0x002fc80006800000 */
[----:B------:R-:W-:Y:S01]  /*22c60*/  SEL R6, R6, RZ, !P2 ;  /* 0x000000ff06067207 */ /* 0x000fe20005000000 */
[----:B------:R-:W-:Y:S01]  /*22c70*/  IMAD.X R252, R252, 0x1, R0, P6 ;  /* 0x00000001fcfc7824 */ /* 0x000fe200030e0600 */
[-C--:B--2---:R-:W-:Y:S02]  /*22c80*/  IADD3 R14, P6, PT, R14, R2.reuse, RZ ;  /* 0x000000020e0e7210 */ /* 0x084fe40007fde0ff */
[----:B------:R-:W-:Y:S01]  /*22c90*/  ISETP.NE.U32.AND P5, PT, R6, RZ, PT ;  /* 0x000000ff0600720c */ /* 0x000fe20003fa5070 */
[----:B------:R-:W-:Y:S01]  /*22ca0*/  IMAD.MOV.U32 R7, RZ, RZ, R250 ;  /* 0x000000ffff077224 */ /* 0x000fe200078e00fa */
[----:B------:R-:W-:Y:S01]  /*22cb0*/  MOV R6, R251 ;  /* 0x000000fb00067202 */ /* 0x000fe20000000f00 */
[----:B------:R-:W-:Y:S01]  /*22cc0*/  IMAD.X R15, R15, 0x1, R0, P6 ;  /* 0x000000010f0f7824 */ /* 0x000fe200030e0600 */
[----:B------:R-:W-:-:S03]  /*22cd0*/  IADD3 R9, P6, PT, R9, R2, RZ ;  /* 0x0000000209097210 */ /* 0x000fc60007fde0ff */
[----:B------:R1:W-:Y:S01]  /*22ce0*/  LDGSTS.E [R4+0x5600], desc[UR16][R6.64], P4 ;  /* 0x0560000006047fae */ /* 0x0003e2000a1a1010 */
[----:B------:R-:W-:Y:S01]  /*22cf0*/  ISETP.GT.AND P4, PT, R5, 0x17, PT ;  /* 0x000000170500780c */ /* 0x000fe20003f84270 */
[----:B----4-:R-:W-:Y:S02]  /*22d00*/  IMAD.X R12, R12, 0x1, R0, P6 ;  /* 0x000000010c0c7824 */ /* 0x010fe400030e0600 */
[----:B------:R-:W-:Y:S01]  /*22d10*/  STL [R1], R16 ;  /* 0x0000001001007387 */ /* 0x000fe20000100800 */
[----:B-1----:R-:W-:Y:S01]  /*22d20*/  IMAD.MOV.U32 R6, RZ, RZ, R16 ;  /* 0x000000ffff067224 */ /* 0x002fe200078e0010 */
[----:B------:R-:W-:Y:S02]  /*22d30*/  MOV R7, R252 ;  /* 0x000000fc00077202 */ /* 0x000fe40000000f00 */
[----:B------:R-:W-:Y:S04]  /*22d40*/  STL [R1+0x8], R14 ;  /* 0x0000080e01007387 */ /* 0x000fe80000100800 */
[----:B------:R1:W-:Y:S04]  /*22d50*/  LDGSTS.E [R4+0x5800], desc[UR16][R6.64], P5 ;  /* 0x0580000006047fae */ /* 0x0003e8000a9a1010 */
[----:B------:R2:W-:Y:S04]  /*22d60*/  STL [R1+0x4], R15 ;  /* 0x0000040f01007387 */ /* 0x0005e80000100800 */
[----:B------:R-:W4:Y:S01]  /*22d70*/  LDL.LU R19, [R1+0x24] ;  /* 0x0000240001137983 */ /* 0x000f220000300800 */
[----:B-1----:R-:W-:-:S03]  /*22d80*/  SEL R6, RZ, 0x4, !P4 ;  /* 0x00000004ff067807 */ /* 0x002fc60006000000 */
[----:B------:R-:W-:Y:S01]  /*22d90*/  STL [R1+0x10], R9 ;  /* 0x0000100901007387 */ /* 0x000fe20000100800 */
[----:B------:R-:W-:-:S03]  /*22da0*/  SEL R6, R6, RZ, !P2 ;  /* 0x000000ff06067207 */ /* 0x000fc60005000000 */
[----:B------:R1:W-:Y:S04]  /*22db0*/  STL [R1+0xc], R12 ;  /* 0x00000c0c01007387 */ /* 0x0003e80000100800 */
[----:B------:R-:W4:Y:S01]  /*22dc0*/  LDL.LU R18, [R1+0x28] ;  /* 0x0000280001127983 */ /* 0x000f220000300800 */
[----:B------:R-:W-:Y:S01]  /*22dd0*/  ISETP.NE.U32.AND P4, PT, R6, RZ, PT ;  /* 0x000000ff0600720c */ /* 0x000fe20003f85070 */
[----:B------:R-:W-:Y:S01]  /*22de0*/  IMAD.MOV.U32 R7, RZ, RZ, R15 ;  /* 0x000000ffff077224 */ /* 0x000fe200078e000f */
[----:B------:R-:W-:Y:S01]  /*22df0*/  MOV R6, R14 ;  /* 0x0000000e00067202 */ /* 0x000fe20000000f00 */
[----:B--2---:R-:W2:Y:S04]  /*22e00*/  LDL.LU R15, [R1+0x2c] ;  /* 0x00002c00010f7983 */ /* 0x004ea80000300800 */
[----:B------:R-:W2:Y:S04]  /*22e10*/  LDL.LU R14, [R1+0x30] ;  /* 0x00003000010e7983 */ /* 0x000ea80000300800 */
[----:B------:R1:W-:Y:S01]  /*22e20*/  LDGSTS.E [R4+0x5a00], desc[UR16][R6.64], P5 ;  /* 0x05a0000006047fae */ /* 0x0003e2000a9a1010 */
[----:B------:R-:W-:-:S02]  /*22e30*/  IADD3 R11, P6, PT, R11, R2, RZ ;  /* 0x000000020b0b7210 */ /* 0x000fc40007fde0ff */
[----:B-1----:R-:W-:Y:S01]  /*22e40*/  MOV R7, R12 ;  /* 0x0000000c00077202 */ /* 0x002fe20000000f00 */
[----:B------:R-:W-:Y:S01]  /*22e50*/  IMAD.MOV.U32 R6, RZ, RZ, R9 ;  /* 0x000000ffff067224 */ /* 0x000fe200078e0009 */
[----:B------:R-:W2:Y:S04]  /*22e60*/  LDL.LU R12, [R1+0x34] ;  /* 0x00003400010c7983 */ /* 0x000ea80000300800 */
[----:B------:R-:W2:Y:S04]  /*22e70*/  LDL.LU R9, [R1+0x38] ;  /* 0x0000380001097983 */ /* 0x000ea80000300800 */
[----:B------:R-:W2:Y:S04]  /*22e80*/  LDL.LU R17, [R1+0x3c] ;  /* 0x00003c0001117983 */ /* 0x000ea80000300800 */
[----:B------:R-:W2:Y:S01]  /*22e90*/  LDL.LU R16, [R1+0x40] ;  /* 0x0000400001107983 */ /* 0x000ea20000300800 */
[----:B------:R-:W-:Y:S01]  /*22ea0*/  ISETP.GT.AND P5, PT, R5, 0x18, PT ;  /* 0x000000180500780c */ /* 0x000fe20003fa4270 */
[--C-:B------:R-:W-:Y:S01]  /*22eb0*/  IMAD.X R13, R13, 0x1, R0.reuse, P6 ;  /* 0x000000010d0d7824 */ /* 0x100fe200030e0600 */
[----:B---3--:R-:W-:Y:S01]  /*22ec0*/  IADD3 R8, P6, PT, R8, R2, RZ ;  /* 0x0000000208087210 */ /* 0x008fe20007fde0ff */
[----:B------:R1:W-:Y:S04]  /*22ed0*/  LDGSTS.E [R4+0x5c00], desc[UR16][R6.64], P4 ;  /* 0x05c0000006047fae */ /* 0x0003e8000a1a1010 */
[----:B------:R-:W-:Y:S01]  /*22ee0*/  IMAD.X R10, R10, 0x1, R0, P6 ;  /* 0x000000010a0a7824 */ /* 0x000fe200030e0600 */
[----:B------:R-:W-:Y:S01]  /*22ef0*/  STL [R1+0x18], R11 ;  /* 0x0000180b01007387 */ /* 0x000fe20000100800 */
[----:B-1----:R-:W-:-:S03]  /*22f00*/  SEL R6, RZ, 0x4, !P5 ;  /* 0x00000004ff067807 */ /* 0x002fc60006800000 */
[----:B------:R1:W-:Y:S01]  /*22f10*/  STL [R1+0x14], R13 ;  /* 0x0000140d01007387 */ /* 0x0003e20000100800 */
[----:B------:R-:W-:-:S03]  /*22f20*/  SEL R6, R6, RZ, !P2 ;  /* 0x000000ff06067207 */ /* 0x000fc60005000000 */
[----:B------:R-:W-:Y:S01]  /*22f30*/  STL [R1+0x20], R8 ;  /* 0x0000200801007387 */ /* 0x000fe20000100800 */
[----:B------:R-:W-:Y:S01]  /*22f40*/  IMAD.MOV.U32 R7, RZ, RZ, R13 ;  /* 0x000000ffff077224 */ /* 0x000fe200078e000d */
[----:B------:R-:W-:Y:S02]  /*22f50*/  ISETP.NE.U32.AND P5, PT, R6, RZ, PT ;  /* 0x000000ff0600720c */ /* 0x000fe40003fa5070 */
[----:B------:R3:W-:Y:S01]  /*22f60*/  STL [R1+0x1c], R10 ;  /* 0x00001c0a01007387 */ /* 0x0007e20000100800 */
[----:B------:R-:W-:-:S03]  /*22f70*/  MOV R6, R11 ;  /* 0x0000000b00067202 */ /* 0x000fc60000000f00 */
[----:B-1----:R-:W2:Y:S04]  /*22f80*/  LDL.LU R13, [R1+0x44] ;  /* 0x00004400010d7983 */ /* 0x002ea80000300800 */
[----:B------:R-:W2:Y:S04]  /*22f90*/  LDL.LU R11, [R1+0x48] ;  /* 0x00004800010b7983 */ /* 0x000ea80000300800 */
[----:B------:R1:W-:Y:S02]  /*22fa0*/  LDGSTS.E [R4+0x5e00], desc[UR16][R6.64], P4 ;  /* 0x05e0000006047fae */ /* 0x0003e4000a1a1010 */
[----:B-1----:R-:W-:Y:S01]  /*22fb0*/  MOV R7, R10 ;  /* 0x0000000a00077202 */ /* 0x002fe20000000f00 */
[----:B------:R-:W-:Y:S01]  /*22fc0*/  IMAD.MOV.U32 R6, RZ, RZ, R8 ;  /* 0x000000ffff067224 */ /* 0x000fe200078e0008 */
[----:B---3--:R-:W3:Y:S04]  /*22fd0*/  LDL.LU R10, [R1+0x4c] ;  /* 0x00004c00010a7983 */ /* 0x008ee80000300800 */
[----:B------:R-:W3:Y:S01]  /*22fe0*/  LDL.LU R8, [R1+0x50] ;  /* 0x0000500001087983 */ /* 0x000ee20000300800 */
[----:B------:R-:W-:-:S03]  /*22ff0*/  ISETP.GT.AND P4, PT, R5, 0x19, PT ;  /* 0x000000190500780c */ /* 0x000fc60003f84270 */
[----:B------:R1:W-:Y:S02]  /*23000*/  LDGSTS.E [R4+0x6000], desc[UR16][R6.64], P5 ;  /* 0x0600000006047fae */ /* 0x0003e4000a9a1010 */
[----:B-1----:R-:W-:-:S04]  /*23010*/  SEL R6, RZ, 0x4, !P4 ;  /* 0x00000004ff067807 */ /* 0x002fc80006000000 */
[----:B------:R-:W-:-:S04]  /*23020*/  SEL R6, R6, RZ, !P2 ;  /* 0x000000ff06067207 */ /* 0x000fc80005000000 */
[----:B------:R-:W-:Y:S02]  /*23030*/  ISETP.NE.U32.AND P4, PT, R6, RZ, PT ;  /* 0x000000ff0600720c */ /* 0x000fe40003f85070 */
[----:B----4-:R-:W-:-:S05]  /*23040*/  IADD3 R18, P6, PT, R18, R2, RZ ;  /* 0x0000000212127210 */ /* 0x010fca0007fde0ff */
[----:B------:R-:W-:Y:S01]  /*23050*/  IMAD.X R19, R19, 0x1, R0, P6 ;  /* 0x0000000113137824 */ /* 0x000fe200030e0600 */
[----:B--2---:R-:W-:-:S03]  /*23060*/  IADD3 R14, P6, PT, R14, R2, RZ ;  /* 0x000000020e0e7210 */ /* 0x004fc60007fde0ff */
[----:B------:R-:W-:Y:S01]  /*23070*/  IMAD.MOV.U32 R7, RZ, RZ, R19 ;  /* 0x000000ffff077224 */ /* 0x000fe200078e0013 */
[----:B------:R-:W-:Y:S01]  /*23080*/  MOV R6, R18 ;  /* 0x0000001200067202 */ /* 0x000fe20000000f00 */
[----:B------:R-:W-:-:S04]  /*23090*/  IMAD.X R15, R15, 0x1, R0, P6 ;  /* 0x000000010f0f7824 */ /* 0x000fc800030e0600 */
[----:B------:R1:W-:Y:S01]  /*230a0*/  LDGSTS.E [R4+0x6200], desc[UR16][R6.64], P5 ;  /* 0x0620000006047fae */ /* 0x0003e2000a9a1010 */
[----:B------:R-:W-:-:S03]  /*230b0*/  ISETP.GT.AND P5, PT, R5, 0x1a, PT ;  /* 0x0000001a0500780c */ /* 0x000fc60003fa4270 */
[----:B------:R-:W-:Y:S01]  /*230c0*/  STL [R1+0x28], R18 ;  /* 0x0000281201007387 */ /* 0x000fe20000100800 */
[----:B------:R-:W-:Y:S01]  /*230d0*/  IADD3 R9, P6, PT, R9, R2, RZ ;  /* 0x0000000209097210 */ /* 0x000fe20007fde0ff */
[----:B-1----:R-:W-:Y:S01]  /*230e0*/  IMAD.MOV.U32 R6, RZ, RZ, R14 ;  /* 0x000000ffff067224 */ /* 0x002fe200078e000e */
[----:B------:R-:W-:-:S03]  /*230f0*/  MOV R7, R15 ;  /* 0x0000000f00077202 */ /* 0x000fc60000000f00 */
[----:B------:R-:W-:Y:S01]  /*23100*/  IMAD.X R12, R12, 0x1, R0, P6 ;  /* 0x000000010c0c7824 */ /* 0x000fe200030e0600 */
[----:B------:R-:W-:Y:S01]  /*23110*/  STL [R1+0x24], R19 ;  /* 0x0000241301007387 */ /* 0x000fe20000100800 */
[----:B------:R-:W-:-:S03]  /*23120*/  IADD3 R16, P6, PT, R16, R2, RZ ;  /* 0x0000000210107210 */ /* 0x000fc60007fde0ff */
[----:B------:R-:W-:Y:S02]  /*23130*/  STL [R1+0x30], R14 ;  /* 0x0000300e01007387 */ /* 0x000fe40000100800 */
[----:B------:R-:W-:Y:S02]  /*23140*/  IMAD.X R17, R17, 0x1, R0, P6 ;  /* 0x0000000111117824 */ /* 0x000fe400030e0600 */
[----:B------:R1:W-:Y:S04]  /*23150*/  STL [R1+0x2c], R15 ;  /* 0x00002c0f01007387 */ /* 0x0003e80000100800 */
[----:B------:R2:W-:Y:S04]  /*23160*/  LDGSTS.E [R4+0x6400], desc[UR16][R6.64], P4 ;  /* 0x0640000006047fae */ /* 0x0005e8000a1a1010 */
[----:B------:R-:W-:Y:S04]  /*23170*/  STL [R1+0x38], R9 ;  /* 0x0000380901007387 */ /* 0x000fe80000100800 */
[----:B------:R4:W-:Y:S01]  /*23180*/  STL [R1+0x34], R12 ;  /* 0x0000340c01007387 */ /* 0x0009e20000100800 */
[----:B--2---:R-:W-:-:S03]  /*23190*/  SEL R6, RZ, 0x4, !P5 ;  /* 0x00000004ff067807 */ /* 0x004fc60006800000 */
[----:B-1----:R-:W2:Y:S04]  /*231a0*/  LDL.LU R15, [R1+0x54] ;  /* 0x00005400010f7983 */ /* 0x002ea80000300800 */
[----:B------:R-:W-:Y:S01]  /*231b0*/  STL [R1+0x40], R16 ;  /* 0x0000401001007387 */ /* 0x000fe20000100800 */
[----:B------:R-:W-:-:S03]  /*231c0*/  SEL R6, R6, RZ, !P2 ;  /* 0x000000ff06067207 */ /* 0x000fc60005000000 */
[----:B------:R-:W-:Y:S04]  /*231d0*/  STL [R1+0x3c], R17 ;  /* 0x00003c1101007387 */ /* 0x000fe80000100800 */
[----:B------:R-:W2:Y:S01]  /*231e0*/  LDL.LU R14, [R1+0x58] ;  /* 0x00005800010e7983 */ /* 0x000ea20000300800 */
[----:B------:R-:W-:Y:S01]  /*231f0*/  ISETP.NE.U32.AND P5, PT, R6, RZ, PT ;  /* 0x000000ff0600720c */ /* 0x000fe20003fa5070 */
[----:B------:R-:W-:Y:S01]  /*23200*/  IMAD.MOV.U32 R7, RZ, RZ, R12 ;  /* 0x000000ffff077224 */ /* 0x000fe200078e000c */
[----:B------:R-:W-:Y:S01]  /*23210*/  MOV R6, R9 ;  /* 0x0000000900067202 */ /* 0x000fe20000000f00 */
[----:B----4-:R-:W4:Y:S01]  /*23220*/  LDL.LU R12, [R1+0x5c] ;  /* 0x00005c00010c7983 */ /* 0x010f220000300800 */
[----:B------:R-:W-:-:S03]  /*23230*/  IADD3 R11, P6, PT, R11, R2, RZ ;  /* 0x000000020b0b7210 */ /* 0x000fc60007fde0ff */
[----:B------:R-:W4:Y:S02]  /*23240*/  LDL.LU R9, [R1+0x60] ;  /* 0x0000600001097983 */ /* 0x000f240000300800 */
[----:B------:R-:W-:Y:S02]  /*23250*/  IMAD.X R13, R13, 0x1, R0, P6 ;  /* 0x000000010d0d7824 */ /* 0x000fe400030e0600 */
[----:B------:R1:W-:Y:S01]  /*23260*/  LDGSTS.E [R4+0x6600], desc[UR16][R6.64], P4 ;  /* 0x0660000006047fae */ /* 0x0003e2000a1a1010 */
[----:B------:R-:W-:Y:S02]  /*23270*/  ISETP.GT.AND P4, PT, R5, 0x1b, PT ;  /* 0x0000001b0500780c */ /* 0x000fe40003f84270 */
[----:B---3--:R-:W-:Y:S01]  /*23280*/  IADD3 R8, P6, PT, R8, R2, RZ ;  /* 0x0000000208087210 */ /* 0x008fe20007fde0ff */
[----:B-1----:R-:W-:Y:S01]  /*23290*/  IMAD.MOV.U32 R6, RZ, RZ, R16 ;  /* 0x000000ffff067224 */ /* 0x002fe200078e0010 */
[----:B------:R-:W-:-:S03]  /*232a0*/  MOV R7, R17 ;  /* 0x0000001100077202 */ /* 0x000fc60000000f00 */
[----:B------:R-:W-:Y:S01]  /*232b0*/  IMAD.X R10, R10, 0x1, R0, P6 ;  /* 0x000000010a0a7824 */ /* 0x000fe200030e0600 */
        /* <DEDUP_REMOVED lines=12> */
[----:B---3--:R-:W3:Y:S04]  /*23380*/  LDL.LU R13, [R1+0x6c] ;  /* 0x00006c00010d7983 */ /* 0x008ee80000300800 */
[----:B------:R-:W3:Y:S04]  /*23390*/  LDL.LU R11, [R1+0x70] ;  /* 0x00007000010b7983 */ /* 0x000ee80000300800 */
[----:B------:R1:W-:Y:S02]  /*233a0*/  LDGSTS.E [R4+0x6a00], desc[UR16][R6.64], P5 ;  /* 0x06a0000006047fae */ /* 0x0003e4000a9a1010 */
        /* <DEDUP_REMOVED lines=12> */
[--C-:B------:R-:W-:Y:S01]  /*23470*/  IMAD.X R15, R15, 0x1, R0.reuse, P6 ;  /* 0x000000010f0f7824 */ /* 0x100fe200030e0600 */
[----:B----4-:R-:W-:Y:S01]  /*23480*/  IADD3 R9, P6, PT, R9, R2, RZ ;  /* 0x0000000209097210 */ /* 0x010fe20007fde0ff */
[----:B------:R-:W-:Y:S04]  /*23490*/  STL [R1+0x58], R14 ;  /* 0x0000580e01007387 */ /* 0x000fe80000100800 */
[----:B------:R-:W-:Y:S01]  /*234a0*/  IMAD.X R12, R12, 0x1, R0, P6 ;  /* 0x000000010c0c7824 */ /* 0x000fe200030e0600 */
[----:B------:R1:W-:Y:S01]  /*234b0*/  STL [R1+0x54], R15 ;  /* 0x0000540f01007387 */ /* 0x0003e20000100800 */
[----:B------:R-:W-:Y:S01]  /*234c0*/  MOV R6, R14 ;  /* 0x0000000e00067202 */ /* 0x000fe20000000f00 */
[----:B------:R-:W-:Y:S02]  /*234d0*/  IMAD.MOV.U32 R7, RZ, RZ, R15 ;  /* 0x000000ffff077224 */ /* 0x000fe400078e000f */
[----:B------:R-:W-:Y:S04]  /*234e0*/  STL [R1+0x60], R9 ;  /* 0x0000600901007387 */ /* 0x000fe80000100800 */
[----:B------:R2:W-:Y:S04]  /*234f0*/  STL [R1+0x5c], R12 ;  /* 0x00005c0c01007387 */ /* 0x0005e80000100800 */
[----:B-1----:R-:W4:Y:S04]  /*23500*/  LDL.LU R15, [R1+0x84] ;  /* 0x00008400010f7983 */ /* 0x002f280000300800 */
[----:B------:R-:W4:Y:S04]  /*23510*/  LDL.LU R14, [R1+0x88] ;  /* 0x00008800010e7983 */ /* 0x000f280000300800 */
[----:B------:R1:W-:Y:S01]  /*23520*/  LDGSTS.E [R4+0x6e00], desc[UR16][R6.64], P4 ;  /* 0x06e0000006047fae */ /* 0x0003e2000a1a1010 */
[----:B------:R-:W-:-:S02]  /*23530*/  ISETP.GT.AND P4, PT, R5, 0x1d, PT ;  /* 0x0000001d0500780c */ /* 0x000fc40003f84270 */
[----:B-1----:R-:W-:Y:S01]  /*23540*/  MOV R7, R12 ;  /* 0x0000000c00077202 */ /* 0x002fe20000000f00 */
[----:B------:R-:W-:Y:S01]  /*23550*/  IMAD.MOV.U32 R6, RZ, RZ, R9 ;  /* 0x000000ffff067224 */ /* 0x000fe200078e0009 */
[----:B--2---:R-:W2:Y:S04]  /*23560*/  LDL.LU R12, [R1+0x8c] ;  /* 0x00008c00010c7983 */ /* 0x004ea80000300800 */
[----:B------:R-:W2:Y:S01]  /*23570*/  LDL.LU R9, [R1+0x90] ;  /* 0x0000900001097983 */ /* 0x000ea20000300800 */
[----:B------:R-:W-:-:S03]  /*23580*/  IADD3 R18, P6, PT, R18, R2, RZ ;  /* 0x0000000212127210 */ /* 0x000fc60007fde0ff */
[----:B------:R1:W-:Y:S02]  /*23590*/  LDGSTS.E [R4+0x7000], desc[UR16][R6.64], P5 ;  /* 0x0700000006047fae */ /* 0x0003e4000a9a1010 */
[----:B------:R-:W-:Y:S01]  /*235a0*/  IMAD.X R19, R19, 0x1, R0, P6 ;  /* 0x0000000113137824 */ /* 0x000fe200030e0600 */
[----:B---3--:R-:W-:Y:S02]  /*235b0*/  IADD3 R11, P6, PT, R11, R2, RZ ;  /* 0x000000020b0b7210 */ /* 0x008fe40007fde0ff */
[----:B-1----:R-:W-:-:S04]  /*235c0*/  SEL R6, RZ, 0x4, !P4 ;  /* 0x00000004ff067807 */ /* 0x002fc80006000000 */
[----:B------:R-:W-:Y:S01]  /*235d0*/  SEL R6, R6, RZ, !P2 ;  /* 0x000000ff06067207 */ /* 0x000fe20005000000 */
[----:B------:R-:W-:-:S03]  /*235e0*/  IMAD.X R13, R13, 0x1, R0, P6 ;  /* 0x000000010d0d7824 */ /* 0x000fc600030e0600 */
[----:B------:R-:W-:Y:S01]  /*235f0*/  ISETP.NE.U32.AND P4, PT, R6, RZ, PT ;  /* 0x000000ff0600720c */ /* 0x000fe20003f85070 */
[----:B------:R-:W-:Y:S01]  /*23600*/  IMAD.MOV.U32 R7, RZ, RZ, R19 ;  /* 0x000000ffff077224 */ /* 0x000fe200078e0013 */
[----:B------:R-:W-:Y:S02]  /*23610*/  MOV R6, R18 ;  /* 0x0000001200067202 */ /* 0x000fe40000000f00 */
[----:B------:R-:W-:-:S03]  /*23620*/  IADD3 R8, P6, PT, R8, R2, RZ ;  /* 0x0000000208087210 */ /* 0x000fc60007fde0ff */
[----:B------:R1:W-:Y:S02]  /*23630*/  LDGSTS.E [R4+0x7200], desc[UR16][R6.64], P5 ;  /* 0x0720000006047fae */ /* 0x0003e4000a9a1010 */
[----:B------:R-:W-:Y:S02]  /*23640*/  IMAD.X R10, R10, 0x1, R0, P6 ;  /* 0x000000010a0a7824 */ /* 0x000fe400030e0600 */
[----:B------:R-:W-:Y:S01]  /*23650*/  STL [R1+0x68], R18 ;  /* 0x0000681201007387 */ /* 0x000fe20000100800 */
[----:B------:R-:W-:-:S03]  /*23660*/  IADD3 R16, P6, PT, R16, R2, RZ ;  /* 0x0000000210107210 */ /* 0x000fc60007fde0ff */
[----:B------:R-:W-:Y:S01]  /*23670*/  STL [R1+0x64], R19 ;  /* 0x0000641301007387 */ /* 0x000fe20000100800 */
[----:B------:R-:W-:Y:S01]  /*23680*/  ISETP.GT.AND P5, PT, R5, 0x1e, PT ;  /* 0x0000001e0500780c */ /* 0x000fe20003fa4270 */
[----:B-1----:R-:W-:Y:S01]  /*23690*/  IMAD.MOV.U32 R6, RZ, RZ, R11 ;  /* 0x000000ffff067224 */ /* 0x002fe200078e000b */
[----:B------:R-:W-:Y:S01]  /*236a0*/  MOV R7, R13 ;  /* 0x0000000d00077202 */ /* 0x000fe20000000f00 */
[----:B------:R-:W-:Y:S01]  /*236b0*/  STL [R1+0x70], R11 ;  /* 0x0000700b01007387 */ /* 0x000fe20000100800 */
[----:B------:R-:W-:-:S03]  /*236c0*/  IMAD.X R17, R17, 0x1, R0, P6 ;  /* 0x0000000111117824 */ /* 0x000fc600030e0600 */
[----:B------:R1:W-:Y:S04]  /*236d0*/  STL [R1+0x6c], R13 ;  /* 0x00006c0d01007387 */ /* 0x0003e80000100800 */
[----:B------:R3:W-:Y:S04]  /*236e0*/  LDGSTS.E [R4+0x7400], desc[UR16][R6.64], P4 ;  /* 0x0740000006047fae */ /* 0x0007e8000a1a1010 */
[----:B------:R-:W-:Y:S04]  /*236f0*/  STL [R1+0x78], R8 ;  /* 0x0000780801007387 */ /* 0x000fe80000100800 */
[----:B------:R1:W-:Y:S01]  /*23700*/  STL [R1+0x74], R10 ;  /* 0x0000740a01007387 */ /* 0x0003e20000100800 */
[----:B---3--:R-:W-:-:S03]  /*23710*/  SEL R6, RZ, 0x4, !P5 ;  /* 0x00000004ff067807 */ /* 0x008fc60006800000 */
[----:B-1----:R-:W3:Y:S04]  /*23720*/  LDL.LU R13, [R1+0x94] ;  /* 0x00009400010d7983 */ /* 0x002ee80000300800 */
[----:B------:R-:W-:Y:S01]  /*23730*/  STL [R1+0x80], R16 ;  /* 0x0000801001007387 */ /* 0x000fe20000100800 */
[----:B------:R-:W-:-:S03]  /*23740*/  SEL R6, R6, RZ, !P2 ;  /* 0x000000ff06067207 */ /* 0x000fc60005000000 */
[----:B------:R-:W-:Y:S04]  /*23750*/  STL [R1+0x7c], R17 ;  /* 0x00007c1101007387 */ /* 0x000fe80000100800 */
[----:B------:R-:W3:Y:S01]  /*23760*/  LDL.LU R11, [R1+0x98] ;  /* 0x00009800010b7983 */ /* 0x000ee20000300800 */
[----:B------:R-:W-:Y:S01]  /*23770*/  ISETP.NE.U32.AND P5, PT, R6, RZ, PT ;  /* 0x000000ff0600720c */ /* 0x000fe20003fa5070 */
[----:B------:R-:W-:Y:S01]  /*23780*/  IMAD.MOV.U32 R7, RZ, RZ, R10 ;  /* 0x000000ffff077224 */ /* 0x000fe200078e000a */
[----:B------:R-:W-:Y:S01]  /*23790*/  MOV R6, R8 ;  /* 0x0000000800067202 */ /* 0x000fe20000000f00 */
[----:B------:R-:W3:Y:S04]  /*237a0*/  LDL.LU R10, [R1+0x9c] ;  /* 0x00009c00010a7983 */ /* 0x000ee80000300800 */
[----:B------:R-:W3:Y:S04]  /*237b0*/  LDL.LU R8, [R1+0xa0] ;  /* 0x0000a00001087983 */ /* 0x000ee80000300800 */
[----:B------:R1:W-:Y:S01]  /*237c0*/  LDGSTS.E [R4+0x7600], desc[UR16][R6.64], P4 ;  /* 0x0760000006047fae */ /* 0x0003e2000a1a1010 */
[----:B------:R-:W-:Y:S01]  /*237d0*/  ISETP.GT.AND P4, PT, R5, 0x1f, PT ;  /* 0x0000001f0500780c */ /* 0x000fe20003f84270 */
[----:B-1----:R-:W-:Y:S01]  /*237e0*/  IMAD.MOV.U32 R6, RZ, RZ, R16 ;  /* 0x000000ffff067224 */ /* 0x002fe200078e0010 */
[----:B------:R-:W-:-:S05]  /*237f0*/  MOV R7, R17 ;  /* 0x0000001100077202 */ /* 0x000fca0000000f00 */
[----:B------:R1:W-:Y:S02]  /*23800*/  LDGSTS.E [R4+0x7800], desc[UR16][R6.64], P5 ;  /* 0x0780000006047fae */ /* 0x0003e4000a9a1010 */
[----:B-1----:R-:W-:-:S04]  /*23810*/  SEL R6, RZ, 0x4, !P4 ;  /* 0x00000004ff067807 */ /* 0x002fc80006000000 */
[----:B------:R-:W-:-:S04]  /*23820*/  SEL R6, R6, RZ, !P2 ;  /* 0x000000ff06067207 */ /* 0x000fc80005000000 */
[----:B------:R-:W-:Y:S02]  /*23830*/  ISETP.NE.U32.AND P4, PT, R6, RZ, PT ;  /* 0x000000ff0600720c */ /* 0x000fe40003f85070 */
[----:B----4-:R-:W-:-:S05]  /*23840*/  IADD3 R14, P6, PT, R14, R2, RZ ;  /* 0x000000020e0e7210 */ /* 0x010fca0007fde0ff */
[----:B------:R-:W-:Y:S01]  /*23850*/  IMAD.X R15, R15, 0x1, R0, P6 ;  /* 0x000000010f0f7824 */ /* 0x000fe200030e0600 */
[----:B------:R-:W-:Y:S04]  /*23860*/  STL [R1+0x88], R14 ;  /* 0x0000880e01007387 */ /* 0x000fe80000100800 */
[----:B------:R1:W-:Y:S04]  /*23870*/  STL [R1+0x84], R15 ;  /* 0x0000840f01007387 */ /* 0x0003e80000100800 */
[----:B------:R-:W4:Y:S01]  /*23880*/  LDL.LU R19, [R1+0xa4] ;  /* 0x0000a40001137983 */ /* 0x000f220000300800 */
[----:B--2---:R-:W-:-:S05]  /*23890*/  IADD3 R9, P6, PT, R9, R2, RZ ;  /* 0x0000000209097210 */ /* 0x004fca0007fde0ff */
[----:B------:R-:W-:Y:S01]  /*238a0*/  IMAD.X R12, R12, 0x1, R0, P6 ;  /* 0x000000010c0c7824 */ /* 0x000fe200030e0600 */
[----:B------:R-:W-:Y:S04]  /*238b0*/  STL [R1+0x90], R9 ;  /* 0x0000900901007387 */ /* 0x000fe80000100800 */
[----:B------:R2:W-:Y:S04]  /*238c0*/  STL [R1+0x8c], R12 ;  /* 0x00008c0c01007387 */ /* 0x0005e80000100800 */
[----:B------:R-:W4:Y:S01]  /*238d0*/  LDL.LU R18, [R1+0xa8] ;  /* 0x0000a80001127983 */ /* 0x000f220000300800 */
[----:B------:R-:W-:Y:S01]  /*238e0*/  MOV R6, R14 ;  /* 0x0000000e00067202 */ /* 0x000fe20000000f00 */
[----:B------:R-:W-:-:S02]  /*238f0*/  IMAD.MOV.U32 R7, RZ, RZ, R15 ;  /* 0x000000ffff077224 */ /* 0x000fc400078e000f */
[----:B-1----:R-:W4:Y:S04]  /*23900*/  LDL.LU R15, [R1+0xac] ;  /* 0x0000ac00010f7983 */ /* 0x002f280000300800 */
[----:B------:R-:W4:Y:S04]  /*23910*/  LDL.LU R14, [R1+0xb0] ;  /* 0x0000b000010e7983 */ /* 0x000f280000300800 */
[----:B------:R1:W-:Y:S02]  /*23920*/  LDGSTS.E [R4+0x7a00], desc[UR16][R6.64], P5 ;  /* 0x07a0000006047fae */ /* 0x0003e4000a9a1010 */
[----:B-1----:R-:W-:Y:S01]  /*23930*/  MOV R7, R12 ;  /* 0x0000000c00077202 */ /* 0x002fe20000000f00 */
[----:B------:R-:W-:Y:S01]  /*23940*/  IMAD.MOV.U32 R6, RZ, RZ, R9 ;  /* 0x000000ffff067224 */ /* 0x000fe200078e0009 */
[----:B--2---:R-:W2:Y:S04]  /*23950*/  LDL.LU R12, [R1+0xb4] ;  /* 0x0000b400010c7983 */ /* 0x004ea80000300800 */
[----:B------:R-:W2:Y:S04]  /*23960*/  LDL.LU R9, [R1+0xb8] ;  /* 0x0000b80001097983 */ /* 0x000ea80000300800 */
[----:B------:R-:W2:Y:S04]  /*23970*/  LDL.LU R17, [R1+0xbc] ;  /* 0x0000bc0001117983 */ /* 0x000ea80000300800 */
[----:B------:R-:W2:Y:S01]  /*23980*/  LDL.LU R16, [R1+0xc0] ;  /* 0x0000c00001107983 */ /* 0x000ea20000300800 */
[----:B------:R-:W-:-:S03]  /*23990*/  ISETP.GT.AND P5, PT, R5, 0x20, PT ;  /* 0x000000200500780c */ /* 0x000fc60003fa4270 */
[----:B------:R1:W-:Y:S02]  /*239a0*/  LDGSTS.E [R4+0x7c00], desc[UR16][R6.64], P4 ;  /* 0x07c0000006047fae */ /* 0x0003e4000a1a1010 */
[----:B-1----:R-:W-:Y:S02]  /*239b0*/  SEL R6, RZ, 0x4, !P5 ;  /* 0x00000004ff067807 */ /* 0x002fe40006800000 */
[----:B---3--:R-:W-:-:S05]  /*239c0*/  IADD3 R11, P6, PT, R11, R2, RZ ;  /* 0x000000020b0b7210 */ /* 0x008fca0007fde0ff */
[--C-:B------:R-:W-:Y:S01]  /*239d0*/  IMAD.X R13, R13, 0x1, R0.reuse, P6 ;  /* 0x000000010d0d7824 */ /* 0x100fe200030e0600 */
[----:B------:R-:W-:Y:S02]  /*239e0*/  IADD3 R8, P6, PT, R8, R2, RZ ;  /* 0x0000000208087210 */ /* 0x000fe40007fde0ff */
[----:B------:R-:W-:Y:S01]  /*239f0*/  SEL R6, R6, RZ, !P2 ;  /* 0x000000ff06067207 */ /* 0x000fe20005000000 */
[----:B------:R-:W-:Y:S02]  /*23a00*/  STL [R1+0x98], R11 ;  /* 0x0000980b01007387 */ /* 0x000fe40000100800 */
[----:B------:R-:W-:Y:S01]  /*23a10*/  IMAD.X R10, R10, 0x1, R0, P6 ;  /* 0x000000010a0a7824 */ /* 0x000fe200030e0600 */
[----:B------:R-:W-:Y:S01]  /*23a20*/  ISETP.NE.U32.AND P5, PT, R6, RZ, PT ;  /* 0x000000ff0600720c */ /* 0x000fe20003fa5070 */
[----:B------:R1:W-:Y:S01]  /*23a30*/  STL [R1+0x94], R13 ;  /* 0x0000940d01007387 */ /* 0x0003e20000100800 */
[----:B------:R-:W-:Y:S01]  /*23a40*/  MOV R6, R11 ;  /* 0x0000000b00067202 */ /* 0x000fe20000000f00 */
[----:B------:R-:W-:-:S02]  /*23a50*/  IMAD.MOV.U32 R7, RZ, RZ, R13 ;  /* 0x000000ffff077224 */ /* 0x000fc400078e000d */
[----:B------:R-:W-:Y:S04]  /*23a60*/  STL [R1+0xa0], R8 ;  /* 0x0000a00801007387 */ /* 0x000fe80000100800 */
[----:B------:R3:W-:Y:S04]  /*23a70*/  STL [R1+0x9c], R10 ;  /* 0x00009c0a01007387 */ /* 0x0007e80000100800 */
        /* <DEDUP_REMOVED lines=14> */
[----:B------:R-:W-:-:S03]  /*23b60*/  IADD3 R14, P6, PT, R14, R2, RZ ;  /* 0x000000020e0e7210 */ /* 0x000fc60007fde0ff */
[----:B------:R-:W-:Y:S01]  /*23b70*/  IMAD.MOV.U32 R7, RZ, RZ, R19 ;  /* 0x000000ffff077224 */ /* 0x000fe200078e0013 */
[----:B------:R-:W-:Y:S01]  /*23b80*/  MOV R6, R18 ;  /* 0x0000001200067202 */ /* 0x000fe20000000f00 */
[----:B------:R-:W-:-:S04]  /*23b90*/  IMAD.X R15, R15, 0x1, R0, P6 ;  /* 0x000000010f0f7824 */ /* 0x000fc800030e0600 */
[----:B------:R1:W-:Y:S01]  /*23ba0*/  LDGSTS.E [R4+0x8200], desc[UR16][R6.64], P5 ;  /* 0x0820000006047fae */ /* 0x0003e2000a9a1010 */
[----:B------:R-:W-:-:S03]  /*23bb0*/  ISETP.GT.AND P5, PT, R5, 0x22, PT ;  /* 0x000000220500780c */ /* 0x000fc60003fa4270 */
[----:B------:R-:W-:Y:S01]  /*23bc0*/  STL [R1+0xa8], R18 ;  /* 0x0000a81201007387 */ /* 0x000fe20000100800 */
[----:B--2---:R-:W-:Y:S01]  /*23bd0*/  IADD3 R9, P6, PT, R9, R2, RZ ;  /* 0x0000000209097210 */ /* 0x004fe20007fde0ff */
        /* <DEDUP_REMOVED lines=20> */
[----:B----4-:R-:W4:Y:S04]  /*23d20*/  LDL.LU R12, [R1+0xdc] ;  /* 0x0000dc00010c7983 */ /* 0x010f280000300800 */
[----:B------:R-:W4:Y:S04]  /*23d30*/  LDL.LU R9, [R1+0xe0] ;  /* 0x0000e00001097983 */ /* 0x000f280000300800 */
[----:B------:R1:W-:Y:S01]  /*23d40*/  LDGSTS.E [R4+0x8600], desc[UR16][R6.64], P4 ;  /* 0x0860000006047fae */ /* 0x0003e2000a1a1010 */
[----:B------:R-:W-:-:S02]  /*23d50*/  ISETP.GT.AND P4, PT, R5, 0x23, PT ;  /* 0x000000230500780c */ /* 0x000fc40003f84270 */
[----:B------:R-:W-:Y:S01]  /*23d60*/  IADD3 R11, P6, PT, R11, R2, RZ ;  /* 0x000000020b0b7210 */ /* 0x000fe20007fde0ff */
[----:B-1----:R-:W-:Y:S01]  /*23d70*/  IMAD.MOV.U32 R6, RZ, RZ, R16 ;  /* 0x000000ffff067224 */ /* 0x002fe200078e0010 */
[----:B------:R-:W-:-:S03]  /*23d80*/  MOV R7, R17 ;  /* 0x0000001100077202 */ /* 0x000fc60000000f00 */
[----:B------:R-:W-:Y:S01]  /*23d90*/  IMAD.X R13, R13, 0x1, R0, P6 ;  /* 0x000000010d0d7824 */ /* 0x000fe200030e0600 */
[----:B------:R-:W-:Y:S04]  /*23da0*/  STL [R1+0xc8], R11 ;  /* 0x0000c80b01007387 */ /* 0x000fe80000100800 */
[----:B------:R1:W-:Y:S04]  /*23db0*/  LDGSTS.E [R4+0x8800], desc[UR16][R6.64], P5 ;  /* 0x0880000006047fae */ /* 0x0003e8000a9a1010 */
[----:B------:R1:W-:Y:S04]  /*23dc0*/  STL [R1+0xc4], R13 ;  /* 0x0000c40d01007387 */ /* 0x0003e80000100800 */
[----:B------:R-:W4:Y:S01]  /*23dd0*/  LDL.LU R19, [R1+0xe4] ;  /* 0x0000e40001137983 */ /* 0x000f220000300800 */
[----:B---3--:R-:W-:-:S02]  /*23de0*/  IADD3 R8, P6, PT, R8, R2, RZ ;  /* 0x0000000208087210 */ /* 0x008fc40007fde0ff */
[----:B-1----:R-:W-:-:S03]  /*23df0*/  SEL R6, RZ, 0x4, !P4 ;  /* 0x00000004ff067807 */ /* 0x002fc60006000000 */
[----:B------:R-:W-:Y:S01]  /*23e00*/  IMAD.X R10, R10, 0x1, R0, P6 ;  /* 0x000000010a0a7824 */ /* 0x000fe200030e0600 */
[----:B------:R-:W-:Y:S01]  /*23e10*/  STL [R1+0xd0], R8 ;  /* 0x0000d00801007387 */ /* 0x000fe20000100800 */
[----:B------:R-:W-:-:S03]  /*23e20*/  SEL R6, R6, RZ, !P2 ;  /* 0x000000ff06067207 */ /* 0x000fc60005000000 */
[----:B------:R1:W-:Y:S01]  /*23e30*/  STL [R1+0xcc], R10 ;  /* 0x0000cc0a01007387 */ /* 0x0003e20000100800 */
[----:B------:R-:W-:-:S03]  /*23e40*/  ISETP.NE.U32.AND P4, PT, R6, RZ, PT ;  /* 0x000000ff0600720c */ /* 0x000fc60003f85070 */
[----:B------:R-:W3:Y:S01]  /*23e50*/  LDL.LU R18, [R1+0xe8] ;  /* 0x0000e80001127983 */ /* 0x000ee20000300800 */
[----:B------:R-:W-:Y:S01]  /*23e60*/  MOV R6, R11 ;  /* 0x0000000b00067202 */ /* 0x000fe20000000f00 */
[----:B------:R-:W-:Y:S02]  /*23e70*/  IMAD.MOV.U32 R7, RZ, RZ, R13 ;  /* 0x000000ffff077224 */ /* 0x000fe400078e000d */
[----:B------:R-:W3:Y:S04]  /*23e80*/  LDL.LU R13, [R1+0xec] ;  /* 0x0000ec00010d7983 */ /* 0x000ee80000300800 */
        /* <DEDUP_REMOVED lines=30> */
[----:B------:R-:W2:Y:S04]  /*24070*/  LDL.LU R9, [R1+0x110] ;  /* 0x0001100001097983 */ /* 0x000ea80000300800 */
[----:B------:R1:W-:Y:S01]  /*24080*/  LDGSTS.E [R4+0x9000], desc[UR16][R6.64], P5 ;  /* 0x0900000006047fae */ /* 0x0003e2000a9a1010 */
[----:B---3--:R-:W-:-:S05]  /*24090*/  IADD3 R18, P6, PT, R18, R2, RZ ;  /* 0x0000000212127210 */ /* 0x008fca0007fde0ff */
[--C-:B------:R-:W-:Y:S01]  /*240a0*/  IMAD.X R19, R19, 0x1, R0.reuse, P6 ;  /* 0x0000000113137824 */ /* 0x100fe200030e0600 */
[----:B-1----:R-:W-:Y:S02]  /*240b0*/  SEL R6, RZ, 0x4, !P4 ;  /* 0x00000004ff067807 */ /* 0x002fe40006000000 */
[----:B------:R-:W-:Y:S02]  /*240c0*/  IADD3 R11, P6, PT, R11, R2, RZ ;  /* 0x000000020b0b7210 */ /* 0x000fe40007fde0ff */
[----:B------:R-:W-:Y:S01]  /*240d0*/  SEL R6, R6, RZ, !P2 ;  /* 0x000000ff06067207 */ /* 0x000fe20005000000 */
[----:B------:R-:W-:Y:S02]  /*240e0*/  IMAD.MOV.U32 R7, RZ, RZ, R19 ;  /* 0x000000ffff077224 */ /* 0x000fe400078e0013 */
[----:B------:R-:W-:Y:S01]  /*240f0*/  IMAD.X R13, R13, 0x1, R0, P6 ;  /* 0x000000010d0d7824 */ /* 0x000fe200030e0600 */
[----:B------:R-:W-:Y:S02]  /*24100*/  ISETP.NE.U32.AND P4, PT, R6, RZ, PT ;  /* 0x000000ff0600720c */ /* 0x000fe40003f85070 */
[----:B------:R-:W-:Y:S01]  /*24110*/  MOV R6, R18 ;  /* 0x0000001200067202 */ /* 0x000fe20000000f00 */
[----:B------:R-:W-:Y:S04]  /*24120*/  STL [R1+0xe8], R18 ;  /* 0x0000e81201007387 */ /* 0x000fe80000100800 */
[----:B------:R1:W-:Y:S01]  /*24130*/  LDGSTS.E [R4+0x9200], desc[UR16][R6.64], P5 ;  /* 0x0920000006047fae */ /* 0x0003e2000a9a1010 */
[----:B------:R-:W-:-:S03]  /*24140*/  IADD3 R8, P6, PT, R8, R2, RZ ;  /* 0x0000000208087210 */ /* 0x000fc60007fde0ff */
[----:B------:R-:W-:Y:S02]  /*24150*/  STL [R1+0xe4], R19 ;  /* 0x0000e41301007387 */ /* 0x000fe40000100800 */
[--C-:B------:R-:W-:Y:S02]  /*24160*/  IMAD.X R10, R10, 0x1, R0.reuse, P6 ;  /* 0x000000010a0a7824 */ /* 0x100fe400030e0600 */
[----:B-1----:R-:W-:Y:S01]  /*24170*/  IMAD.MOV.U32 R6, RZ, RZ, R11 ;  /* 0x000000ffff067224 */ /* 0x002fe200078e000b */
[----:B------:R-:W-:Y:S02]  /*24180*/  IADD3 R16, P6, PT, R16, R2, RZ ;  /* 0x0000000210107210 */ /* 0x000fe40007fde0ff */
[----:B------:R-:W-:Y:S01]  /*24190*/  MOV R7, R13 ;  /* 0x0000000d00077202 */ /* 0x000fe20000000f00 */
[----:B------:R-:W-:Y:S01]  /*241a0*/  STL [R1+0xf0], R11 ;  /* 0x0000f00b01007387 */ /* 0x000fe20000100800 */
[----:B------:R-:W-:Y:S01]  /*241b0*/  ISETP.GT.AND P5, PT, R5, 0x26, PT ;  /* 0x000000260500780c */ /* 0x000fe20003fa4270 */
[----:B------:R-:W-:-:S02]  /*241c0*/  IMAD.X R17, R17, 0x1, R0, P6 ;  /* 0x0000000111117824 */ /* 0x000fc400030e0600 */
        /* <DEDUP_REMOVED lines=169> */
[----:B------:R-:W-:Y:S01]  /*24c60*/  IMAD.X R10, R10, 0x1, R0, P6 ;  /* 0x000000010a0a7824 */ /* 0x000fe200030e0600 */
[----:B-1----:R-:W-:Y:S01]  /*24c70*/  MOV R7, R13 ;  /* 0x0000000d00077202 */ /* 0x002fe20000000f00 */
[----:B------:R-:W-:Y:S01]  /*24c80*/  IMAD.MOV.U32 R6, RZ, RZ, R11 ;  /* 0x000000ffff067224 */ /* 0x000fe200078e000b */
[----:B------:R-:W-:Y:S01]  /*24c90*/  IADD3 R16, P6, PT, R16, R2, RZ ;  /* 0x0000000210107210 */ /* 0x000fe20007fde0ff */
[----:B------:R-:W-:Y:S01]  /*24ca0*/  STL [R1+0x170], R11 ;  /* 0x0001700b01007387 */ /* 0x000fe20000100800 */
[----:B------:R-:W-:-:S03]  /*24cb0*/  ISETP.GT.AND P5, PT, R5, 0x2e, PT ;  /* 0x0000002e0500780c */ /* 0x000fc60003fa4270 */
[----:B------:R1:W-:Y:S01]  /*24cc0*/  STL [R1+0x16c], R13 ;  /* 0x00016c0d01007387 */ /* 0x0003e20000100800 */
[----:B------:R-:W-:-:S03]  /*24cd0*/  IMAD.X R17, R17, 0x1, R0, P6 ;  /* 0x0000000111117824 */ /* 0x000fc600030e0600 */
        /* <DEDUP_REMOVED lines=1591> */
[----:B------:R1:W-:Y:S04]  /*2b050*/  STL [R1+0x5fc], R17 ;  /* 0x0005fc1101007387 */ /* 0x0003e80000100800 */
        /* <DEDUP_REMOVED lines=17> */
[----:B------:R-:W-:Y:S04]  /*2b170*/  STL [R1+0x604], R15 ;  /* 0x0006040f01007387 */ /* 0x000fe80000100800 */
[----:B------:R-:W4:Y:S01]  /*2b180*/  LDL.LU R19, [R1+0x624] ;  /* 0x0006240001137983 */ /* 0x000f220000300800 */
[----:B--2---:R-:W-:-:S05]  /*2b190*/  IADD3 R9, P6, PT, R9, R2, RZ ;  /* 0x0000000209097210 */ /* 0x004fca0007fde0ff */
[----:B------:R-:W-:Y:S01]  /*2b1a0*/  IMAD.X R12, R12, 0x1, R0, P6 ;  /* 0x000000010c0c7824 */ /* 0x000fe200030e0600 */
[----:B------:R-:W-:Y:S04]  /*2b1b0*/  STL [R1+0x610], R9 ;  /* 0x0006100901007387 */ /* 0x000fe80000100800 */
[----:B------:R1:W-:Y:S04]  /*2b1c0*/  STL [R1+0x60c], R12 ;  /* 0x00060c0c01007387 */ /* 0x0003e80000100800 */
[----:B------:R-:W2:Y:S01]  /*2b1d0*/  LDL.LU R18, [R1+0x628] ;  /* 0x0006280001127983 */ /* 0x000ea20000300800 */
[----:B------:R-:W-:Y:S01]  /*2b1e0*/  MOV R6, R14 ;  /* 0x0000000e00067202 */ /* 0x000fe20000000f00 */
[----:B------:R-:W-:-:S02]  /*2b1f0*/  IMAD.MOV.U32 R7, RZ, RZ, R15 ;  /* 0x000000ffff077224 */ /* 0x000fc400078e000f */
[----:B------:R-:W4:Y:S04]  /*2b200*/  LDL.LU R17, [R1+0x62c] ;  /* 0x00062c0001117983 */ /* 0x000f280000300800 */
[----:B------:R-:W4:Y:S04]  /*2b210*/  LDL.LU R16, [R1+0x630] ;  /* 0x0006300001107983 */ /* 0x000f280000300800 */
[----:B------:R1:W-:Y:S02]  /*2b220*/  LDGSTS.E [R4+0x1da00], desc[UR16][R6.64], P5 ;  /* 0x1da0000006047fae */ /* 0x0003e4000a9a1010 */
[----:B-1----:R-:W-:Y:S01]  /*2b230*/  MOV R7, R12 ;  /* 0x0000000c00077202 */ /* 0x002fe20000000f00 */
[----:B------:R-:W-:Y:S01]  /*2b240*/  IMAD.MOV.U32 R6, RZ, RZ, R9 ;  /* 0x000000ffff067224 */ /* 0x000fe200078e0009 */
[----:B------:R-:W4:Y:S04]  /*2b250*/  LDL.LU R12, [R1+0x634] ;  /* 0x00063400010c7983 */ /* 0x000f280000300800 */
[----:B------:R-:W4:Y:S04]  /*2b260*/  LDL.LU R9, [R1+0x638] ;  /* 0x0006380001097983 */ /* 0x000f280000300800 */
[----:B------:R-:W4:Y:S04]  /*2b270*/  LDL.LU R15, [R1+0x63c] ;  /* 0x00063c00010f7983 */ /* 0x000f280000300800 */
[----:B------:R-:W4:Y:S01]  /*2b280*/  LDL.LU R14, [R1+0x640] ;  /* 0x00064000010e7983 */ /* 0x000f220000300800 */
        /* <DEDUP_REMOVED lines=15> */
[----:B-1----:R-:W4:Y:S04]  /*2b380*/  LDL.LU R13, [R1+0x644] ;  /* 0x00064400010d7983 */ /* 0x002f280000300800 */
[----:B------:R-:W4:Y:S04]  /*2b390*/  LDL.LU R11, [R1+0x648] ;  /* 0x00064800010b7983 */ /* 0x000f280000300800 */
        /* <DEDUP_REMOVED lines=10> */
[----:B--2---:R-:W-:-:S05]  /*2b440*/  IADD3 R18, P6, PT, R18, R2, RZ ;  /* 0x0000000212127210 */ /* 0x004fca0007fde0ff */
[----:B----4-:R-:W-:Y:S01]  /*2b450*/  IMAD.X R19, R19, 0x1, R0, P6 ;  /* 0x0000000113137824 */ /* 0x010fe200030e0600 */
[----:B------:R-:W-:-:S03]  /*2b460*/  IADD3 R16, P6, PT, R16, R2, RZ ;  /* 0x0000000210107210 */ /* 0x000fc60007fde0ff */
        /* <DEDUP_REMOVED lines=14> */
[----:B------:R1:W-:Y:S04]  /*2b550*/  LDGSTS.E [R4+0x1e400], desc[UR16][R6.64], P4 ;  /* 0x1e40000006047fae */ /* 0x0003e8000a1a1010 */
[----:B------:R2:W-:Y:S04]  /*2b560*/  STL [R1+0x62c], R17 ;  /* 0x00062c1101007387 */ /* 0x0005e80000100800 */
[----:B------:R-:W-:Y:S01]  /*2b570*/  STL [R1+0x638], R9 ;  /* 0x0006380901007387 */ /* 0x000fe20000100800 */
[----:B-1----:R-:W-:-:S03]  /*2b580*/  SEL R6, RZ, 0x4, !P5 ;  /* 0x00000004ff067807 */ /* 0x002fc60006800000 */
[----:B------:R1:W-:Y:S01]  /*2b590*/  STL [R1+0x634], R12 ;  /* 0x0006340c01007387 */ /* 0x0003e20000100800 */
[----:B------:R-:W-:-:S03]  /*2b5a0*/  SEL R6, R6, RZ, !P2 ;  /* 0x000000ff06067207 */ /* 0x000fc60005000000 */
[----:B--2---:R-:W2:Y:S04]  /*2b5b0*/  LDL.LU R17, [R1+0x654] ;  /* 0x0006540001117983 */ /* 0x004ea80000300800 */
[----:B------:R-:W-:Y:S01]  /*2b5c0*/  STL [R1+0x640], R14 ;  /* 0x0006400e01007387 */ /* 0x000fe20000100800 */
[----:B------:R-:W-:-:S03]  /*2b5d0*/  ISETP.NE.U32.AND P5, PT, R6, RZ, PT ;  /* 0x000000ff0600720c */ /* 0x000fc60003fa5070 */
[----:B------:R4:W-:Y:S04]  /*2b5e0*/  STL [R1+0x63c], R15 ;  /* 0x00063c0f01007387 */ /* 0x0009e80000100800 */
[----:B------:R-:W2:Y:S01]  /*2b5f0*/  LDL.LU R16, [R1+0x658] ;  /* 0x0006580001107983 */ /* 0x000ea20000300800 */
[----:B------:R-:W-:Y:S01]  /*2b600*/  MOV R6, R9 ;  /* 0x0000000900067202 */ /* 0x000fe20000000f00 */
[----:B------:R-:W-:Y:S02]  /*2b610*/  IMAD.MOV.U32 R7, RZ, RZ, R12 ;  /* 0x000000ffff077224 */ /* 0x000fe400078e000c */
[----:B-1----:R-:W2:Y:S04]  /*2b620*/  LDL.LU R12, [R1+0x65c] ;  /* 0x00065c00010c7983 */ /* 0x002ea80000300800 */
[----:B------:R-:W2:Y:S04]  /*2b630*/  LDL.LU R9, [R1+0x660] ;  /* 0x0006600001097983 */ /* 0x000ea80000300800 */
[----:B------:R1:W-:Y:S01]  /*2b640*/  LDGSTS.E [R4+0x1e600], desc[UR16][R6.64], P4 ;  /* 0x1e60000006047fae */ /* 0x0003e2000a1a1010 */
[----:B------:R-:W-:-:S02]  /*2b650*/  ISETP.GT.AND P4, PT, R5, 0x7b, PT ;  /* 0x0000007b0500780c */ /* 0x000fc40003f84270 */
[----:B------:R-:W-:Y:S01]  /*2b660*/  IADD3 R11, P6, PT, R11, R2, RZ ;  /* 0x000000020b0b7210 */ /* 0x000fe20007fde0ff */
[----:B-1----:R-:W-:Y:S01]  /*2b670*/  IMAD.MOV.U32 R6, RZ, RZ, R14 ;  /* 0x000000ffff067224 */ /* 0x002fe200078e000e */
[----:B------:R-:W-:-:S03]  /*2b680*/  MOV R7, R15 ;  /* 0x0000000f00077202 */ /* 0x000fc60000000f00 */
[--C-:B------:R-:W-:Y:S02]  /*2b690*/  IMAD.X R13, R13, 0x1, R0.reuse, P6 ;  /* 0x000000010d0d7824 */ /* 0x100fe400030e0600 */
[----:B------:R1:W-:Y:S04]  /*2b6a0*/  LDGSTS.E [R4+0x1e800], desc[UR16][R6.64], P5 ;  /* 0x1e80000006047fae */ /* 0x0003e8000a9a1010 */
[----:B------:R3:W-:Y:S01]  /*2b6b0*/  STL [R1+0x648], R11 ;  /* 0x0006480b01007387 */ /* 0x0007e20000100800 */
[----:B-1----:R-:W-:Y:S02]  /*2b6c0*/  SEL R6, RZ, 0x4, !P4 ;  /* 0x00000004ff067807 */ /* 0x002fe40006000000 */
[----:B---3--:R-:W-:Y:S02]  /*2b6d0*/  IADD3 R8, P6, PT, R8, R2, RZ ;  /* 0x0000000208087210 */ /* 0x008fe40007fde0ff */
[----:B------:R-:W-:Y:S01]  /*2b6e0*/  SEL R6, R6, RZ, !P2 ;  /* 0x000000ff06067207 */ /* 0x000fe20005000000 */
[----:B------:R1:W-:Y:S02]  /*2b6f0*/  STL [R1+0x644], R13 ;  /* 0x0006440d01007387 */ /* 0x0003e40000100800 */
[----:B------:R-:W-:Y:S01]  /*2b700*/  IMAD.X R10, R10, 0x1, R0, P6 ;  /* 0x000000010a0a7824 */ /* 0x000fe200030e0600 */
[----:B------:R-:W-:Y:S01]  /*2b710*/  ISETP.NE.U32.AND P4, PT, R6, RZ, PT ;  /* 0x000000ff0600720c */ /* 0x000fe20003f85070 */
[----:B----4-:R-:W3:Y:S01]  /*2b720*/  LDL.LU R15, [R1+0x664] ;  /* 0x00066400010f7983 */ /* 0x010ee20000300800 */
[----:B------:R-:W-:-:S03]  /*2b730*/  MOV R6, R11 ;  /* 0x0000000b00067202 */ /* 0x000fc60000000f00 */
[----:B------:R-:W-:Y:S04]  /*2b740*/  STL [R1+0x650], R8 ;  /* 0x0006500801007387 */ /* 0x000fe80000100800 */
[----:B------:R4:W-:Y:S04]  /*2b750*/  STL [R1+0x64c], R10 ;  /* 0x00064c0a01007387 */ /* 0x0009e80000100800 */
[----:B------:R-:W3:Y:S04]  /*2b760*/  LDL.LU R11, [R1+0x668] ;  /* 0x00066800010b7983 */ /* 0x000ee80000300800 */
[----:B------:R-:W3:Y:S04]  /*2b770*/  LDL.LU R19, [R1+0x66c] ;  /* 0x00066c0001137983 */ /* 0x000ee80000300800 */
[----:B------:R-:W3:Y:S01]  /*2b780*/  LDL.LU R18, [R1+0x670] ;  /* 0x0006700001127983 */ /* 0x000ee20000300800 */
[----:B------:R-:W-:-:S03]  /*2b790*/  IMAD.MOV.U32 R7, RZ, RZ, R13 ;  /* 0x000000ffff077224 */ /* 0x000fc600078e000d */
[----:B------:R-:W3:Y:S04]  /*2b7a0*/  LDL.LU R14, [R1+0x674] ;  /* 0x00067400010e7983 */ /* 0x000ee80000300800 */
[----:B-1----:R-:W3:Y:S04]  /*2b7b0*/  LDL.LU R13, [R1+0x678] ;  /* 0x00067800010d7983 */ /* 0x002ee80000300800 */
[----:B------:R1:W-:Y:S01]  /*2b7c0*/  LDGSTS.E [R4+0x1ea00], desc[UR16][R6.64], P5 ;  /* 0x1ea0000006047fae */ /* 0x0003e2000a9a1010 */
[----:B------:R-:W-:Y:S02]  /*2b7d0*/  ISETP.GT.AND P5, PT, R5, 0x7c, PT ;  /* 0x0000007c0500780c */ /* 0x000fe40003fa4270 */
[----:B-1----:R-:W-:Y:S01]  /*2b7e0*/  MOV R7, R10 ;  /* 0x0000000a00077202 */ /* 0x002fe20000000f00 */
[----:B------:R-:W-:Y:S01]  /*2b7f0*/  IMAD.MOV.U32 R6, RZ, RZ, R8 ;  /* 0x000000ffff067224 */ /* 0x000fe200078e0008 */
[----:B----4-:R-:W4:Y:S04]  /*2b800*/  LDL.LU R10, [R1+0x67c] ;  /* 0x00067c00010a7983 */ /* 0x010f280000300800 */
[----:B------:R-:W4:Y:S04]  /*2b810*/  LDL.LU R8, [R1+0x680] ;  /* 0x0006800001087983 */ /* 0x000f280000300800 */
[----:B------:R1:W-:Y:S02]  /*2b820*/  LDGSTS.E [R4+0x1ec00], desc[UR16][R6.64], P4 ;  /* 0x1ec0000006047fae */ /* 0x0003e4000a1a1010 */
[----:B-1----:R-:W-:-:S04]  /*2b830*/  SEL R6, RZ, 0x4, !P5 ;  /* 0x00000004ff067807 */ /* 0x002fc80006800000 */
[----:B------:R-:W-:-:S04]  /*2b840*/  SEL R6, R6, RZ, !P2 ;  /* 0x000000ff06067207 */ /* 0x000fc80005000000 */
[----:B------:R-:W-:Y:S02]  /*2b850*/  ISETP.NE.U32.AND P5, PT, R6, RZ, PT ;  /* 0x000000ff0600720c */ /* 0x000fe40003fa5070 */
[----:B--2---:R-:W-:-:S05]  /*2b860*/  IADD3 R16, P6, PT, R16, R2, RZ ;  /* 0x0000000210107210 */ /* 0x004fca0007fde0ff */
[--C-:B------:R-:W-:Y:S01]  /*2b870*/  IMAD.X R17, R17, 0x1, R0.reuse, P6 ;  /* 0x0000000111117824 */ /* 0x100fe200030e0600 */
[----:B------:R-:W-:Y:S01]  /*2b880*/  IADD3 R9, P6, PT, R9, R2, RZ ;  /* 0x0000000209097210 */ /* 0x000fe20007fde0ff */
[----:B------:R-:W-:Y:S04]  /*2b890*/  STL [R1+0x658], R16 ;  /* 0x0006581001007387 */ /* 0x000fe80000100800 */
[----:B------:R-:W-:Y:S01]  /*2b8a0*/  IMAD.X R12, R12, 0x1, R0, P6 ;  /* 0x000000010c0c7824 */ /* 0x000fe200030e0600 */
[----:B------:R1:W-:Y:S01]  /*2b8b0*/  STL [R1+0x654], R17 ;  /* 0x0006541101007387 */ /* 0x0003e20000100800 */
[----:B------:R-:W-:Y:S01]  /*2b8c0*/  IMAD.MOV.U32 R7, RZ, RZ, R17 ;  /* 0x000000ffff077224 */ /* 0x000fe200078e0011 */
[----:B------:R-:W-:Y:S02]  /*2b8d0*/  MOV R6, R16 ;  /* 0x0000001000067202 */ /* 0x000fe40000000f00 */
[----:B------:R-:W-:Y:S04]  /*2b8e0*/  STL [R1+0x660], R9 ;  /* 0x0006600901007387 */ /* 0x000fe80000100800 */
[----:B------:R2:W-:Y:S04]  /*2b8f0*/  STL [R1+0x65c], R12 ;  /* 0x00065c0c01007387 */ /* 0x0005e80000100800 */
[----:B-1----:R-:W4:Y:S04]  /*2b900*/  LDL.LU R17, [R1+0x684] ;  /* 0x0006840001117983 */ /* 0x002f280000300800 */
[----:B------:R-:W4:Y:S04]  /*2b910*/  LDL.LU R16, [R1+0x688] ;  /* 0x0006880001107983 */ /* 0x000f280000300800 */
[----:B------:R1:W-:Y:S01]  /*2b920*/  LDGSTS.E [R4+0x1ee00], desc[UR16][R6.64], P4 ;  /* 0x1ee0000006047fae */ /* 0x0003e2000a1a1010 */
[----:B------:R-:W-:Y:S01]  /*2b930*/  ISETP.GT.AND P4, PT, R5, 0x7d, PT ;  /* 0x0000007d0500780c */ /* 0x000fe20003f84270 */
[----:B-1----:R-:W-:Y:S01]  /*2b940*/  IMAD.MOV.U32 R6, RZ, RZ, R9 ;  /* 0x000000ffff067224 */ /* 0x002fe200078e0009 */
[----:B------:R-:W-:-:S02]  /*2b950*/  MOV R7, R12 ;  /* 0x0000000c00077202 */ /* 0x000fc40000000f00 */
[----:B--2---:R-:W2:Y:S04]  /*2b960*/  LDL.LU R12, [R1+0x690] ;  /* 0x00069000010c7983 */ /* 0x004ea80000300800 */
[----:B------:R1:W-:Y:S04]  /*2b970*/  LDGSTS.E [R4+0x1f000], desc[UR16][R6.64], P5 ;  /* 0x1f00000006047fae */ /* 0x0003e8000a9a1010 */
[----:B------:R-:W2:Y:S01]  /*2b980*/  LDL.LU R9, [R1+0x698] ;  /* 0x0006980001097983 */ /* 0x000ea20000300800 */
[----:B---3--:R-:W-:Y:S02]  /*2b990*/  IADD3 R11, P6, PT, R11, R2, RZ ;  /* 0x000000020b0b7210 */ /* 0x008fe40007fde0ff */
[----:B-1----:R-:W-:-:S03]  /*2b9a0*/  SEL R6, RZ, 0x4, !P4 ;  /* 0x00000004ff067807 */ /* 0x002fc60006000000 */
[--C-:B------:R-:W-:Y:S01]  /*2b9b0*/  IMAD.X R15, R15, 0x1, R0.reuse, P6 ;  /* 0x000000010f0f7824 */ /* 0x100fe200030e0600 */
[----:B------:R-:W-:Y:S01]  /*2b9c0*/  IADD3 R18, P6, PT, R18, R2, RZ ;  /* 0x0000000212127210 */ /* 0x000fe20007fde0ff */
[----:B------:R-:W-:Y:S01]  /*2b9d0*/  STL [R1+0x668], R11 ;  /* 0x0006680b01007387 */ /* 0x000fe20000100800 */
[----:B------:R-:W-:Y:S01]  /*2b9e0*/  SEL R6, R6, RZ, !P2 ;  /* 0x000000ff06067207 */ /* 0x000fe20005000000 */
[----:B------:R-:W-:Y:S02]  /*2b9f0*/  IMAD.MOV.U32 R7, RZ, RZ, R15 ;  /* 0x000000ffff077224 */ /* 0x000fe400078e000f */
[----:B------:R-:W-:Y:S01]  /*2ba00*/  IMAD.X R19, R19, 0x1, R0, P6 ;  /* 0x0000000113137824 */ /* 0x000fe200030e0600 */
[----:B------:R1:W-:Y:S01]  /*2ba10*/  STL [R1+0x664], R15 ;  /* 0x0006640f01007387 */ /* 0x0003e20000100800 */
[----:B------:R-:W-:Y:S02]  /*2ba20*/  ISETP.NE.U32.AND P4, PT, R6, RZ, PT ;  /* 0x000000ff0600720c */ /* 0x000fe40003f85070 */
[----:B------:R-:W-:-:S05]  /*2ba30*/  MOV R6, R11 ;  /* 0x0000000b00067202 */ /* 0x000fca0000000f00 */
[----:B------:R3:W-:Y:S04]  /*2ba40*/  LDGSTS.E [R4+0x1f200], desc[UR16][R6.64], P5 ;  /* 0x1f20000006047fae */ /* 0x0007e8000a9a1010 */
[----:B-1----:R-:W2:Y:S04]  /*2ba50*/  LDL.LU R15, [R1+0x68c] ;  /* 0x00068c00010f7983 */ /* 0x002ea80000300800 */
[----:B------:R-:W-:Y:S04]  /*2ba60*/  STL [R1+0x670], R18 ;  /* 0x0006701201007387 */ /* 0x000fe80000100800 */
[----:B------:R-:W-:Y:S04]  /*2ba70*/  STL [R1+0x66c], R19 ;  /* 0x00066c1301007387 */ /* 0x000fe80000100800 */
[----:B------:R-:W2:Y:S01]  /*2ba80*/  LDL.LU R11, [R1+0x694] ;  /* 0x00069400010b7983 */ /* 0x000ea20000300800 */
[----:B---3--:R-:W-:Y:S01]  /*2ba90*/  IMAD.MOV.U32 R6, RZ, RZ, R18 ;  /* 0x000000ffff067224 */ /* 0x008fe200078e0012 */
[----:B------:R-:W-:-:S02]  /*2baa0*/  MOV R7, R19 ;  /* 0x0000001300077202 */ /* 0x000fc40000000f00 */
[----:B------:R-:W-:Y:S02]  /*2bab0*/  ISETP.GT.AND P5, PT, R5, 0x7e, PT ;  /* 0x0000007e0500780c */ /* 0x000fe40003fa4270 */
[-C--:B------:R-:W-:Y:S01]  /*2bac0*/  IADD3 R13, P6, PT, R13, R2.reuse, RZ ;  /* 0x000000020d0d7210 */ /* 0x080fe20007fde0ff */
[----:B------:R1:W-:Y:S04]  /*2bad0*/  LDGSTS.E [R4+0x1f400], desc[UR16][R6.64], P4 ;  /* 0x1f40000006047fae */ /* 0x0003e8000a1a1010 */
[----:B------:R-:W-:Y:S01]  /*2bae0*/  IMAD.X R14, R14, 0x1, R0, P6 ;  /* 0x000000010e0e7824 */ /* 0x000fe200030e0600 */
[----:B----4-:R-:W-:Y:S02]  /*2baf0*/  IADD3 R8, P6, PT, R8, R2, RZ ;  /* 0x0000000208087210 */ /* 0x010fe40007fde0ff */
[----:B-1----:R-:W-:-:S04]  /*2bb00*/  SEL R6, RZ, 0x4, !P5 ;  /* 0x00000004ff067807 */ /* 0x002fc80006800000 */
[----:B------:R-:W-:Y:S01]  /*2bb10*/  SEL R6, R6, RZ, !P2 ;  /* 0x000000ff06067207 */ /* 0x000fe20005000000 */
[----:B------:R-:W-:-:S03]  /*2bb20*/  IMAD.MOV.U32 R7, RZ, RZ, R14 ;  /* 0x000000ffff077224 */ /* 0x000fc600078e000e */
[----:B------:R-:W-:Y:S01]  /*2bb30*/  ISETP.NE.U32.AND P5, PT, R6, RZ, PT ;  /* 0x000000ff0600720c */ /* 0x000fe20003fa5070 */
[----:B------:R-:W-:Y:S01]  /*2bb40*/  IMAD.X R10, R10, 0x1, R0, P6 ;  /* 0x000000010a0a7824 */ /* 0x000fe200030e0600 */
[----:B------:R-:W-:Y:S01]  /*2bb50*/  MOV R6, R13 ;  /* 0x0000000d00067202 */ /* 0x000fe20000000f00 */
[----:B------:R-:W-:Y:S04]  /*2bb60*/  STL [R1+0x678], R13 ;  /* 0x0006780d01007387 */ /* 0x000fe80000100800 */
[----:B------:R1:W-:Y:S01]  /*2bb70*/  LDGSTS.E [R4+0x1f600], desc[UR16][R6.64], P4 ;  /* 0x1f60000006047fae */ /* 0x0003e2000a1a1010 */
[----:B------:R-:W-:-:S03]  /*2bb80*/  ISETP.GT.AND P4, PT, R5, 0x7f, PT ;  /* 0x0000007f0500780c */ /* 0x000fc60003f84270 */
[----:B------:R3:W-:Y:S01]  /*2bb90*/  STL [R1+0x674], R14 ;  /* 0x0006740e01007387 */ /* 0x0007e20000100800 */
[----:B-1----:R-:W-:Y:S01]  /*2bba0*/  IMAD.MOV.U32 R6, RZ, RZ, R8 ;  /* 0x000000ffff067224 */ /* 0x002fe200078e0008 */
[----:B------:R-:W-:Y:S02]  /*2bbb0*/  MOV R7, R10 ;  /* 0x0000000a00077202 */ /* 0x000fe40000000f00 */
[----:B------:R-:W-:Y:S04]  /*2bbc0*/  STL [R1+0x680], R8 ;  /* 0x0006800801007387 */ /* 0x000fe80000100800 */
[----:B------:R1:W-:Y:S04]  /*2bbd0*/  LDGSTS.E [R4+0x1f800], desc[UR16][R6.64], P5 ;  /* 0x1f80000006047fae */ /* 0x0003e8000a9a1010 */
[----:B------:R4:W-:Y:S04]  /*2bbe0*/  STL [R1+0x67c], R10 ;  /* 0x00067c0a01007387 */ /* 0x0009e80000100800 */
[----:B---3--:R-:W3:Y:S01]  /*2bbf0*/  LDL.LU R14, [R1+0x69c] ;  /* 0x00069c00010e7983 */ /* 0x008ee20000300800 */
[----:B-1----:R-:W-:-:S03]  /*2bc00*/  SEL R6, RZ, 0x4, !P4 ;  /* 0x00000004ff067807 */ /* 0x002fc60006000000 */
[----:B------:R-:W3:Y:S01]  /*2bc10*/  LDL.LU R13, [R1+0x6a0] ;  /* 0x0006a000010d7983 */ /* 0x000ee20000300800 */
[----:B------:R-:W-:-:S03]  /*2bc20*/  SEL R6, R6, RZ, !P2 ;  /* 0x000000ff06067207 */ /* 0x000fc60005000000 */
[----:B----4-:R-:W4:Y:S04]  /*2bc30*/  LDL.LU R10, [R1+0x6dc] ;  /* 0x0006dc00010a7983 */ /* 0x010f280000300800 */
[----:B------:R-:W4:Y:S01]  /*2bc40*/  LDL.LU R8, [R1+0x6e0] ;  /* 0x0006e00001087983 */ /* 0x000f220000300800 */
[----:B------:R-:W-:Y:S02]  /*2bc50*/  ISETP.NE.U32.AND P4, PT, R6, RZ, PT ;  /* 0x000000ff0600720c */ /* 0x000fe40003f85070 */
[----:B------:R-:W-:-:S05]  /*2bc60*/  IADD3 R16, P6, PT, R16, R2, RZ ;  /* 0x0000000210107210 */ /* 0x000fca0007fde0ff */
[----:B------:R-:W-:Y:S02]  /*2bc70*/  IMAD.X R17, R17, 0x1, R0, P6 ;  /* 0x0000000111117824 */ /* 0x000fe400030e0600 */
[----:B------:R-:W-:-:S03]  /*2bc80*/  IMAD.MOV.U32 R6, RZ, RZ, R16 ;  /* 0x000000ffff067224 */ /* 0x000fc600078e0010 */
[----:B------:R-:W-:-:S05]  /*2bc90*/  MOV R7, R17 ;  /* 0x0000001100077202 */ /* 0x000fca0000000f00 */
[----:B------:R1:W-:Y:S01]  /*2bca0*/  LDGSTS.E [R4+0x1fa00], desc[UR16][R6.64], P5 ;  /* 0x1fa0000006047fae */ /* 0x0003e2000a9a1010 */
[----:B--2---:R-:W-:-:S03]  /*2bcb0*/  IADD3 R12, P5, PT, R12, R2, RZ ;  /* 0x000000020c0c7210 */ /* 0x004fc60007fbe0ff */
[----:B------:R2:W-:Y:S01]  /*2bcc0*/  STL [R1+0x688], R16 ;  /* 0x0006881001007387 */ /* 0x0005e20000100800 */
[----:B------:R-:W-:-:S03]  /*2bcd0*/  IADD3 R9, P6, PT, R9, R2, RZ ;  /* 0x0000000209097210 */ /* 0x000fc60007fde0ff */
[----:B------:R-:W-:Y:S01]  /*2bce0*/  STL [R1+0x684], R17 ;  /* 0x0006841101007387 */ /* 0x000fe20000100800 */
[----:B-1----:R-:W-:-:S03]  /*2bcf0*/  MOV R6, R12 ;  /* 0x0000000c00067202 */ /* 0x002fc60000000f00 */
[----:B------:R-:W-:Y:S01]  /*2bd00*/  STL [R1+0x690], R12 ;  /* 0x0006900c01007387 */ /* 0x000fe20000100800 */
[----:B------:R-:W-:-:S04]  /*2bd10*/  IMAD.X R15, R15, 0x1, R0, P5 ;  /* 0x000000010f0f7824 */ /* 0x000fc800028e0600 */
[----:B------:R-:W-:Y:S01]  /*2bd20*/  IMAD.MOV.U32 R7, RZ, RZ, R15 ;  /* 0x000000ffff077224 */ /* 0x000fe200078e000f */
[----:B------:R-:W-:Y:S01]  /*2bd30*/  STL [R1+0x68c], R15 ;  /* 0x00068c0f01007387 */ /* 0x000fe20000100800 */
[----:B------:R-:W-:-:S03]  /*2bd40*/  IMAD.X R11, R11, 0x1, R0, P6 ;  /* 0x000000010b0b7824 */ /* 0x000fc600030e0600 */
[----:B------:R1:W-:Y:S04]  /*2bd50*/  STL [R1+0x698], R9 ;  /* 0x0006980901007387 */ /* 0x0003e80000100800 */
[----:B------:R1:W-:Y:S04]  /*2bd60*/  LDGSTS.E [R4+0x1fc00], desc[UR16][R6.64], P4 ;  /* 0x1fc0000006047fae */ /* 0x0003e8000a1a1010 */
[----:B------:R1:W-:Y:S04]  /*2bd70*/  STL [R1+0x694], R11 ;  /* 0x0006940b01007387 */ /* 0x0003e80000100800 */
[----:B--2---:R-:W2:Y:S01]  /*2bd80*/  LDL.LU R16, [R1+0x71c] ;  /* 0x00071c0001107983 */ /* 0x004ea20000300800 */
[----:B-1----:R-:W-:-:S03]  /*2bd90*/  IMAD.MOV.U32 R6, RZ, RZ, R9 ;  /* 0x000000ffff067224 */ /* 0x002fc600078e0009 */
[----:B------:R-:W2:Y:S04]  /*2bda0*/  LDL.LU R9, [R1+0x720] ;  /* 0x0007200001097983 */ /* 0x000ea80000300800 */
[----:B------:R-:W2:Y:S04]  /*2bdb0*/  LDL.LU R20, [R1+0x75c] ;  /* 0x00075c0001147983 */ /* 0x000ea80000300800 */
[----:B------:R-:W2:Y:S01]  /*2bdc0*/  LDL.LU R19, [R1+0x760] ;  /* 0x0007600001137983 */ /* 0x000ea20000300800 */
[----:B------:R-:W1:Y:S01]  /*2bdd0*/  S2R R12, SR_TID.X ;  /* 0x00000000000c7919 */ /* 0x000e620000002100 */
[----:B------:R-:W-:-:S02]  /*2bde0*/  MOV R7, R11 ;  /* 0x0000000b00077202 */ /* 0x000fc40000000f00 */
[----:B------:R-:W2:Y:S01]  /*2bdf0*/  LDL.LU R18, [R1+0x79c] ;  /* 0x00079c0001127983 */ /* 0x000ea20000300800 */
[----:B------:R-:W-:-:S03]  /*2be00*/  UIADD3 UR14, UPT, UPT, UR14, 0x1, URZ ;  /* 0x000000010e0e7890 */ /* 0x000fc6000fffe0ff */
[----:B------:R-:W2:Y:S01]  /*2be10*/  LDL.LU R17, [R1+0x7a0] ;  /* 0x0007a00001117983 */ /* 0x000ea20000300800 */
[----:B------:R-:W-:-:S03]  /*2be20*/  UISETP.GT.AND UP1, UPT, UR14, 0x2, UPT ;  /* 0x000000020e00788c */ /* 0x000fc6000bf24270 */
[----:B------:R-:W2:Y:S04]  /*2be30*/  LDL.LU R15, [R1+0x7dc] ;  /* 0x0007dc00010f7983 */ /* 0x000ea80000300800 */
[----:B------:R1:W-:Y:S01]  /*2be40*/  LDGSTS.E [R4+0x1fe00], desc[UR16][R6.64], P4 ;  /* 0x1fe0000006047fae */ /* 0x0003e2000a1a1010 */
[----:B------:R-:W-:-:S03]  /*2be50*/  ISETP.GE.AND P4, PT, R83, R5, PT ;  /* 0x000000055300720c */ /* 0x000fc60003f86270 */
[----:B------:R-:W2:Y:S01]  /*2be60*/  LDL.LU R11, [R1+0x7e0] ;  /* 0x0007e000010b7983 */ /* 0x000ea20000300800 */
[----:B------:R-:W-:-:S03]  /*2be70*/  USEL UR14, UR14, URZ, !UP1 ;  /* 0x000000ff0e0e7287 */ /* 0x000fc6000c800000 */
[----:B------:R-:W0:Y:S01]  /*2be80*/  LDGDEPBAR ;  /* 0x00000000000079af */ /* 0x000e220000000000 */
[C---:B-1----:R-:W-:Y:S01]  /*2be90*/  LOP3.LUT R21, R12.reuse, 0x60, RZ, 0xc0, !PT ;  /* 0x000000600c157812 */ /* 0x042fe200078ec0ff */
[----:B------:R-:W-:Y:S01]  /*2bea0*/  IMAD.SHL.U32 R12, R12, 0x4, RZ ;  /* 0x000000040c0c7824 */ /* 0x000fe200078e00ff */
[----:B------:R-:W-:Y:S02]  /*2beb0*/  SEL R4, RZ, 0x4, P4 ;  /* 0x00000004ff047807 */ /* 0x000fe40002000000 */
[-C--:B---3--:R-:W-:Y:S02]  /*2bec0*/  IADD3 R13, P4, PT, R13, R80.reuse, RZ ;  /* 0x000000500d0d7210 */ /* 0x088fe40007f9e0ff */
[----:B------:R-:W-:Y:S01]  /*2bed0*/  LOP3.LUT R12, R12, 0x7c, RZ, 0xc0, !PT ;  /* 0x0000007c0c0c7812 */ /* 0x000fe200078ec0ff */
[----:B------:R-:W-:Y:S01]  /*2bee0*/  ULEA UR9, UR14, UR7, 0xf ;  /* 0x000000070e097291 */ /* 0x000fe2000f8e78ff */
[----:B------:R-:W-:Y:S02]  /*2bef0*/  IADD3.X R14, PT, PT, R14, R3, RZ, P4, !PT ;  /* 0x000000030e0e7210 */ /* 0x000fe400027fe4ff */
[----:B----4-:R-:W-:Y:S01]  /*2bf00*/  IADD3 R8, P5, PT, R8, R80, RZ ;  /* 0x0000005008087210 */ /* 0x010fe20007fbe0ff */
[----:B------:R-:W-:Y:S01]  /*2bf10*/  IMAD R12, R21, 0x100, R12 ;  /* 0x00000100150c7824 */ /* 0x000fe200078e020c */
[----:B------:R-:W-:Y:S03]  /*2bf20*/  STL [R1+0x6a0], R13 ;  /* 0x0006a00d01007387 */ /* 0x000fe60000100800 */
[----:B------:R-:W-:Y:S01]  /*2bf30*/  IMAD.X R10, R10, 0x1, R3, P5 ;  /* 0x000000010a0a7824 */ /* 0x000fe200028e0603 */
[----:B------:R1:W-:Y:S01]  /*2bf40*/  STL [R1+0x69c], R14 ;  /* 0x00069c0e01007387 */ /* 0x0003e20000100800 */
[----:B------:R-:W-:-:S03]  /*2bf50*/  VIADD R6, R12, UR9 ;  /* 0x000000090c067c36 */ /* 0x000fc60008000000 */
[----:B------:R-:W-:Y:S04]  /*2bf60*/  STL [R1+0x6e0], R8 ;  /* 0x0006e00801007387 */ /* 0x000fe80000100800 */
[----:B------:R-:W3:Y:S01]  /*2bf70*/  LDL.LU R12, [R1+0x820] ;  /* 0x00082000010c7983 */ /* 0x000ee20000300800 */
[----:B------:R-:W-:Y:S01]  /*2bf80*/  SEL R4, R4, RZ, !P2 ;  /* 0x000000ff04047207 */ /* 0x000fe20005000000 */
[----:B------:R-:W-:Y:S02]  /*2bf90*/  IMAD.MOV.U32 R5, RZ, RZ, R14 ;  /* 0x000000ffff057224 */ /* 0x000fe400078e000e */
[----:B------:R4:W-:Y:S04]  /*2bfa0*/  STL [R1+0x6dc], R10 ;  /* 0x0006dc0a01007387 */ /* 0x0009e80000100800 */
[----:B------:R-:W3:Y:S01]  /*2bfb0*/  LDL.LU R7, [R1+0x860] ;  /* 0x0008600001077983 */ /* 0x000ee20000300800 */
[----:B------:R-:W-:-:S03]  /*2bfc0*/  ISETP.NE.U32.AND P2, PT, R4, RZ, PT ;  /* 0x000000ff0400720c */ /* 0x000fc60003f45070 */
[----:B-1----:R-:W3:Y:S01]  /*2bfd0*/  LDL.LU R14, [R1+0x81c] ;  /* 0x00081c00010e7983 */ /* 0x002ee20000300800 */
[----:B------:R-:W-:-:S03]  /*2bfe0*/  MOV R4, R13 ;  /* 0x0000000d00047202 */ /* 0x000fc60000000f00 */
[----:B------:R-:W3:Y:S06]  /*2bff0*/  LDL.LU R13, [R1+0x85c] ;  /* 0x00085c00010d7983 */ /* 0x000eec0000300800 */
[----:B------:R1:W-:Y:S02]  /*2c000*/  LDGSTS.E [R6+0x40000], desc[UR16][R4.64], P2 ;  /* 0x4000000004067fae */ /* 0x0003e400091a1010 */
[----:B-1----:R-:W-:Y:S01]  /*2c010*/  IMAD.MOV.U32 R4, RZ, RZ, R8 ;  /* 0x000000ffff047224 */ /* 0x002fe200078e0008 */
[----:B------:R-:W-:Y:S02]  /*2c020*/  MOV R5, R10 ;  /* 0x0000000a00057202 */ /* 0x000fe40000000f00 */
[----:B----4-:R-:W4:Y:S04]  /*2c030*/  LDL.LU R10, [R1+0x6a8] ;  /* 0x0006a800010a7983 */ /* 0x010f280000300800 */
[----:B------:R-:W4:Y:S04]  /*2c040*/  LDL.LU R8, [R1+0x6e8] ;  /* 0x0006e80001087983 */ /* 0x000f280000300800 */
[----:B------:R1:W-:Y:S01]  /*2c050*/  LDGSTS.E [R6+0x40400], desc[UR16][R4.64], P2 ;  /* 0x4040000004067fae */ /* 0x0003e200091a1010 */
[----:B--2---:R-:W-:-:S05]  /*2c060*/  IADD3 R9, P4, PT, R9, R80, RZ ;  /* 0x0000005009097210 */ /* 0x004fca0007f9e0ff */
[--C-:B------:R-:W-:Y:S01]  /*2c070*/  IMAD.X R16, R16, 0x1, R3.reuse, P4 ;  /* 0x0000000110107824 */ /* 0x100fe200020e0603 */
[----:B------:R-:W-:Y:S01]  /*2c080*/  IADD3 R19, P5, PT, R19, R80, RZ ;  /* 0x0000005013137210 */ /* 0x000fe20007fbe0ff */
[----:B------:R-:W-:Y:S02]  /*2c090*/  STL [R1+0x720], R9 ;  /* 0x0007200901007387 */ /* 0x000fe40000100800 */
[----:B-1----:R-:W-:Y:S02]  /*2c0a0*/  IMAD.MOV.U32 R5, RZ, RZ, R16 ;  /* 0x000000ffff057224 */ /* 0x002fe400078e0010 */
[----:B------:R1:W-:Y:S01]  /*2c0b0*/  STL [R1+0x71c], R16 ;  /* 0x00071c1001007387 */ /* 0x0003e20000100800 */
[----:B------:R-:W-:-:S03]  /*2c0c0*/  IMAD.X R20, R20, 0x1, R3, P5 ;  /* 0x0000000114147824 */ /* 0x000fc600028e0603 */
[----:B------:R-:W-:Y:S01]  /*2c0d0*/  STL [R1+0x760], R19 ;  /* 0x0007601301007387 */ /* 0x000fe20000100800 */
[----:B------:R-:W-:-:S03]  /*2c0e0*/  MOV R4, R9 ;  /* 0x0000000900047202 */ /* 0x000fc60000000f00 */
[----:B-1----:R-:W2:Y:S04]  /*2c0f0*/  LDL.LU R16, [R1+0x6a4] ;  /* 0x0006a40001107983 */ /* 0x002ea80000300800 */
[----:B------:R-:W-:Y:S04]  /*2c100*/  STL [R1+0x75c], R20 ;  /* 0x00075c1401007387 */ /* 0x000fe80000100800 */
[----:B------:R-:W2:Y:S01]  /*2c110*/  LDL.LU R9, [R1+0x6e4] ;  /* 0x0006e40001097983 */ /* 0x000ea20000300800 */
[----:B------:R-:W-:-:S03]  /*2c120*/  IADD3 R17, P4, PT, R17, R80, RZ ;  /* 0x0000005011117210 */ /* 0x000fc60007f9e0ff */
[----:B------:R1:W-:Y:S01]  /*2c130*/  LDGSTS.E [R6+0x40800], desc[UR16][R4.64], P2 ;  /* 0x4080000004067fae */ /* 0x0003e200091a1010 */
[----:B------:R-:W-:Y:S01]  /*2c140*/  IADD3 R11, P5, PT, R11, R80, RZ ;  /* 0x000000500b0b7210 */ /* 0x000fe20007fbe0ff */
[----:B------:R-:W-:Y:S01]  /*2c150*/  IMAD.X R18, R18, 0x1, R3, P4 ;  /* 0x0000000112127824 */ /* 0x000fe200020e0603 */
[----:B------:R-:W3:Y:S01]  /*2c160*/  S2R R21, SR_TID.X ;  /* 0x0000000000157919 */ /* 0x000ee20000002100 */
[----:B-1----:R-:W-:Y:S01]  /*2c170*/  IMAD.MOV.U32 R4, RZ, RZ, R19 ;  /* 0x000000ffff047224 */ /* 0x002fe200078e0013 */
[----:B------:R-:W-:Y:S01]  /*2c180*/  MOV R5, R20 ;  /* 0x0000001400057202 */ /* 0x000fe20000000f00 */
[----:B------:R-:W-:-:S04]  /*2c190*/  IMAD.X R15, R15, 0x1, R3, P5 ;  /* 0x000000010f0f7824 */ /* 0x000fc800028e0603 */
[----:B------:R1:W-:Y:S04]  /*2c1a0*/  LDGSTS.E [R6+0x40c00], desc[UR16][R4.64], P2 ;  /* 0x40c0000004067fae */ /* 0x0003e800091a1010 */
[----:B------:R-:W-:Y:S04]  /*2c1b0*/  STL [R1+0x7a0], R17 ;  /* 0x0007a01101007387 */ /* 0x000fe80000100800 */
[----:B------:R-:W-:Y:S01]  /*2c1c0*/  STL [R1+0x79c], R18 ;  /* 0x00079c1201007387 */ /* 0x000fe20000100800 */
[----:B-1----:R-:W-:Y:S01]  /*2c1d0*/  MOV R4, R17 ;  /* 0x0000001100047202 */ /* 0x002fe20000000f00 */
[----:B------:R-:W-:-:S02]  /*2c1e0*/  IMAD.MOV.U32 R5, RZ, RZ, R18 ;  /* 0x000000ffff057224 */ /* 0x000fc400078e0012 */
[----:B------:R-:W-:Y:S04]  /*2c1f0*/  STL [R1+0x7e0], R11 ;  /* 0x0007e00b01007387 */ /* 0x000fe80000100800 */
[----:B------:R1:W-:Y:S04]  /*2c200*/  LDGSTS.E [R6+0x41000], desc[UR16][R4.64], P2 ;  /* 0x4100000004067fae */ /* 0x0003e800091a1010 */
[----:B------:R3:W-:Y:S02]  /*2c210*/  STL [R1+0x7dc], R15 ;  /* 0x0007dc0f01007387 */ /* 0x0007e40000100800 */
[----:B---3--:R-:W-:-:S02]  /*2c220*/  IADD3 R12, P4, PT, R12, R80, RZ ;  /* 0x000000500c0c7210 */ /* 0x008fc40007f9e0ff */
[----:B-1----:R-:W-:Y:S01]  /*2c230*/  MOV R5, R15 ;  /* 0x0000000f00057202 */ /* 0x002fe20000000f00 */
[----:B------:R-:W-:Y:S01]  /*2c240*/  IMAD.MOV.U32 R4, RZ, RZ, R11 ;  /* 0x000000ffff047224 */ /* 0x000fe200078e000b */
[----:B------:R-:W3:Y:S04]  /*2c250*/  LDL.LU R15, [R1+0x724] ;  /* 0x00072400010f7983 */ /* 0x000ee80000300800 */
[----:B------:R-:W3:Y:S04]  /*2c260*/  LDL.LU R11, [R1+0x728] ;  /* 0x00072800010b7983 */ /* 0x000ee80000300800 */
[----:B------:R-:W3:Y:S01]  /*2c270*/  LDL.LU R20, [R1+0x764] ;  /* 0x0007640001147983 */ /* 0x000ee20000300800 */
[----:B------:R-:W-:-:S03]  /*2c280*/  IADD3 R7, P5, PT, R7, R80, RZ ;  /* 0x0000005007077210 */ /* 0x000fc60007fbe0ff */
[----:B------:R-:W3:Y:S01]  /*2c290*/  LDL.LU R19, [R1+0x768] ;  /* 0x0007680001137983 */ /* 0x000ee20000300800 */
[--C-:B------:R-:W-:Y:S02]  /*2c2a0*/  IMAD.X R14, R14, 0x1, R3.reuse, P4 ;  /* 0x000000010e0e7824 */ /* 0x100fe400020e0603 */
[----:B------:R-:W-:Y:S01]  /*2c2b0*/  IMAD.X R13, R13, 0x1, R3, P5 ;  /* 0x000000010d0d7824 */ /* 0x000fe200028e0603 */
[----:B------:R1:W-:Y:S04]  /*2c2c0*/  STL [R1+0x820], R12 ;  /* 0x0008200c01007387 */ /* 0x0003e80000100800 */
[----:B------:R1:W-:Y:S04]  /*2c2d0*/  STL [R1+0x81c], R14 ;  /* 0x00081c0e01007387 */ /* 0x0003e80000100800 */
[----:B------:R1:W-:Y:S04]  /*2c2e0*/  STL [R1+0x860], R7 ;  /* 0x0008600701007387 */ /* 0x0003e80000100800 */
[----:B------:R1:W-:Y:S04]  /*2c2f0*/  LDGSTS.E [R6+0x41400], desc[UR16][R4.64], P2 ;  /* 0x4140000004067fae */ /* 0x0003e800091a1010 */
[----:B------:R-:W3:Y:S04]  /*2c300*/  LDL.LU R17, [R1+0x7a8] ;  /* 0x0007a80001117983 */ /* 0x000ee80000300800 */
[----:B------:R4:W-:Y:S01]  /*2c310*/  STL [R1+0x85c], R13 ;  /* 0x00085c0d01007387 */ /* 0x0009e20000100800 */
[----:B-1----:R-:W-:Y:S01]  /*2c320*/  MOV R4, R12 ;  /* 0x0000000c00047202 */ /* 0x002fe20000000f00 */
[----:B------:R-:W-:-:S02]  /*2c330*/  IMAD.MOV.U32 R5, RZ, RZ, R14 ;  /* 0x000000ffff057224 */ /* 0x000fc400078e000e */
[----:B------:R-:W3:Y:S04]  /*2c340*/  LDL.LU R12, [R1+0x7e8] ;  /* 0x0007e800010c7983 */ /* 0x000ee80000300800 */
[----:B------:R-:W3:Y:S04]  /*2c350*/  LDL.LU R18, [R1+0x7a4] ;  /* 0x0007a40001127983 */ /* 0x000ee80000300800 */
[----:B------:R1:W-:Y:S01]  /*2c360*/  LDGSTS.E [R6+0x41800], desc[UR16][R4.64], P2 ;  /* 0x4180000004067fae */ /* 0x0003e200091a1010 */
[C---:B------:R-:W-:Y:S02]  /*2c370*/  LOP3.LUT R14, R21.reuse, 0x60, RZ, 0xc0, !PT ;  /* 0x00000060150e7812 */ /* 0x040fe400078ec0ff */
[----:B----4-:R-:W-:Y:S01]  /*2c380*/  IADD3 R10, P4, PT, R10, R80, RZ ;  /* 0x000000500a0a7210 */ /* 0x010fe20007f9e0ff */
[----:B-1----:R-:W-:Y:S01]  /*2c390*/  IMAD.MOV.U32 R4, RZ, RZ, R7 ;  /* 0x000000ffff047224 */ /* 0x002fe200078e0007 */
[----:B------:R-:W-:Y:S01]  /*2c3a0*/  MOV R5, R13 ;  /* 0x0000000d00057202 */ /* 0x000fe20000000f00 */
[----:B------:R-:W-:Y:S01]  /*2c3b0*/  IMAD.SHL.U32 R7, R21, 0x4, RZ ;  /* 0x0000000415077824 */ /* 0x000fe200078e00ff */
[----:B------:R-:W4:Y:S04]  /*2c3c0*/  LDL.LU R13, [R1+0x7e4] ;  /* 0x0007e400010d7983 */ /* 0x000f280000300800 */
[----:B------:R-:W-:-:S02]  /*2c3d0*/  LOP3.LUT R7, R7, 0x7c, RZ, 0xc0, !PT ;  /* 0x0000007c07077812 */ /* 0x000fc400078ec0ff */
[----:B------:R-:W-:Y:S01]  /*2c3e0*/  IADD3 R8, P5, PT, R8, R80, RZ ;  /* 0x0000005008087210 */ /* 0x000fe20007fbe0ff */
[----:B------:R1:W-:Y:S02]  /*2c3f0*/  LDGSTS.E [R6+0x41c00], desc[UR16][R4.64], P2 ;  /* 0x41c0000004067fae */ /* 0x0003e400091a1010 */
[----:B------:R-:W-:Y:S02]  /*2c400*/  IMAD R7, R14, 0x100, R7 ;  /* 0x000001000e077824 */ /* 0x000fe400078e0207 */
[----:B------:R-:W-:Y:S03]  /*2c410*/  STL [R1+0x6a8], R10 ;  /* 0x0006a80a01007387 */ /* 0x000fe60000100800 */
[----:B------:R-:W-:-:S05]  /*2c420*/  LOP3.LUT R7, R7, 0x10, RZ, 0x3c, !PT ;  /* 0x0000001007077812 */ /* 0x000fca00078e3cff */
[----:B-1----:R-:W-:Y:S01]  /*2c430*/  VIADD R6, R7, UR9 ;  /* 0x0000000907067c36 */ /* 0x002fe20008000000 */
[----:B------:R-:W-:Y:S02]  /*2c440*/  MOV R4, R10 ;  /* 0x0000000a00047202 */ /* 0x000fe40000000f00 */
[----:B--2---:R-:W-:-:S05]  /*2c450*/  IADD3.X R16, PT, PT, R16, R3, RZ, P4, !PT ;  /* 0x0000000310107210 */ /* 0x004fca00027fe4ff */
[----:B------:R1:W-:Y:S01]  /*2c460*/  STL [R1+0x6a4], R16 ;  /* 0x0006a41001007387 */ /* 0x0003e20000100800 */
[----:B------:R-:W-:-:S03]  /*2c470*/  IMAD.X R9, R9, 0x1, R3, P5 ;  /* 0x0000000109097824 */ /* 0x000fc600028e0603 */
[----:B------:R-:W-:Y:S04]  /*2c480*/  STL [R1+0x6e8], R8 ;  /* 0x0006e80801007387 */ /* 0x000fe80000100800 */
[----:B------:R-:W2:Y:S01]  /*2c490*/  LDL.LU R14, [R1+0x828] ;  /* 0x00082800010e7983 */ /* 0x000ea20000300800 */
[----:B------:R-:W-:-:S03]  /*2c4a0*/  IMAD.MOV.U32 R5, RZ, RZ, R16 ;  /* 0x000000ffff057224 */ /* 0x000fc600078e0010 */
[----:B------:R1:W-:Y:S04]  /*2c4b0*/  STL [R1+0x6e4], R9 ;  /* 0x0006e40901007387 */ /* 0x0003e80000100800 */
[----:B------:R-:W2:Y:S04]  /*2c4c0*/  LDL.LU R7, [R1+0x868] ;  /* 0x0008680001077983 */ /* 0x000ea80000300800 */
[----:B-1----:R-:W2:Y:S04]  /*2c4d0*/  LDL.LU R16, [R1+0x824] ;  /* 0x0008240001107983 */ /* 0x002ea80000300800 */
[----:B------:R-:W2:Y:S04]  /*2c4e0*/  LDL.LU R10, [R1+0x864] ;  /* 0x00086400010a7983 */ /* 0x000ea80000300800 */
[----:B------:R1:W-:Y:S02]  /*2c4f0*/  LDGSTS.E [R6+0x40080], desc[UR16][R4.64], P2 ;  /* 0x4008000004067fae */ /* 0x0003e400091a1010 */
[----:B-1----:R-:W-:Y:S01]  /*2c500*/  IMAD.MOV.U32 R4, RZ, RZ, R8 ;  /* 0x000000ffff047224 */ /* 0x002fe200078e0008 */
[----:B------:R-:W-:-:S02]  /*2c510*/  MOV R5, R9 ;  /* 0x0000000900057202 */ /* 0x000fc40000000f00 */
[----:B------:R-:W2:Y:S04]  /*2c520*/  LDL.LU R9, [R1+0x6b0] ;  /* 0x0006b00001097983 */ /* 0x000ea80000300800 */
[----:B------:R-:W2:Y:S04]  /*2c530*/  LDL.LU R8, [R1+0x6f0] ;  /* 0x0006f00001087983 */ /* 0x000ea80000300800 */
[----:B------:R1:W-:Y:S01]  /*2c540*/  LDGSTS.E [R6+0x40480], desc[UR16][R4.64], P2 ;  /* 0x4048000004067fae */ /* 0x0003e200091a1010 */
[----:B---3--:R-:W-:-:S05]  /*2c550*/  IADD3 R11, P4, PT, R11, R80, RZ ;  /* 0x000000500b0b7210 */ /* 0x008fca0007f9e0ff */
[----:B------:R-:W-:Y:S01]  /*2c560*/  IMAD.X R15, R15, 0x1, R3, P4 ;  /* 0x000000010f0f7824 */ /* 0x000fe200020e0603 */
[-C--:B------:R-:W-:Y:S01]  /*2c570*/  IADD3 R19, P5, PT, R19, R80.reuse, RZ ;  /* 0x0000005013137210 */ /* 0x080fe20007fbe0ff */
[----:B------:R-:W-:Y:S02]  /*2c580*/  STL [R1+0x728], R11 ;  /* 0x0007280b01007387 */ /* 0x000fe40000100800 */
[----:B-1----:R-:W-:Y:S02]  /*2c590*/  IMAD.MOV.U32 R5, RZ, RZ, R15 ;  /* 0x000000ffff057224 */ /* 0x002fe400078e000f */
[----:B------:R1:W-:Y:S01]  /*2c5a0*/  STL [R1+0x724], R15 ;  /* 0x0007240f01007387 */ /* 0x0003e20000100800 */
[----:B------:R-:W-:Y:S01]  /*2c5b0*/  IMAD.X R20, R20, 0x1, R3, P5 ;  /* 0x0000000114147824 */ /* 0x000fe200028e0603 */
[----:B------:R-:W-:Y:S02]  /*2c5c0*/  MOV R4, R11 ;  /* 0x0000000b00047202 */ /* 0x000fe40000000f00 */
[----:B------:R-:W-:Y:S04]  /*2c5d0*/  STL [R1+0x768], R19 ;  /* 0x0007681301007387 */ /* 0x000fe80000100800 */
[----:B------:R3:W-:Y:S04]  /*2c5e0*/  LDGSTS.E [R6+0x40880], desc[UR16][R4.64], P2 ;  /* 0x4088000004067fae */ /* 0x0007e800091a1010 */
[----:B-1----:R-:W2:Y:S01]  /*2c5f0*/  LDL.LU R15, [R1+0x6ac] ;  /* 0x0006ac00010f7983 */ /* 0x002ea20000300800 */
[----:B------:R-:W-:-:S03]  /*2c600*/  IADD3 R17, P4, PT, R17, R80, RZ ;  /* 0x0000005011117210 */ /* 0x000fc60007f9e0ff */
[----:B------:R-:W-:Y:S04]  /*2c610*/  STL [R1+0x764], R20 ;  /* 0x0007641401007387 */ /* 0x000fe80000100800 */
[----:B------:R-:W2:Y:S01]  /*2c620*/  LDL.LU R11, [R1+0x6ec] ;  /* 0x0006ec00010b7983 */ /* 0x000ea20000300800 */
[----:B---3--:R-:W-:Y:S01]  /*2c630*/  IMAD.MOV.U32 R4, RZ, RZ, R19 ;  /* 0x000000ffff047224 */ /* 0x008fe200078e0013 */
[----:B------:R-:W-:Y:S02]  /*2c640*/  MOV R5, R20 ;  /* 0x0000001400057202 */ /* 0x000fe40000000f00 */
[----:B------:R-:W-:-:S03]  /*2c650*/  IADD3 R12, P5, PT, R12, R80, RZ ;  /* 0x000000500c0c7210 */ /* 0x000fc60007fbe0ff */
[----:B------:R1:W-:Y:S01]  /*2c660*/  LDGSTS.E [R6+0x40c80], desc[UR16][R4.64], P2 ;  /* 0x40c8000004067fae */ /* 0x0003e200091a1010 */
[----:B------:R-:W-:-:S03]  /*2c670*/  IMAD.X R18, R18, 0x1, R3, P4 ;  /* 0x0000000112127824 */ /* 0x000fc600020e0603 */
[----:B------:R-:W-:Y:S04]  /*2c680*/  STL [R1+0x7a8], R17 ;  /* 0x0007a81101007387 */ /* 0x000fe80000100800 */
[----:B------:R-:W-:Y:S01]  /*2c690*/  STL [R1+0x7a4], R18 ;  /* 0x0007a41201007387 */ /* 0x000fe20000100800 */
[----:B-1----:R-:W-:Y:S01]  /*2c6a0*/  MOV R4, R17 ;  /* 0x0000001100047202 */ /* 0x002fe20000000f00 */
[----:B------:R-:W-:Y:S02]  /*2c6b0*/  IMAD.MOV.U32 R5, RZ, RZ, R18 ;  /* 0x000000ffff057224 */ /* 0x000fe400078e0012 */
[----:B------:R-:W-:Y:S04]  /*2c6c0*/  STL [R1+0x7e8], R12 ;  /* 0x0007e80c01007387 */ /* 0x000fe80000100800 */
[----:B------:R1:W-:Y:S01]  /*2c6d0*/  LDGSTS.E [R6+0x41080], desc[UR16][R4.64], P2 ;  /* 0x4108000004067fae */ /* 0x0003e200091a1010 */
[----:B----4-:R-:W-:-:S05]  /*2c6e0*/  IMAD.X R13, R13, 0x1, R3, P5 ;  /* 0x000000010d0d7824 */ /* 0x010fca00028e0603 */
[----:B------:R3:W-:Y:S01]  /*2c6f0*/  STL [R1+0x7e4], R13 ;  /* 0x0007e40d01007387 */ /* 0x0007e20000100800 */
[----:B-1----:R-:W-:Y:S01]  /*2c700*/  MOV R5, R13 ;  /* 0x0000000d00057202 */ /* 0x002fe20000000f00 */
[----:B------:R-:W-:Y:S02]  /*2c710*/  IMAD.MOV.U32 R4, RZ, RZ, R12 ;  /* 0x000000ffff047224 */ /* 0x000fe400078e000c */
[----:B---3--:R-:W3:Y:S04]  /*2c720*/  LDL.LU R13, [R1+0x72c] ;  /* 0x00072c00010d7983 */ /* 0x008ee80000300800 */
[----:B------:R-:W4:Y:S04]  /*2c730*/  LDL.LU R12, [R1+0x730] ;  /* 0x00073000010c7983 */ /* 0x000f280000300800 */
[----:B------:R-:W3:Y:S04]  /*2c740*/  LDL.LU R20, [R1+0x76c] ;  /* 0x00076c0001147983 */ /* 0x000ee80000300800 */
[----:B------:R-:W3:Y:S04]  /*2c750*/  LDL.LU R19, [R1+0x770] ;  /* 0x0007700001137983 */ /* 0x000ee80000300800 */
[----:B------:R1:W-:Y:S01]  /*2c760*/  LDGSTS.E [R6+0x41480], desc[UR16][R4.64], P2 ;  /* 0x4148000004067fae */ /* 0x0003e200091a1010 */
[----:B--2---:R-:W-:-:S02]  /*2c770*/  IADD3 R14, P4, PT, R14, R80, RZ ;  /* 0x000000500e0e7210 */ /* 0x004fc40007f9e0ff */
[----:B------:R-:W-:-:S03]  /*2c780*/  IADD3 R7, P5, PT, R7, R80, RZ ;  /* 0x0000005007077210 */ /* 0x000fc60007fbe0ff */
[--C-:B------:R-:W-:Y:S01]  /*2c790*/  IMAD.X R16, R16, 0x1, R3.reuse, P4 ;  /* 0x0000000110107824 */ /* 0x100fe200020e0603 */
[----:B------:R2:W-:Y:S01]  /*2c7a0*/  STL [R1+0x828], R14 ;  /* 0x0008280e01007387 */ /* 0x0005e20000100800 */
[----:B------:R-:W-:-:S03]  /*2c7b0*/  IMAD.X R10, R10, 0x1, R3, P5 ;  /* 0x000000010a0a7824 */ /* 0x000fc600028e0603 */
[----:B------:R2:W-:Y:S04]  /*2c7c0*/  STL [R1+0x824], R16 ;  /* 0x0008241001007387 */ /* 0x0005e80000100800 */
[----:B------:R2:W-:Y:S01]  /*2c7d0*/  STL [R1+0x868], R7 ;  /* 0x0008680701007387 */ /* 0x0005e20000100800 */
[----:B-1----:R-:W-:-:S03]  /*2c7e0*/  MOV R4, R14 ;  /* 0x0000000e00047202 */ /* 0x002fc60000000f00 */
[----:B------:R-:W3:Y:S04]  /*2c7f0*/  LDL.LU R17, [R1+0x7b0] ;  /* 0x0007b00001117983 */ /* 0x000ee80000300800 */
[----:B------:R1:W-:Y:S04]  /*2c800*/  STL [R1+0x864], R10 ;  /* 0x0008640a01007387 */ /* 0x0003e80000100800 */
[----:B--2---:R-:W2:Y:S04]  /*2c810*/  LDL.LU R14, [R1+0x7f0] ;  /* 0x0007f000010e7983 */ /* 0x004ea80000300800 */
[----:B------:R-:W2:Y:S01]  /*2c820*/  LDL.LU R18, [R1+0x7ac] ;  /* 0x0007ac0001127983 */ /* 0x000ea20000300800 */
[----:B------:R-:W-:-:S03]  /*2c830*/  IMAD.MOV.U32 R5, RZ, RZ, R16 ;  /* 0x000000ffff057224 */ /* 0x000fc600078e0010 */
[----:B------:R-:W2:Y:S04]  /*2c840*/  LDL.LU R16, [R1+0x7ec] ;  /* 0x0007ec0001107983 */ /* 0x000ea80000300800 */
[----:B------:R1:W-:Y:S01]  /*2c850*/  LDGSTS.E [R6+0x41880], desc[UR16][R4.64], P2 ;  /* 0x4188000004067fae */ /* 0x0003e200091a1010 */
[----:B------:R-:W-:Y:S01]  /*2c860*/  IADD3 R9, P4, PT, R9, R80, RZ ;  /* 0x0000005009097210 */ /* 0x000fe20007f9e0ff */
[----:B-1----:R-:W-:Y:S02]  /*2c870*/  IMAD.MOV.U32 R4, RZ, RZ, R7 ;  /* 0x000000ffff047224 */ /* 0x002fe400078e0007 */
[C---:B------:R-:W-:Y:S01]  /*2c880*/  IMAD.SHL.U32 R7, R21.reuse, 0x4, RZ ;  /* 0x0000000415077824 */ /* 0x040fe200078e00ff */
[----:B------:R-:W-:Y:S02]  /*2c890*/  MOV R5, R10 ;  /* 0x0000000a00057202 */ /* 0x000fe40000000f00 */
[----:B------:R-:W-:-:S02]  /*2c8a0*/  LOP3.LUT R10, R21, 0x60, RZ, 0xc0, !PT ;  /* 0x00000060150a7812 */ /* 0x000fc400078ec0ff */
[----:B------:R-:W-:Y:S02]  /*2c8b0*/  LOP3.LUT R7, R7, 0x7c, RZ, 0xc0, !PT ;  /* 0x0000007c07077812 */ /* 0x000fe400078ec0ff */
[----:B------:R-:W-:Y:S01]  /*2c8c0*/  IADD3 R8, P5, PT, R8, R80, RZ ;  /* 0x0000005008087210 */ /* 0x000fe20007fbe0ff */
[----:B------:R-:W-:Y:S02]  /*2c8d0*/  STL [R1+0x6b0], R9 ;  /* 0x0006b00901007387 */ /* 0x000fe40000100800 */
[----:B------:R-:W-:Y:S02]  /*2c8e0*/  IMAD R7, R10, 0x100, R7 ;  /* 0x000001000a077824 */ /* 0x000fe400078e0207 */
[----:B------:R1:W-:Y:S01]  /*2c8f0*/  LDGSTS.E [R6+0x41c80], desc[UR16][R4.64], P2 ;  /* 0x41c8000004067fae */ /* 0x0003e200091a1010 */
[----:B------:R-:W-:Y:S02]  /*2c900*/  IADD3.X R15, PT, PT, R15, R3, RZ, P4, !PT ;  /* 0x000000030f0f7210 */ /* 0x000fe400027fe4ff */
[----:B------:R-:W-:-:S03]  /*2c910*/  LOP3.LUT R7, R7, 0x20, RZ, 0x3c, !PT ;  /* 0x0000002007077812 */ /* 0x000fc600078e3cff */
[----:B------:R1:W-:Y:S01]  /*2c920*/  STL [R1+0x6ac], R15 ;  /* 0x0006ac0f01007387 */ /* 0x0003e20000100800 */
[----:B------:R-:W-:-:S03]  /*2c930*/  IMAD.X R11, R11, 0x1, R3, P5 ;  /* 0x000000010b0b7824 */ /* 0x000fc600028e0603 */
[----:B------:R-:W-:Y:S01]  /*2c940*/  STL [R1+0x6f0], R8 ;  /* 0x0006f00801007387 */ /* 0x000fe20000100800 */
[----:B-1----:R-:W-:-:S03]  /*2c950*/  VIADD R6, R7, UR9 ;  /* 0x0000000907067c36 */ /* 0x002fc60008000000 */
[----:B------:R-:W2:Y:S01]  /*2c960*/  LDL.LU R10, [R1+0x830] ;  /* 0x00083000010a7983 */ /* 0x000ea20000300800 */
[----:B------:R-:W-:-:S03]  /*2c970*/  IMAD.MOV.U32 R5, RZ, RZ, R15 ;  /* 0x000000ffff057224 */ /* 0x000fc600078e000f */
[----:B------:R1:W-:Y:S04]  /*2c980*/  STL [R1+0x6ec], R11 ;  /* 0x0006ec0b01007387 */ /* 0x0003e80000100800 */
[----:B------:R-:W2:Y:S04]  /*2c990*/  LDL.LU R7, [R1+0x870] ;  /* 0x0008700001077983 */ /* 0x000ea80000300800 */
[----:B------:R-:W2:Y:S01]  /*2c9a0*/  LDL.LU R15, [R1+0x82c] ;  /* 0x00082c00010f7983 */ /* 0x000ea20000300800 */
[----:B------:R-:W-:-:S03]  /*2c9b0*/  MOV R4, R9 ;  /* 0x0000000900047202 */ /* 0x000fc60000000f00 */
[----:B------:R-:W2:Y:S04]  /*2c9c0*/  LDL.LU R9, [R1+0x86c] ;  /* 0x00086c0001097983 */ /* 0x000ea80000300800 */
[----:B------:R1:W-:Y:S02]  /*2c9d0*/  LDGSTS.E [R6+0x40100], desc[UR16][R4.64], P2 ;  /* 0x4010000004067fae */ /* 0x0003e400091a1010 */
[----:B-1----:R-:W-:Y:S01]  /*2c9e0*/  IMAD.MOV.U32 R4, RZ, RZ, R8 ;  /* 0x000000ffff047224 */ /* 0x002fe200078e0008 */
[----:B------:R-:W-:Y:S02]  /*2c9f0*/  MOV R5, R11 ;  /* 0x0000000b00057202 */ /* 0x000fe40000000f00 */
[----:B------:R-:W2:Y:S04]  /*2ca00*/  LDL.LU R11, [R1+0x6b8] ;  /* 0x0006b800010b7983 */ /* 0x000ea80000300800 */
[----:B------:R-:W2:Y:S01]  /*2ca10*/  LDL.LU R8, [R1+0x6f8] ;  /* 0x0006f80001087983 */ /* 0x000ea20000300800 */
[----:B----4-:R-:W-:-:S03]  /*2ca20*/  IADD3 R12, P4, PT, R12, R80, RZ ;  /* 0x000000500c0c7210 */ /* 0x010fc60007f9e0ff */
[----:B------:R1:W-:Y:S02]  /*2ca30*/  LDGSTS.E [R6+0x40500], desc[UR16][R4.64], P2 ;  /* 0x4050000004067fae */ /* 0x0003e400091a1010 */
[--C-:B---3--:R-:W-:Y:S01]  /*2ca40*/  IMAD.X R13, R13, 0x1, R3.reuse, P4 ;  /* 0x000000010d0d7824 */ /* 0x108fe200020e0603 */
[----:B------:R-:W-:Y:S01]  /*2ca50*/  IADD3 R19, P5, PT, R19, R80, RZ ;  /* 0x0000005013137210 */ /* 0x000fe20007fbe0ff */
[----:B------:R3:W-:Y:S04]  /*2ca60*/  STL [R1+0x730], R12 ;  /* 0x0007300c01007387 */ /* 0x0007e80000100800 */
[----:B------:R4:W-:Y:S01]  /*2ca70*/  STL [R1+0x72c], R13 ;  /* 0x00072c0d01007387 */ /* 0x0009e20000100800 */
[----:B------:R-:W-:Y:S01]  /*2ca80*/  IMAD.X R20, R20, 0x1, R3, P5 ;  /* 0x0000000114147824 */ /* 0x000fe200028e0603 */
[----:B-1----:R-:W-:-:S02]  /*2ca90*/  MOV R4, R12 ;  /* 0x0000000c00047202 */ /* 0x002fc40000000f00 */
[----:B------:R-:W-:Y:S04]  /*2caa0*/  STL [R1+0x770], R19 ;  /* 0x0007701301007387 */ /* 0x000fe80000100800 */
[----:B---3--:R-:W3:Y:S01]  /*2cab0*/  LDL.LU R12, [R1+0x6b4] ;  /* 0x0006b400010c7983 */ /* 0x008ee20000300800 */
[----:B------:R-:W-:-:S03]  /*2cac0*/  IMAD.MOV.U32 R5, RZ, RZ, R13 ;  /* 0x000000ffff057224 */ /* 0x000fc600078e000d */
[----:B------:R-:W-:Y:S04]  /*2cad0*/  STL [R1+0x76c], R20 ;  /* 0x00076c1401007387 */ /* 0x000fe80000100800 */
[----:B----4-:R-:W4:Y:S04]  /*2cae0*/  LDL.LU R13, [R1+0x6f4] ;  /* 0x0006f400010d7983 */ /* 0x010f280000300800 */
[----:B------:R1:W-:Y:S02]  /*2caf0*/  LDGSTS.E [R6+0x40900], desc[UR16][R4.64], P2 ;  /* 0x4090000004067fae */ /* 0x0003e400091a1010 */
[----:B-1----:R-:W-:Y:S01]  /*2cb00*/  IMAD.MOV.U32 R4, RZ, RZ, R19 ;  /* 0x000000ffff047224 */ /* 0x002fe200078e0013 */
[----:B------:R-:W-:-:S05]  /*2cb10*/  MOV R5, R20 ;  /* 0x0000001400057202 */ /* 0x000fca0000000f00 */
[----:B------:R1:W-:Y:S01]  /*2cb20*/  LDGSTS.E [R6+0x40d00], desc[UR16][R4.64], P2 ;  /* 0x40d0000004067fae */ /* 0x0003e200091a1010 */
[----:B------:R-:W-:-:S04]  /*2cb30*/  IADD3 R17, P4, PT, R17, R80, RZ ;  /* 0x0000005011117210 */ /* 0x000fc80007f9e0ff */
[----:B-1----:R-:W-:Y:S02]  /*2cb40*/  MOV R4, R17 ;  /* 0x0000001100047202 */ /* 0x002fe40000000f00 */
[----:B--2---:R-:W-:Y:S01]  /*2cb50*/  IADD3 R14, P5, PT, R14, R80, RZ ;  /* 0x000000500e0e7210 */ /* 0x004fe20007fbe0ff */
[--C-:B------:R-:W-:Y:S01]  /*2cb60*/  IMAD.X R18, R18, 0x1, R3.reuse, P4 ;  /* 0x0000000112127824 */ /* 0x100fe200020e0603 */
[----:B------:R-:W-:Y:S03]  /*2cb70*/  STL [R1+0x7b0], R17 ;  /* 0x0007b01101007387 */ /* 0x000fe60000100800 */
[----:B------:R-:W-:Y:S02]  /*2cb80*/  IMAD.MOV.U32 R5, RZ, RZ, R18 ;  /* 0x000000ffff057224 */ /* 0x000fe400078e0012 */
[----:B------:R-:W-:Y:S01]  /*2cb90*/  IMAD.X R16, R16, 0x1, R3, P5 ;  /* 0x0000000110107824 */ /* 0x000fe200028e0603 */
[----:B------:R-:W-:Y:S04]  /*2cba0*/  STL [R1+0x7ac], R18 ;  /* 0x0007ac1201007387 */ /* 0x000fe80000100800 */
[----:B------:R-:W-:Y:S04]  /*2cbb0*/  STL [R1+0x7f0], R14 ;  /* 0x0007f00e01007387 */ /* 0x000fe80000100800 */
[----:B------:R1:W-:Y:S04]  /*2cbc0*/  LDGSTS.E [R6+0x41100], desc[UR16][R4.64], P2 ;  /* 0x4110000004067fae */ /* 0x0003e800091a1010 */
[----:B------:R2:W-:Y:S01]  /*2cbd0*/  STL [R1+0x7ec], R16 ;  /* 0x0007ec1001007387 */ /* 0x0005e20000100800 */
[----:B-1----:R-:W-:Y:S01]  /*2cbe0*/  MOV R5, R16 ;  /* 0x0000001000057202 */ /* 0x002fe20000000f00 */
[----:B------:R-:W-:-:S02]  /*2cbf0*/  IMAD.MOV.U32 R4, RZ, RZ, R14 ;  /* 0x000000ffff047224 */ /* 0x000fc400078e000e */
[----:B--2---:R-:W2:Y:S04]  /*2cc00*/  LDL.LU R16, [R1+0x734] ;  /* 0x0007340001107983 */ /* 0x004ea80000300800 */
[----:B------:R-:W2:Y:S04]  /*2cc10*/  LDL.LU R14, [R1+0x738] ;  /* 0x00073800010e7983 */ /* 0x000ea80000300800 */
[----:B------:R-:W2:Y:S04]  /*2cc20*/  LDL.LU R20, [R1+0x774] ;  /* 0x0007740001147983 */ /* 0x000ea80000300800 */
[----:B------:R-:W2:Y:S04]  /*2cc30*/  LDL.LU R19, [R1+0x778] ;  /* 0x0007780001137983 */ /* 0x000ea80000300800 */
[----:B------:R1:W-:Y:S01]  /*2cc40*/  LDGSTS.E [R6+0x41500], desc[UR16][R4.64], P2 ;  /* 0x4150000004067fae */ /* 0x0003e200091a1010 */
[----:B------:R-:W-:-:S04]  /*2cc50*/  IADD3 R10, P4, PT, R10, R80, RZ ;  /* 0x000000500a0a7210 */ /* 0x000fc80007f9e0ff */
[----:B-1----:R-:W-:Y:S01]  /*2cc60*/  MOV R4, R10 ;  /* 0x0000000a00047202 */ /* 0x002fe20000000f00 */
[----:B------:R-:W-:Y:S01]  /*2cc70*/  IMAD.X R15, R15, 0x1, R3, P4 ;  /* 0x000000010f0f7824 */ /* 0x000fe200020e0603 */
[----:B------:R-:W-:-:S03]  /*2cc80*/  IADD3 R7, P5, PT, R7, R80, RZ ;  /* 0x0000005007077210 */ /* 0x000fc60007fbe0ff */
[----:B------:R-:W-:Y:S01]  /*2cc90*/  IMAD.MOV.U32 R5, RZ, RZ, R15 ;  /* 0x000000ffff057224 */ /* 0x000fe200078e000f */
[----:B------:R-:W-:Y:S01]  /*2cca0*/  STL [R1+0x830], R10 ;  /* 0x0008300a01007387 */ /* 0x000fe20000100800 */
[----:B------:R-:W-:-:S03]  /*2ccb0*/  IMAD.X R9, R9, 0x1, R3, P5 ;  /* 0x0000000109097824 */ /* 0x000fc600028e0603 */
[----:B------:R-:W-:Y:S04]  /*2ccc0*/  STL [R1+0x82c], R15 ;  /* 0x00082c0f01007387 */ /* 0x000fe80000100800 */
[----:B------:R1:W-:Y:S04]  /*2ccd0*/  LDGSTS.E [R6+0x41900], desc[UR16][R4.64], P2 ;  /* 0x4190000004067fae */ /* 0x0003e800091a1010 */
[----:B------:R1:W-:Y:S04]  /*2cce0*/  STL [R1+0x870], R7 ;  /* 0x0008700701007387 */ /* 0x0003e80000100800 */
[----:B------:R-:W2:Y:S01]  /*2ccf0*/  LDL.LU R17, [R1+0x7b8] ;  /* 0x0007b80001117983 */ /* 0x000ea20000300800 */
[----:B-1----:R-:W-:-:S02]  /*2cd00*/  IMAD.MOV.U32 R4, RZ, RZ, R7 ;  /* 0x000000ffff047224 */ /* 0x002fc400078e0007 */
[----:B------:R-:W-:Y:S01]  /*2cd10*/  IMAD.SHL.U32 R7, R21, 0x4, RZ ;  /* 0x0000000415077824 */ /* 0x000fe200078e00ff */
[----:B------:R1:W-:Y:S01]  /*2cd20*/  STL [R1+0x86c], R9 ;  /* 0x00086c0901007387 */ /* 0x0003e20000100800 */
[----:B------:R-:W-:Y:S02]  /*2cd30*/  MOV R5, R9 ;  /* 0x0000000900057202 */ /* 0x000fe40000000f00 */
[----:B------:R-:W-:Y:S01]  /*2cd40*/  IADD3 R11, P4, PT, R11, R80, RZ ;  /* 0x000000500b0b7210 */ /* 0x000fe20007f9e0ff */
[----:B------:R-:W2:Y:S01]  /*2cd50*/  LDL.LU R10, [R1+0x7f8] ;  /* 0x0007f800010a7983 */ /* 0x000ea20000300800 */
[----:B------:R-:W-:-:S03]  /*2cd60*/  LOP3.LUT R7, R7, 0x7c, RZ, 0xc0, !PT ;  /* 0x0000007c07077812 */ /* 0x000fc600078ec0ff */
[----:B------:R-:W2:Y:S01]  /*2cd70*/  LDL.LU R18, [R1+0x7b4] ;  /* 0x0007b40001127983 */ /* 0x000ea20000300800 */
[----:B-1----:R-:W-:Y:S02]  /*2cd80*/  LOP3.LUT R9, R21, 0x60, RZ, 0xc0, !PT ;  /* 0x0000006015097812 */ /* 0x002fe400078ec0ff */
[----:B------:R-:W-:Y:S01]  /*2cd90*/  IADD3 R8, P5, PT, R8, R80, RZ ;  /* 0x0000005008087210 */ /* 0x000fe20007fbe0ff */
[----:B------:R-:W2:Y:S02]  /*2cda0*/  LDL.LU R15, [R1+0x7f4] ;  /* 0x0007f400010f7983 */ /* 0x000ea40000300800 */
[----:B------:R-:W-:Y:S02]  /*2cdb0*/  IMAD R7, R9, 0x100, R7 ;  /* 0x0000010009077824 */ /* 0x000fe400078e0207 */
[----:B------:R-:W-:Y:S04]  /*2cdc0*/  STL [R1+0x6b8], R11 ;  /* 0x0006b80b01007387 */ /* 0x000fe80000100800 */
[----:B------:R1:W-:Y:S01]  /*2cdd0*/  LDGSTS.E [R6+0x41d00], desc[UR16][R4.64], P2 ;  /* 0x41d0000004067fae */ /* 0x0003e200091a1010 */
[----:B---3--:R-:W-:-:S02]  /*2cde0*/  IADD3.X R12, PT, PT, R12, R3, RZ, P4, !PT ;  /* 0x000000030c0c7210 */ /* 0x008fc400027fe4ff */
[----:B------:R-:W-:-:S03]  /*2cdf0*/  LOP3.LUT R7, R7, 0x30, RZ, 0x3c, !PT ;  /* 0x0000003007077812 */ /* 0x000fc600078e3cff */
[----:B------:R3:W-:Y:S01]  /*2ce00*/  STL [R1+0x6b4], R12 ;  /* 0x0006b40c01007387 */ /* 0x0007e20000100800 */
[----:B----4-:R-:W-:-:S03]  /*2ce10*/  IMAD.X R13, R13, 0x1, R3, P5 ;  /* 0x000000010d0d7824 */ /* 0x010fc600028e0603 */
[----:B------:R-:W-:Y:S01]  /*2ce20*/  STL [R1+0x6f8], R8 ;  /* 0x0006f80801007387 */ /* 0x000fe20000100800 */
[----:B-1----:R-:W-:-:S03]  /*2ce30*/  VIADD R6, R7, UR9 ;  /* 0x0000000907067c36 */ /* 0x002fc60008000000 */
[----:B------:R-:W4:Y:S01]  /*2ce40*/  LDL.LU R9, [R1+0x838] ;  /* 0x0008380001097983 */ /* 0x000f220000300800 */
[----:B------:R-:W-:-:S03]  /*2ce50*/  IMAD.MOV.U32 R5, RZ, RZ, R12 ;  /* 0x000000ffff057224 */ /* 0x000fc600078e000c */
[----:B------:R1:W-:Y:S04]  /*2ce60*/  STL [R1+0x6f4], R13 ;  /* 0x0006f40d01007387 */ /* 0x0003e80000100800 */
[----:B------:R-:W4:Y:S04]  /*2ce70*/  LDL.LU R7, [R1+0x878] ;  /* 0x0008780001077983 */ /* 0x000f280000300800 */
[----:B---3--:R-:W3:Y:S01]  /*2ce80*/  LDL.LU R12, [R1+0x834] ;  /* 0x00083400010c7983 */ /* 0x008ee20000300800 */
[----:B------:R-:W-:-:S03]  /*2ce90*/  MOV R4, R11 ;  /* 0x0000000b00047202 */ /* 0x000fc60000000f00 */
[----:B------:R-:W3:Y:S04]  /*2cea0*/  LDL.LU R11, [R1+0x874] ;  /* 0x00087400010b7983 */ /* 0x000ee80000300800 */
[----:B------:R1:W-:Y:S02]  /*2ceb0*/  LDGSTS.E [R6+0x40180], desc[UR16][R4.64], P2 ;  /* 0x4018000004067fae */ /* 0x0003e400091a1010 */
[----:B-1----:R-:W-:Y:S01]  /*2cec0*/  IMAD.MOV.U32 R4, RZ, RZ, R8 ;  /* 0x000000ffff047224 */ /* 0x002fe200078e0008 */
[----:B------:R-:W-:Y:S02]  /*2ced0*/  MOV R5, R13 ;  /* 0x0000000d00057202 */ /* 0x000fe40000000f00 */
[----:B------:R-:W3:Y:S04]  /*2cee0*/  LDL.LU R13, [R1+0x6c0] ;  /* 0x0006c000010d7983 */ /* 0x000ee80000300800 */
[----:B------:R-:W3:Y:S04]  /*2cef0*/  LDL.LU R8, [R1+0x700] ;  /* 0x0007000001087983 */ /* 0x000ee80000300800 */
        /* <DEDUP_REMOVED lines=12> */
[----:B------:R-:W2:Y:S04]  /*2cfc0*/  LDL.LU R14, [R1+0x6fc] ;  /* 0x0006fc00010e7983 */ /* 0x000ea80000300800 */
[----:B------:R1:W-:Y:S02]  /*2cfd0*/  LDGSTS.E [R6+0x40980], desc[UR16][R4.64], P2 ;  /* 0x4098000004067fae */ /* 0x0003e400091a1010 */
[----:B-1----:R-:W-:Y:S01]  /*2cfe0*/  IMAD.MOV.U32 R4, RZ, RZ, R19 ;  /* 0x000000ffff047224 */ /* 0x002fe200078e0013 */
[----:B------:R-:W-:-:S05]  /*2cff0*/  MOV R5, R20 ;  /* 0x0000001400057202 */ /* 0x000fca0000000f00 */
[----:B------:R1:W-:Y:S01]  /*2d000*/  LDGSTS.E [R6+0x40d80], desc[UR16][R4.64], P2 ;  /* 0x40d8000004067fae */ /* 0x0003e200091a1010 */
[-C--:B------:R-:W-:Y:S02]  /*2d010*/  IADD3 R17, P4, PT, R17, R80.reuse, RZ ;  /* 0x0000005011117210 */ /* 0x080fe40007f9e0ff */
[----:B------:R-:W-:-:S03]  /*2d020*/  IADD3 R10, P5, PT, R10, R80, RZ ;  /* 0x000000500a0a7210 */ /* 0x000fc60007fbe0ff */
[----:B------:R-:W-:Y:S01]  /*2d030*/  IMAD.X R18, R18, 0x1, R3, P4 ;  /* 0x0000000112127824 */ /* 0x000fe200020e0603 */
[----:B-1----:R-:W-:-:S03]  /*2d040*/  MOV R4, R17 ;  /* 0x0000001100047202 */ /* 0x002fc60000000f00 */
[----:B------:R-:W-:Y:S02]  /*2d050*/  IMAD.MOV.U32 R5, RZ, RZ, R18 ;  /* 0x000000ffff057224 */ /* 0x000fe400078e0012 */
[----:B------:R-:W-:Y:S01]  /*2d060*/  IMAD.X R15, R15, 0x1, R3, P5 ;  /* 0x000000010f0f7824 */ /* 0x000fe200028e0603 */
[----:B------:R-:W-:Y:S04]  /*2d070*/  STL [R1+0x7b8], R17 ;  /* 0x0007b81101007387 */ /* 0x000fe80000100800 */
[----:B------:R-:W-:Y:S04]  /*2d080*/  STL [R1+0x7b4], R18 ;  /* 0x0007b41201007387 */ /* 0x000fe80000100800 */
[----:B------:R-:W-:Y:S04]  /*2d090*/  STL [R1+0x7f8], R10 ;  /* 0x0007f80a01007387 */ /* 0x000fe80000100800 */
[----:B------:R1:W-:Y:S04]  /*2d0a0*/  LDGSTS.E [R6+0x41180], desc[UR16][R4.64], P2 ;  /* 0x4118000004067fae */ /* 0x0003e800091a1010 */
[----:B------:R4:W-:Y:S02]  /*2d0b0*/  STL [R1+0x7f4], R15 ;  /* 0x0007f40f01007387 */ /* 0x0009e40000100800 */
[----:B----4-:R-:W-:-:S02]  /*2d0c0*/  IADD3 R9, P4, PT, R9, R80, RZ ;  /* 0x0000005009097210 */ /* 0x010fc40007f9e0ff */
[----:B-1----:R-:W-:Y:S01]  /*2d0d0*/  MOV R5, R15 ;  /* 0x0000000f00057202 */ /* 0x002fe20000000f00 */
[----:B------:R-:W-:Y:S01]  /*2d0e0*/  IMAD.MOV.U32 R4, RZ, RZ, R10 ;  /* 0x000000ffff047224 */ /* 0x000fe200078e000a */
[----:B------:R-:W4:Y:S04]  /*2d0f0*/  LDL.LU R15, [R1+0x73c] ;  /* 0x00073c00010f7983 */ /* 0x000f280000300800 */
[----:B------:R-:W4:Y:S01]  /*2d100*/  LDL.LU R10, [R1+0x740] ;  /* 0x00074000010a7983 */ /* 0x000f220000300800 */
[----:B---3--:R-:W-:-:S03]  /*2d110*/  IMAD.X R12, R12, 0x1, R3, P4 ;  /* 0x000000010c0c7824 */ /* 0x008fc600020e0603 */
[----:B------:R-:W3:Y:S01]  /*2d120*/  LDL.LU R20, [R1+0x77c] ;  /* 0x00077c0001147983 */ /* 0x000ee20000300800 */
[----:B------:R-:W-:-:S03]  /*2d130*/  IADD3 R7, P5, PT, R7, R80, RZ ;  /* 0x0000005007077210 */ /* 0x000fc60007fbe0ff */
[----:B------:R-:W3:Y:S04]  /*2d140*/  LDL.LU R19, [R1+0x780] ;  /* 0x0007800001137983 */ /* 0x000ee80000300800 */
[----:B------:R1:W-:Y:S01]  /*2d150*/  LDGSTS.E [R6+0x41580], desc[UR16][R4.64], P2 ;  /* 0x4158000004067fae */ /* 0x0003e200091a1010 */
[----:B------:R-:W-:-:S03]  /*2d160*/  IMAD.X R11, R11, 0x1, R3, P5 ;  /* 0x000000010b0b7824 */ /* 0x000fc600028e0603 */
[----:B------:R-:W-:Y:S01]  /*2d170*/  STL [R1+0x838], R9 ;  /* 0x0008380901007387 */ /* 0x000fe20000100800 */
[----:B-1----:R-:W-:Y:S01]  /*2d180*/  MOV R4, R9 ;  /* 0x0000000900047202 */ /* 0x002fe20000000f00 */
[----:B------:R-:W-:Y:S02]  /*2d190*/  IMAD.MOV.U32 R5, RZ, RZ, R12 ;  /* 0x000000ffff057224 */ /* 0x000fe400078e000c */
[----:B------:R-:W-:Y:S04]  /*2d1a0*/  STL [R1+0x834], R12 ;  /* 0x0008340c01007387 */ /* 0x000fe80000100800 */
[----:B------:R1:W-:Y:S04]  /*2d1b0*/  LDGSTS.E [R6+0x41980], desc[UR16][R4.64], P2 ;  /* 0x4198000004067fae */ /* 0x0003e800091a1010 */
[----:B------:R1:W-:Y:S04]  /*2d1c0*/  STL [R1+0x878], R7 ;  /* 0x0008780701007387 */ /* 0x0003e80000100800 */
[----:B------:R-:W3:Y:S01]  /*2d1d0*/  LDL.LU R17, [R1+0x7c0] ;  /* 0x0007c00001117983 */ /* 0x000ee20000300800 */
[----:B-1----:R-:W-:-:S02]  /*2d1e0*/  IMAD.MOV.U32 R4, RZ, RZ, R7 ;  /* 0x000000ffff047224 */ /* 0x002fc400078e0007 */
[C---:B------:R-:W-:Y:S01]  /*2d1f0*/  IMAD.SHL.U32 R7, R21.reuse, 0x4, RZ ;  /* 0x0000000415077824 */ /* 0x040fe200078e00ff */
[----:B------:R1:W-:Y:S01]  /*2d200*/  STL [R1+0x874], R11 ;  /* 0x0008740b01007387 */ /* 0x0003e20000100800 */
[----:B------:R-:W-:-:S03]  /*2d210*/  LOP3.LUT R12, R21, 0x60, RZ, 0xc0, !PT ;  /* 0x00000060150c7812 */ /* 0x000fc600078ec0ff */
[----:B------:R-:W3:Y:S01]  /*2d220*/  LDL.LU R9, [R1+0x800] ;  /* 0x0008000001097983 */ /* 0x000ee20000300800 */
[----:B------:R-:W-:-:S03]  /*2d230*/  LOP3.LUT R7, R7, 0x7c, RZ, 0xc0, !PT ;  /* 0x0000007c07077812 */ /* 0x000fc600078ec0ff */
[----:B------:R-:W3:Y:S01]  /*2d240*/  LDL.LU R18, [R1+0x7bc] ;  /* 0x0007bc0001127983 */ /* 0x000ee20000300800 */
[----:B------:R-:W-:Y:S01]  /*2d250*/  MOV R5, R11 ;  /* 0x0000000b00057202 */ /* 0x000fe20000000f00 */
[----:B------:R-:W-:Y:S01]  /*2d260*/  IMAD R7, R12, 0x100, R7 ;  /* 0x000001000c077824 */ /* 0x000fe200078e0207 */
[-C--:B------:R-:W-:Y:S01]  /*2d270*/  IADD3 R13, P4, PT, R13, R80.reuse, RZ ;  /* 0x000000500d0d7210 */ /* 0x080fe20007f9e0ff */
[----:B-1----:R-:W3:Y:S01]  /*2d280*/  LDL.LU R11, [R1+0x7fc] ;  /* 0x0007fc00010b7983 */ /* 0x002ee20000300800 */
[----:B------:R-:W-:Y:S02]  /*2d290*/  IADD3 R8, P5, PT, R8, R80, RZ ;  /* 0x0000005008087210 */ /* 0x000fe40007fbe0ff */
[----:B------:R-:W-:Y:S01]  /*2d2a0*/  LOP3.LUT R7, R7, 0x40, RZ, 0x3c, !PT ;  /* 0x0000004007077812 */ /* 0x000fe200078e3cff */
[----:B------:R-:W-:Y:S04]  /*2d2b0*/  STL [R1+0x6c0], R13 ;  /* 0x0006c00d01007387 */ /* 0x000fe80000100800 */
[----:B------:R1:W-:Y:S02]  /*2d2c0*/  LDGSTS.E [R6+0x41d80], desc[UR16][R4.64], P2 ;  /* 0x41d8000004067fae */ /* 0x0003e400091a1010 */
[----:B-1----:R-:W-:Y:S01]  /*2d2d0*/  VIADD R6, R7, UR9 ;  /* 0x0000000907067c36 */ /* 0x002fe20008000000 */
[----:B------:R-:W-:-:S02]  /*2d2e0*/  MOV R4, R13 ;  /* 0x0000000d00047202 */ /* 0x000fc40000000f00 */
        /* <DEDUP_REMOVED lines=16> */
[----:B----4-:R-:W-:-:S05]  /*2d3f0*/  IADD3 R10, P4, PT, R10, R80, RZ ;  /* 0x000000500a0a7210 */ /* 0x010fca0007f9e0ff */
[----:B------:R-:W-:Y:S01]  /*2d400*/  IMAD.X R15, R15, 0x1, R3, P4 ;  /* 0x000000010f0f7824 */ /* 0x000fe200020e0603 */
[----:B---3--:R-:W-:Y:S01]  /*2d410*/  IADD3 R19, P5, PT, R19, R80, RZ ;  /* 0x0000005013137210 */ /* 0x008fe20007fbe0ff */
[----:B------:R-:W-:Y:S01]  /*2d420*/  STL [R1+0x740], R10 ;  /* 0x0007400a01007387 */ /* 0x000fe20000100800 */
[----:B-1----:R-:W-:Y:S01]  /*2d430*/  MOV R4, R10 ;  /* 0x0000000a00047202 */ /* 0x002fe20000000f00 */
[----:B------:R-:W-:Y:S02]  /*2d440*/  IMAD.MOV.U32 R5, RZ, RZ, R15 ;  /* 0x000000ffff057224 */ /* 0x000fe400078e000f */
[----:B------:R1:W-:Y:S01]  /*2d450*/  STL [R1+0x73c], R15 ;  /* 0x00073c0f01007387 */ /* 0x0003e20000100800 */
[----:B------:R-:W-:-:S03]  /*2d460*/  IMAD.X R20, R20, 0x1, R3, P5 ;  /* 0x0000000114147824 */ /* 0x000fc600028e0603 */
[----:B------:R-:W-:Y:S04]  /*2d470*/  STL [R1+0x780], R19 ;  /* 0x0007801301007387 */ /* 0x000fe80000100800 */
[----:B------:R3:W-:Y:S04]  /*2d480*/  LDGSTS.E [R6+0x40a00], desc[UR16][R4.64], P2 ;  /* 0x40a0000004067fae */ /* 0x0007e800091a1010 */
[----:B-1----:R-:W4:Y:S04]  /*2d490*/  LDL.LU R15, [R1+0x6c4] ;  /* 0x0006c400010f7983 */ /* 0x002f280000300800 */
[----:B------:R-:W-:Y:S04]  /*2d4a0*/  STL [R1+0x77c], R20 ;  /* 0x00077c1401007387 */ /* 0x000fe80000100800 */
[----:B------:R-:W4:Y:S01]  /*2d4b0*/  LDL.LU R10, [R1+0x704] ;  /* 0x00070400010a7983 */ /* 0x000f220000300800 */
[----:B---3--:R-:W-:Y:S01]  /*2d4c0*/  IMAD.MOV.U32 R4, RZ, RZ, R19 ;  /* 0x000000ffff047224 */ /* 0x008fe200078e0013 */
[----:B------:R-:W-:-:S02]  /*2d4d0*/  MOV R5, R20 ;  /* 0x0000001400057202 */ /* 0x000fc40000000f00 */
[----:B------:R-:W-:-:S03]  /*2d4e0*/  IADD3 R17, P4, PT, R17, R80, RZ ;  /* 0x0000005011117210 */ /* 0x000fc60007f9e0ff */
[----:B------:R1:W-:Y:S01]  /*2d4f0*/  LDGSTS.E [R6+0x40e00], desc[UR16][R4.64], P2 ;  /* 0x40e0000004067fae */ /* 0x0003e200091a1010 */
[----:B------:R-:W-:Y:S01]  /*2d500*/  IADD3 R9, P5, PT, R9, R80, RZ ;  /* 0x0000005009097210 */ /* 0x000fe20007fbe0ff */
        /* <DEDUP_REMOVED lines=8> */
[----:B------:R3:W-:Y:S01]  /*2d590*/  STL [R1+0x7fc], R11 ;  /* 0x0007fc0b01007387 */ /* 0x0007e20000100800 */
[----:B-1----:R-:W-:Y:S01]  /*2d5a0*/  MOV R5, R11 ;  /* 0x0000000b00057202 */ /* 0x002fe20000000f00 */
[----:B------:R-:W-:-:S02]  /*2d5b0*/  IMAD.MOV.U32 R4, RZ, RZ, R9 ;  /* 0x000000ffff047224 */ /* 0x000fc400078e0009 */
[----:B---3--:R-:W3:Y:S04]  /*2d5c0*/  LDL.LU R11, [R1+0x744] ;  /* 0x00074400010b7983 */ /* 0x008ee80000300800 */
[----:B------:R-:W3:Y:S04]  /*2d5d0*/  LDL.LU R9, [R1+0x748] ;  /* 0x0007480001097983 */ /* 0x000ee80000300800 */
[----:B------:R-:W3:Y:S04]  /*2d5e0*/  LDL.LU R20, [R1+0x784] ;  /* 0x0007840001147983 */ /* 0x000ee80000300800 */
[----:B------:R-:W3:Y:S04]  /*2d5f0*/  LDL.LU R19, [R1+0x788] ;  /* 0x0007880001137983 */ /* 0x000ee80000300800 */
[----:B------:R1:W-:Y:S01]  /*2d600*/  LDGSTS.E [R6+0x41600], desc[UR16][R4.64], P2 ;  /* 0x4160000004067fae */ /* 0x0003e200091a1010 */
[----:B--2---:R-:W-:-:S02]  /*2d610*/  IADD3 R7, P4, PT, R7, R80, RZ ;  /* 0x0000005007077210 */ /* 0x004fc40007f9e0ff */
[----:B------:R-:W-:-:S03]  /*2d620*/  IADD3 R12, P5, PT, R12, R80, RZ ;  /* 0x000000500c0c7210 */ /* 0x000fc60007fbe0ff */
[--C-:B------:R-:W-:Y:S01]  /*2d630*/  IMAD.X R16, R16, 0x1, R3.reuse, P4 ;  /* 0x0000000110107824 */ /* 0x100fe200020e0603 */
[----:B------:R2:W-:Y:S01]  /*2d640*/  STL [R1+0x840], R7 ;  /* 0x0008400701007387 */ /* 0x0005e20000100800 */
[----:B-1----:R-:W-:Y:S01]  /*2d650*/  MOV R4, R7 ;  /* 0x0000000700047202 */ /* 0x002fe20000000f00 */
[----:B------:R-:W-:Y:S02]  /*2d660*/  IMAD.X R13, R13, 0x1, R3, P5 ;  /* 0x000000010d0d7824 */ /* 0x000fe400028e0603 */
[----:B------:R1:W-:Y:S04]  /*2d670*/  STL [R1+0x83c], R16 ;  /* 0x00083c1001007387 */ /* 0x0003e80000100800 */
[----:B------:R1:W-:Y:S01]  /*2d680*/  STL [R1+0x880], R12 ;  /* 0x0008800c01007387 */ /* 0x0003e20000100800 */
[----:B------:R-:W-:-:S03]  /*2d690*/  IMAD.MOV.U32 R5, RZ, RZ, R16 ;  /* 0x000000ffff057224 */ /* 0x000fc600078e0010 */
[----:B--2---:R-:W2:Y:S04]  /*2d6a0*/  LDL.LU R7, [R1+0x7c8] ;  /* 0x0007c80001077983 */ /* 0x004ea80000300800 */
[----:B------:R1:W-:Y:S04]  /*2d6b0*/  STL [R1+0x87c], R13 ;  /* 0x00087c0d01007387 */ /* 0x0003e80000100800 */
[----:B-1----:R-:W2:Y:S04]  /*2d6c0*/  LDL.LU R16, [R1+0x808] ;  /* 0x0008080001107983 */ /* 0x002ea80000300800 */
[----:B------:R-:W2:Y:S04]  /*2d6d0*/  LDL.LU R17, [R1+0x7c4] ;  /* 0x0007c40001117983 */ /* 0x000ea80000300800 */
[----:B------:R-:W2:Y:S04]  /*2d6e0*/  LDL.LU R18, [R1+0x804] ;  /* 0x0008040001127983 */ /* 0x000ea80000300800 */
[----:B------:R1:W-:Y:S02]  /*2d6f0*/  LDGSTS.E [R6+0x41a00], desc[UR16][R4.64], P2 ;  /* 0x41a0000004067fae */ /* 0x0003e400091a1010 */
[----:B-1----:R-:W-:-:S02]  /*2d700*/  IMAD.MOV.U32 R4, RZ, RZ, R12 ;  /* 0x000000ffff047224 */ /* 0x002fc400078e000c */
[----:B------:R-:W1:Y:S01]  /*2d710*/  S2R R12, SR_TID.X ;  /* 0x00000000000c7919 */ /* 0x000e620000002100 */
[----:B------:R-:W-:Y:S02]  /*2d720*/  MOV R5, R13 ;  /* 0x0000000d00057202 */ /* 0x000fe40000000f00 */
[-C--:B------:R-:W-:Y:S02]  /*2d730*/  IADD3 R14, P4, PT, R14, R80.reuse, RZ ;  /* 0x000000500e0e7210 */ /* 0x080fe40007f9e0ff */
[----:B------:R-:W-:Y:S01]  /*2d740*/  IADD3 R8, P5, PT, R8, R80, RZ ;  /* 0x0000005008087210 */ /* 0x000fe20007fbe0ff */
[----:B------:R1:W-:Y:S04]  /*2d750*/  LDGSTS.E [R6+0x41e00], desc[UR16][R4.64], P2 ;  /* 0x41e0000004067fae */ /* 0x0003e800091a1010 */
[----:B------:R1:W-:Y:S02]  /*2d760*/  STL [R1+0x6c8], R14 ;  /* 0x0006c80e01007387 */ /* 0x0003e40000100800 */
[C---:B-1----:R-:W-:Y:S01]  /*2d770*/  LOP3.LUT R13, R12.reuse, 0x60, RZ, 0xc0, !PT ;  /* 0x000000600c0d7812 */ /* 0x042fe200078ec0ff */
[----:B------:R-:W-:-:S05]  /*2d780*/  IMAD.SHL.U32 R12, R12, 0x4, RZ ;  /* 0x000000040c0c7824 */ /* 0x000fca00078e00ff */
[----:B------:R-:W-:-:S05]  /*2d790*/  LOP3.LUT R12, R12, 0x7c, RZ, 0xc0, !PT ;  /* 0x0000007c0c0c7812 */ /* 0x000fca00078ec0ff */
[----:B------:R-:W-:Y:S01]  /*2d7a0*/  IMAD R12, R13, 0x100, R12 ;  /* 0x000001000d0c7824 */ /* 0x000fe200078e020c */
[----:B----4-:R-:W-:-:S04]  /*2d7b0*/  IADD3.X R15, PT, PT, R15, R3, RZ, P4, !PT ;  /* 0x000000030f0f7210 */ /* 0x010fc800027fe4ff */
[----:B------:R-:W-:Y:S01]  /*2d7c0*/  LOP3.LUT R12, R12, 0x50, RZ, 0x3c, !PT ;  /* 0x000000500c0c7812 */ /* 0x000fe200078e3cff */
[----:B------:R-:W-:Y:S01]  /*2d7d0*/  IMAD.X R10, R10, 0x1, R3, P5 ;  /* 0x000000010a0a7824 */ /* 0x000fe200028e0603 */
[----:B------:R1:W-:Y:S03]  /*2d7e0*/  STL [R1+0x6c4], R15 ;  /* 0x0006c40f01007387 */ /* 0x0003e60000100800 */
[----:B------:R-:W-:Y:S01]  /*2d7f0*/  VIADD R6, R12, UR9 ;  /* 0x000000090c067c36 */ /* 0x000fe20008000000 */
[----:B------:R-:W-:Y:S04]  /*2d800*/  STL [R1+0x708], R8 ;  /* 0x0007080801007387 */ /* 0x000fe80000100800 */
[----:B------:R-:W4:Y:S01]  /*2d810*/  LDL.LU R12, [R1+0x848] ;  /* 0x00084800010c7983 */ /* 0x000f220000300800 */
[----:B------:R-:W-:-:S03]  /*2d820*/  MOV R4, R14 ;  /* 0x0000000e00047202 */ /* 0x000fc60000000f00 */
[----:B------:R1:W-:Y:S04]  /*2d830*/  STL [R1+0x704], R10 ;  /* 0x0007040a01007387 */ /* 0x0003e80000100800 */
[----:B------:R-:W4:Y:S04]  /*2d840*/  LDL.LU R13, [R1+0x888] ;  /* 0x00088800010d7983 */ /* 0x000f280000300800 */
[----:B------:R-:W4:Y:S01]  /*2d850*/  LDL.LU R14, [R1+0x844] ;  /* 0x00084400010e7983 */ /* 0x000f220000300800 */
[----:B------:R-:W-:-:S03]  /*2d860*/  IMAD.MOV.U32 R5, RZ, RZ, R15 ;  /* 0x000000ffff057224 */ /* 0x000fc600078e000f */
[----:B-1----:R-:W4:Y:S04]  /*2d870*/  LDL.LU R15, [R1+0x884] ;  /* 0x00088400010f7983 */ /* 0x002f280000300800 */
[----:B------:R1:W-:Y:S02]  /*2d880*/  LDGSTS.E [R6+0x40280], desc[UR16][R4.64], P2 ;  /* 0x4028000004067fae */ /* 0x0003e400091a1010 */
[----:B-1----:R-:W-:Y:S01]  /*2d890*/  IMAD.MOV.U32 R4, RZ, RZ, R8 ;  /* 0x000000ffff047224 */ /* 0x002fe200078e0008 */
[----:B------:R-:W-:Y:S02]  /*2d8a0*/  MOV R5, R10 ;  /* 0x0000000a00057202 */ /* 0x000fe40000000f00 */
[----:B------:R-:W4:Y:S04]  /*2d8b0*/  LDL.LU R10, [R1+0x6d0] ;  /* 0x0006d000010a7983 */ /* 0x000f280000300800 */
[----:B------:R-:W4:Y:S01]  /*2d8c0*/  LDL.LU R8, [R1+0x710] ;  /* 0x0007100001087983 */ /* 0x000f220000300800 */
[----:B---3--:R-:W-:-:S03]  /*2d8d0*/  IADD3 R9, P4, PT, R9, R80, RZ ;  /* 0x0000005009097210 */ /* 0x008fc60007f9e0ff */
[----:B------:R1:W-:Y:S02]  /*2d8e0*/  LDGSTS.E [R6+0x40680], desc[UR16][R4.64], P2 ;  /* 0x4068000004067fae */ /* 0x0003e400091a1010 */
[--C-:B------:R-:W-:Y:S01]  /*2d8f0*/  IMAD.X R11, R11, 0x1, R3.reuse, P4 ;  /* 0x000000010b0b7824 */ /* 0x100fe200020e0603 */
[----:B------:R-:W-:Y:S01]  /*2d900*/  IADD3 R19, P5, PT, R19, R80, RZ ;  /* 0x0000005013137210 */ /* 0x000fe20007fbe0ff */
[----:B------:R-:W-:Y:S04]  /*2d910*/  STL [R1+0x748], R9 ;  /* 0x0007480901007387 */ /* 0x000fe80000100800 */
[----:B------:R3:W-:Y:S01]  /*2d920*/  STL [R1+0x744], R11 ;  /* 0x0007440b01007387 */ /* 0x0007e20000100800 */
[----:B------:R-:W-:Y:S02]  /*2d930*/  IMAD.X R20, R20, 0x1, R3, P5 ;  /* 0x0000000114147824 */ /* 0x000fe400028e0603 */
[----:B-1----:R-:W-:Y:S01]  /*2d940*/  IMAD.MOV.U32 R5, RZ, RZ, R11 ;  /* 0x000000ffff057224 */ /* 0x002fe200078e000b */
[----:B------:R-:W-:Y:S01]  /*2d950*/  STL [R1+0x788], R19 ;  /* 0x0007881301007387 */ /* 0x000fe20000100800 */
[----:B------:R-:W-:-:S03]  /*2d960*/  MOV R4, R9 ;  /* 0x0000000900047202 */ /* 0x000fc60000000f00 */
[----:B---3--:R-:W3:Y:S04]  /*2d970*/  LDL.LU R11, [R1+0x6cc] ;  /* 0x0006cc00010b7983 */ /* 0x008ee80000300800 */
[----:B------:R-:W-:Y:S04]  /*2d980*/  STL [R1+0x784], R20 ;  /* 0x0007841401007387 */ /* 0x000fe80000100800 */
[----:B------:R-:W3:Y:S04]  /*2d990*/  LDL.LU R9, [R1+0x70c] ;  /* 0x00070c0001097983 */ /* 0x000ee80000300800 */
[----:B------:R1:W-:Y:S02]  /*2d9a0*/  LDGSTS.E [R6+0x40a80], desc[UR16][R4.64], P2 ;  /* 0x40a8000004067fae */ /* 0x0003e400091a1010 */
[----:B-1----:R-:W-:Y:S01]  /*2d9b0*/  IMAD.MOV.U32 R4, RZ, RZ, R19 ;  /* 0x000000ffff047224 */ /* 0x002fe200078e0013 */
[----:B------:R-:W-:-:S05]  /*2d9c0*/  MOV R5, R20 ;  /* 0x0000001400057202 */ /* 0x000fca0000000f00 */
[----:B------:R1:W-:Y:S01]  /*2d9d0*/  LDGSTS.E [R6+0x40e80], desc[UR16][R4.64], P2 ;  /* 0x40e8000004067fae */ /* 0x0003e200091a1010 */
[-C--:B--2---:R-:W-:Y:S02]  /*2d9e0*/  IADD3 R7, P4, PT, R7, R80.reuse, RZ ;  /* 0x0000005007077210 */ /* 0x084fe40007f9e0ff */
[----:B------:R-:W-:-:S03]  /*2d9f0*/  IADD3 R16, P5, PT, R16, R80, RZ ;  /* 0x0000005010107210 */ /* 0x000fc60007fbe0ff */
[--C-:B------:R-:W-:Y:S01]  /*2da00*/  IMAD.X R17, R17, 0x1, R3.reuse, P4 ;  /* 0x0000000111117824 */ /* 0x100fe200020e0603 */
[----:B------:R-:W-:Y:S01]  /*2da10*/  STL [R1+0x7c8], R7 ;  /* 0x0007c80701007387 */ /* 0x000fe20000100800 */
[----:B-1----:R-:W-:Y:S01]  /*2da20*/  MOV R4, R7 ;  /* 0x0000000700047202 */ /* 0x002fe20000000f00 */
[----:B------:R-:W-:Y:S02]  /*2da30*/  IMAD.X R18, R18, 0x1, R3, P5 ;  /* 0x0000000112127824 */ /* 0x000fe400028e0603 */
[----:B------:R1:W-:Y:S01]  /*2da40*/  STL [R1+0x7c4], R17 ;  /* 0x0007c41101007387 */ /* 0x0003e20000100800 */
[----:B------:R-:W-:-:S03]  /*2da50*/  IMAD.MOV.U32 R5, RZ, RZ, R17 ;  /* 0x000000ffff057224 */ /* 0x000fc600078e0011 */
[----:B------:R-:W-:Y:S04]  /*2da60*/  STL [R1+0x808], R16 ;  /* 0x0008081001007387 */ /* 0x000fe80000100800 */
[----:B------:R2:W-:Y:S04]  /*2da70*/  LDGSTS.E [R6+0x41280], desc[UR16][R4.64], P2 ;  /* 0x4128000004067fae */ /* 0x0005e800091a1010 */
[----:B-1----:R-:W3:Y:S04]  /*2da80*/  LDL.LU R17, [R1+0x750] ;  /* 0x0007500001117983 */ /* 0x002ee80000300800 */
[----:B------:R1:W-:Y:S04]  /*2da90*/  STL [R1+0x804], R18 ;  /* 0x0008041201007387 */ /* 0x0003e80000100800 */
[----:B------:R-:W3:Y:S01]  /*2daa0*/  LDL.LU R7, [R1+0x790] ;  /* 0x0007900001077983 */ /* 0x000ee20000300800 */
[----:B--2---:R-:W-:Y:S01]  /*2dab0*/  MOV R5, R18 ;  /* 0x0000001200057202 */ /* 0x004fe20000000f00 */
[----:B------:R-:W-:-:S02]  /*2dac0*/  IMAD.MOV.U32 R4, RZ, RZ, R16 ;  /* 0x000000ffff047224 */ /* 0x000fc400078e0010 */
[----:B-1----:R-:W2:Y:S04]  /*2dad0*/  LDL.LU R18, [R1+0x74c] ;  /* 0x00074c0001127983 */ /* 0x002ea80000300800 */
[----:B------:R-:W2:Y:S01]  /*2dae0*/  LDL.LU R16, [R1+0x78c] ;  /* 0x00078c0001107983 */ /* 0x000ea20000300800 */
[----:B------:R-:W1:Y:S03]  /*2daf0*/  S2R R19, SR_TID.X ;  /* 0x0000000000137919 */ /* 0x000e660000002100 */
[----:B------:R1:W-:Y:S02]  /*2db00*/  LDGSTS.E [R6+0x41680], desc[UR16][R4.64], P2 ;  /* 0x4168000004067fae */ /* 0x0003e400091a1010 */
[----:B-1----:R-:W-:-:S02]  /*2db10*/  LOP3.LUT R20, R19, 0x60, RZ, 0xc0, !PT ;  /* 0x0000006013147812 */ /* 0x002fc400078ec0ff */
[-C--:B----4-:R-:W-:Y:S01]  /*2db20*/  IADD3 R12, P4, PT, R12, R80.reuse, RZ ;  /* 0x000000500c0c7210 */ /* 0x090fe20007f9e0ff */
[----:B------:R-:W-:Y:S01]  /*2db30*/  IMAD.SHL.U32 R19, R19, 0x4, RZ ;  /* 0x0000000413137824 */ /* 0x000fe200078e00ff */
[----:B------:R-:W-:-:S03]  /*2db40*/  IADD3 R13, P5, PT, R13, R80, RZ ;  /* 0x000000500d0d7210 */ /* 0x000fc60007fbe0ff */
[--C-:B------:R-:W-:Y:S01]  /*2db50*/  IMAD.X R14, R14, 0x1, R3.reuse, P4 ;  /* 0x000000010e0e7824 */ /* 0x100fe200020e0603 */
[----:B------:R-:W-:Y:S01]  /*2db60*/  STL [R1+0x848], R12 ;  /* 0x0008480c01007387 */ /* 0x000fe20000100800 */
[----:B------:R-:W-:Y:S01]  /*2db70*/  MOV R4, R12 ;  /* 0x0000000c00047202 */ /* 0x000fe20000000f00 */
[----:B------:R-:W-:Y:S02]  /*2db80*/  IMAD.X R15, R15, 0x1, R3, P5 ;  /* 0x000000010f0f7824 */ /* 0x000fe400028e0603 */
[----:B------:R1:W-:Y:S01]  /*2db90*/  STL [R1+0x844], R14 ;  /* 0x0008440e01007387 */ /* 0x0003e20000100800 */
[----:B------:R-:W-:-:S03]  /*2dba0*/  IMAD.MOV.U32 R5, RZ, RZ, R14 ;  /* 0x000000ffff057224 */ /* 0x000fc600078e000e */
[----:B------:R-:W-:Y:S01]  /*2dbb0*/  STL [R1+0x888], R13 ;  /* 0x0008880d01007387 */ /* 0x000fe20000100800 */
[----:B------:R-:W-:-:S03]  /*2dbc0*/  LOP3.LUT R19, R19, 0x7c, RZ, 0xc0, !PT ;  /* 0x0000007c13137812 */ /* 0x000fc600078ec0ff */
[----:B------:R4:W-:Y:S04]  /*2dbd0*/  LDGSTS.E [R6+0x41a80], desc[UR16][R4.64], P2 ;  /* 0x41a8000004067fae */ /* 0x0009e800091a1010 */
[----:B-1----:R-:W2:Y:S04]  /*2dbe0*/  LDL.LU R14, [R1+0x7d0] ;  /* 0x0007d000010e7983 */ /* 0x002ea80000300800 */
[----:B------:R1:W-:Y:S01]  /*2dbf0*/  STL [R1+0x884], R15 ;  /* 0x0008840f01007387 */ /* 0x0003e20000100800 */
[----:B------:R-:W-:-:S03]  /*2dc00*/  IMAD R19, R20, 0x100, R19 ;  /* 0x0000010014137824 */ /* 0x000fc600078e0213 */
[----:B------:R-:W2:Y:S01]  /*2dc10*/  LDL.LU R12, [R1+0x810] ;  /* 0x00081000010c7983 */ /* 0x000ea20000300800 */
[----:B----4-:R-:W-:Y:S01]  /*2dc20*/  MOV R5, R15 ;  /* 0x0000000f00057202 */ /* 0x010fe20000000f00 */
[----:B------:R-:W-:Y:S01]  /*2dc30*/  IMAD.MOV.U32 R4, RZ, RZ, R13 ;  /* 0x000000ffff047224 */ /* 0x000fe200078e000d */
[-C--:B------:R-:W-:Y:S01]  /*2dc40*/  IADD3 R10, P4, PT, R10, R80.reuse, RZ ;  /* 0x000000500a0a7210 */ /* 0x080fe20007f9e0ff */
[----:B-1----:R-:W4:Y:S01]  /*2dc50*/  LDL.LU R15, [R1+0x7cc] ;  /* 0x0007cc00010f7983 */ /* 0x002f220000300800 */
[----:B------:R-:W-:-:S03]  /*2dc60*/  IADD3 R8, P5, PT, R8, R80, RZ ;  /* 0x0000005008087210 */ /* 0x000fc60007fbe0ff */
[----:B------:R-:W4:Y:S01]  /*2dc70*/  LDL.LU R13, [R1+0x80c] ;  /* 0x00080c00010d7983 */ /* 0x000f220000300800 */
[----:B------:R-:W-:-:S03]  /*2dc80*/  LOP3.LUT R19, R19, 0x60, RZ, 0x3c, !PT ;  /* 0x0000006013137812 */ /* 0x000fc600078e3cff */
[----:B------:R1:W-:Y:S04]  /*2dc90*/  LDGSTS.E [R6+0x41e80], desc[UR16][R4.64], P2 ;  /* 0x41e8000004067fae */ /* 0x0003e800091a1010 */
[----:B------:R1:W-:Y:S01]  /*2dca0*/  STL [R1+0x6d0], R10 ;  /* 0x0006d00a01007387 */ /* 0x0003e20000100800 */
[----:B---3--:R-:W-:Y:S01]  /*2dcb0*/  IADD3.X R11, PT, PT, R11, R3, RZ, P4, !PT ;  /* 0x000000030b0b7210 */ /* 0x008fe200027fe4ff */
[----:B-1----:R-:W-:Y:S01]  /*2dcc0*/  VIADD R6, R19, UR9 ;  /* 0x0000000913067c36 */ /* 0x002fe20008000000 */
[----:B------:R-:W-:-:S03]  /*2dcd0*/  MOV R4, R10 ;  /* 0x0000000a00047202 */ /* 0x000fc60000000f00 */
[----:B------:R-:W-:Y:S02]  /*2dce0*/  IMAD.MOV.U32 R5, RZ, RZ, R11 ;  /* 0x000000ffff057224 */ /* 0x000fe400078e000b */
[----:B------:R-:W-:Y:S01]  /*2dcf0*/  IMAD.X R9, R9, 0x1, R3, P5 ;  /* 0x0000000109097824 */ /* 0x000fe200028e0603 */
[----:B------:R-:W-:Y:S04]  /*2dd00*/  STL [R1+0x6cc], R11 ;  /* 0x0006cc0b01007387 */ /* 0x000fe80000100800 */
[----:B------:R1:W-:Y:S04]  /*2dd10*/  STL [R1+0x710], R8 ;  /* 0x0007100801007387 */ /* 0x0003e80000100800 */
[----:B------:R3:W-:Y:S04]  /*2dd20*/  STL [R1+0x70c], R9 ;  /* 0x00070c0901007387 */ /* 0x0007e80000100800 */
[----:B------:R1:W-:Y:S04]  /*2dd30*/  LDGSTS.E [R6+0x40300], desc[UR16][R4.64], P2 ;  /* 0x4030000004067fae */ /* 0x0003e800091a1010 */
[----:B------:R-:W4:Y:S01]  /*2dd40*/  LDL.LU R10, [R1+0x84c] ;  /* 0x00084c00010a7983 */ /* 0x000f220000300800 */
[----:B-1----:R-:W-:-:S03]  /*2dd50*/  IMAD.MOV.U32 R4, RZ, RZ, R8 ;  /* 0x000000ffff047224 */ /* 0x002fc600078e0008 */
[----:B------:R-:W4:Y:S01]  /*2dd60*/  LDL.LU R8, [R1+0x850] ;  /* 0x0008500001087983 */ /* 0x000f220000300800 */
[----:B------:R-:W-:-:S03]  /*2dd70*/  MOV R5, R9 ;  /* 0x0000000900057202 */ /* 0x000fc60000000f00 */
[----:B------:R-:W4:Y:S04]  /*2dd80*/  LDL.LU R11, [R1+0x88c] ;  /* 0x00088c00010b7983 */ /* 0x000f280000300800 */
[----:B---3--:R-:W3:Y:S04]  /*2dd90*/  LDL.LU R9, [R1+0x890] ;  /* 0x0008900001097983 */ /* 0x008ee80000300800 */
[----:B------:R1:W-:Y:S01]  /*2dda0*/  LDGSTS.E [R6+0x40700], desc[UR16][R4.64], P2 ;  /* 0x4070000004067fae */ /* 0x0003e200091a1010 */
[-C--:B------:R-:W-:Y:S02]  /*2ddb0*/  IADD3 R17, P4, PT, R17, R80.reuse, RZ ;  /* 0x0000005011117210 */ /* 0x080fe40007f9e0ff */
[----:B------:R-:W-:-:S02]  /*2ddc0*/  IADD3 R7, P5, PT, R7, R80, RZ ;  /* 0x0000005007077210 */ /* 0x000fc40007fbe0ff */
[----:B-1----:R-:W-:Y:S01]  /*2ddd0*/  MOV R4, R17 ;  /* 0x0000001100047202 */ /* 0x002fe20000000f00 */
[--C-:B--2---:R-:W-:Y:S01]  /*2dde0*/  IMAD.X R18, R18, 0x1, R3.reuse, P4 ;  /* 0x0000000112127824 */ /* 0x104fe200020e0603 */
[----:B------:R-:W-:Y:S01]  /*2ddf0*/  STL [R1+0x750], R17 ;  /* 0x0007501101007387 */ /* 0x000fe20000100800 */
[----:B------:R-:W-:Y:S02]  /*2de00*/  IMAD.X R16, R16, 0x1, R3, P5 ;  /* 0x0000000110107824 */ /* 0x000fe400028e0603 */
[----:B------:R-:W-:Y:S01]  /*2de10*/  IMAD.MOV.U32 R5, RZ, RZ, R18 ;  /* 0x000000ffff057224 */ /* 0x000fe200078e0012 */
[----:B------:R-:W-:Y:S04]  /*2de20*/  STL [R1+0x74c], R18 ;  /* 0x00074c1201007387 */ /* 0x000fe80000100800 */
[----:B------:R1:W-:Y:S04]  /*2de30*/  STL [R1+0x790], R7 ;  /* 0x0007900701007387 */ /* 0x0003e80000100800 */
[----:B------:R2:W-:Y:S04]  /*2de40*/  LDGSTS.E [R6+0x40b00], desc[UR16][R4.64], P2 ;  /* 0x40b0000004067fae */ /* 0x0005e800091a1010 */
[----:B------:R1:W-:Y:S04]  /*2de50*/  STL [R1+0x78c], R16 ;  /* 0x00078c1001007387 */ /* 0x0003e80000100800 */
[----:B------:R-:W3:Y:S01]  /*2de60*/  LDL.LU R22, [R1+0x6d4] ;  /* 0x0006d40001167983 */ /* 0x000ee20000300800 */
[----:B--2---:R-:W-:-:S03]  /*2de70*/  IMAD.MOV.U32 R4, RZ, RZ, R7 ;  /* 0x000000ffff047224 */ /* 0x004fc600078e0007 */
[----:B-1----:R-:W2:Y:S04]  /*2de80*/  LDL.LU R7, [R1+0x6d8] ;  /* 0x0006d80001077983 */ /* 0x002ea80000300800 */
[----:B------:R-:W2:Y:S04]  /*2de90*/  LDL.LU R21, [R1+0x714] ;  /* 0x0007140001157983 */ /* 0x000ea80000300800 */
[----:B------:R-:W2:Y:S01]  /*2dea0*/  LDL.LU R20, [R1+0x718] ;  /* 0x0007180001147983 */ /* 0x000ea20000300800 */
[----:B------:R-:W-:-:S05]  /*2deb0*/  MOV R5, R16 ;  /* 0x0000001000057202 */ /* 0x000fca0000000f00 */
[----:B------:R1:W-:Y:S01]  /*2dec0*/  LDGSTS.E [R6+0x40f00], desc[UR16][R4.64], P2 ;  /* 0x40f0000004067fae */ /* 0x0003e200091a1010 */
[-C--:B------:R-:W-:Y:S02]  /*2ded0*/  IADD3 R14, P4, PT, R14, R80.reuse, RZ ;  /* 0x000000500e0e7210 */ /* 0x080fe40007f9e0ff */
[----:B------:R-:W-:-:S03]  /*2dee0*/  IADD3 R12, P5, PT, R12, R80, RZ ;  /* 0x000000500c0c7210 */ /* 0x000fc60007fbe0ff */
[----:B------:R-:W-:Y:S01]  /*2def0*/  STL [R1+0x7d0], R14 ;  /* 0x0007d00e01007387 */ /* 0x000fe20000100800 */
[--C-:B----4-:R-:W-:Y:S02]  /*2df00*/  IMAD.X R15, R15, 0x1, R3.reuse, P4 ;  /* 0x000000010f0f7824 */ /* 0x110fe400020e0603 */
[----:B------:R-:W-:-:S03]  /*2df10*/  IMAD.X R13, R13, 0x1, R3, P5 ;  /* 0x000000010d0d7824 */ /* 0x000fc600028e0603 */
[----:B------:R4:W-:Y:S04]  /*2df20*/  STL [R1+0x7cc], R15 ;  /* 0x0007cc0f01007387 */ /* 0x0009e80000100800 */
[----:B------:R-:W-:Y:S04]  /*2df30*/  STL [R1+0x810], R12 ;  /* 0x0008100c01007387 */ /* 0x000fe80000100800 */
[----:B------:R-:W2:Y:S04]  /*2df40*/  LDL.LU R18, [R1+0x758] ;  /* 0x0007580001127983 */ /* 0x000ea80000300800 */
[----:B------:R4:W-:Y:S04]  /*2df50*/  STL [R1+0x80c], R13 ;  /* 0x00080c0d01007387 */ /* 0x0009e80000100800 */
[----:B------:R-:W2:Y:S04]  /*2df60*/  LDL.LU R16, [R1+0x798] ;  /* 0x0007980001107983 */ /* 0x000ea80000300800 */
[----:B------:R-:W2:Y:S01]  /*2df70*/  LDL.LU R19, [R1+0x754] ;  /* 0x0007540001137983 */ /* 0x000ea20000300800 */
[----:B-1----:R-:W-:Y:S01]  /*2df80*/  MOV R4, R14 ;  /* 0x0000000e00047202 */ /* 0x002fe20000000f00 */
[----:B------:R-:W-:-:S02]  /*2df90*/  IMAD.MOV.U32 R5, RZ, RZ, R15 ;  /* 0x000000ffff057224 */ /* 0x000fc400078e000f */
[----:B------:R-:W2:Y:S04]  /*2dfa0*/  LDL.LU R17, [R1+0x794] ;  /* 0x0007940001117983 */ /* 0x000ea80000300800 */
[----:B----4-:R-:W4:Y:S04]  /*2dfb0*/  LDL.LU R15, [R1+0x7d4] ;  /* 0x0007d400010f7983 */ /* 0x010f280000300800 */
[----:B------:R-:W4:Y:S04]  /*2dfc0*/  LDL.LU R14, [R1+0x7d8] ;  /* 0x0007d800010e7983 */ /* 0x000f280000300800 */
[----:B------:R1:W-:Y:S02]  /*2dfd0*/  LDGSTS.E [R6+0x41300], desc[UR16][R4.64], P2 ;  /* 0x4130000004067fae */ /* 0x0003e400091a1010 */
[----:B-1----:R-:W-:Y:S01]  /*2dfe0*/  MOV R5, R13 ;  /* 0x0000000d00057202 */ /* 0x002fe20000000f00 */
[----:B------:R-:W-:Y:S01]  /*2dff0*/  IMAD.MOV.U32 R4, RZ, RZ, R12 ;  /* 0x000000ffff047224 */ /* 0x000fe200078e000c */
[----:B------:R-:W4:Y:S01]  /*2e000*/  LDL.LU R13, [R1+0x814] ;  /* 0x00081400010d7983 */ /* 0x000f220000300800 */
[----:B------:R-:W-:-:S03]  /*2e010*/  IADD3 R8, P4, PT, R8, R80, RZ ;  /* 0x0000005008087210 */ /* 0x000fc60007f9e0ff */
[----:B------:R-:W4:Y:S02]  /*2e020*/  LDL.LU R12, [R1+0x818] ;  /* 0x00081800010c7983 */ /* 0x000f240000300800 */
[----:B------:R-:W-:Y:S02]  /*2e030*/  IMAD.X R10, R10, 0x1, R3, P4 ;  /* 0x000000010a0a7824 */ /* 0x000fe400020e0603 */
[----:B------:R1:W-:Y:S01]  /*2e040*/  LDGSTS.E [R6+0x41700], desc[UR16][R4.64], P2 ;  /* 0x4170000004067fae */ /* 0x0003e200091a1010 */
[----:B---3--:R-:W-:-:S03]  /*2e050*/  IADD3 R9, P5, PT, R9, R80, RZ ;  /* 0x0000005009097210 */ /* 0x008fc60007fbe0ff */
[----:B------:R-:W-:Y:S02]  /*2e060*/  STL [R1+0x850], R8 ;  /* 0x0008500801007387 */ /* 0x000fe40000100800 */
[----:B------:R-:W-:Y:S02]  /*2e070*/  IMAD.X R11, R11, 0x1, R3, P5 ;  /* 0x000000010b0b7824 */ /* 0x000fe400028e0603 */
[----:B------:R3:W-:Y:S01]  /*2e080*/  STL [R1+0x84c], R10 ;  /* 0x00084c0a01007387 */ /* 0x0007e20000100800 */
[----:B-1----:R-:W-:Y:S01]  /*2e090*/  MOV R4, R8 ;  /* 0x0000000800047202 */ /* 0x002fe20000000f00 */
[----:B------:R-:W-:Y:S02]  /*2e0a0*/  IMAD.MOV.U32 R5, RZ, RZ, R10 ;  /* 0x000000ffff057224 */ /* 0x000fe400078e000a */
[----:B------:R-:W-:Y:S04]  /*2e0b0*/  STL [R1+0x890], R9 ;  /* 0x0008900901007387 */ /* 0x000fe80000100800 */
[----:B---3--:R-:W3:Y:S04]  /*2e0c0*/  LDL.LU R10, [R1+0x858] ;  /* 0x00085800010a7983 */ /* 0x008ee80000300800 */
[----:B------:R1:W-:Y:S04]  /*2e0d0*/  STL [R1+0x88c], R11 ;  /* 0x00088c0b01007387 */ /* 0x0003e80000100800 */
[----:B------:R1:W-:Y:S04]  /*2e0e0*/  LDGSTS.E [R6+0x41b00], desc[UR16][R4.64], P2 ;  /* 0x41b0000004067fae */ /* 0x0003e800091a1010 */
[----:B------:R-:W3:Y:S01]  /*2e0f0*/  LDL.LU R8, [R1+0x898] ;  /* 0x0008980001087983 */ /* 0x000ee20000300800 */
[----:B-1----:R-:W-:-:S03]  /*2e100*/  MOV R5, R11 ;  /* 0x0000000b00057202 */ /* 0x002fc60000000f00 */
[----:B------:R-:W3:Y:S01]  /*2e110*/  LDL.LU R11, [R1+0x854] ;  /* 0x00085400010b7983 */ /* 0x000ee20000300800 */
[----:B------:R-:W-:-:S03]  /*2e120*/  IMAD.MOV.U32 R4, RZ, RZ, R9 ;  /* 0x000000ffff047224 */ /* 0x000fc600078e0009 */
[----:B------:R-:W3:Y:S04]  /*2e130*/  LDL.LU R9, [R1+0x894] ;  /* 0x0008940001097983 */ /* 0x000ee80000300800 */
[----:B------:R1:W-:Y:S01]  /*2e140*/  LDGSTS.E [R6+0x41f00], desc[UR16][R4.64], P2 ;  /* 0x41f0000004067fae */ /* 0x0003e200091a1010 */
[----:B--2---:R-:W-:-:S04]  /*2e150*/  IADD3 R7, P4, PT, R7, R80, RZ ;  /* 0x0000005007077210 */ /* 0x004fc80007f9e0ff */
[----:B------:R-:W-:Y:S02]  /*2e160*/  IADD3.X R22, PT, PT, R22, R3, RZ, P4, !PT ;  /* 0x0000000316167210 */ /* 0x000fe400027fe4ff */
[----:B------:R-:W-:Y:S01]  /*2e170*/  IADD3 R20, P5, PT, R20, R80, RZ ;  /* 0x0000005014147210 */ /* 0x000fe20007fbe0ff */
[----:B------:R2:W-:Y:S04]  /*2e180*/  STL [R1+0x6d8], R7 ;  /* 0x0006d80701007387 */ /* 0x0005e80000100800 */
[----:B------:R-:W-:Y:S01]  /*2e190*/  IMAD.X R21, R21, 0x1, R3, P5 ;  /* 0x0000000115157824 */ /* 0x000fe200028e0603 */
[----:B------:R2:W-:Y:S01]  /*2e1a0*/  STL [R1+0x6d4], R22 ;  /* 0x0006d41601007387 */ /* 0x0005e20000100800 */
[----:B-1----:R-:W-:-:S03]  /*2e1b0*/  MOV R4, R7 ;  /* 0x0000000700047202 */ /* 0x002fc60000000f00 */
[----:B------:R1:W-:Y:S04]  /*2e1c0*/  STL [R1+0x718], R20 ;  /* 0x0007181401007387 */ /* 0x0003e80000100800 */
[----:B------:R1:W-:Y:S04]  /*2e1d0*/  STL [R1+0x714], R21 ;  /* 0x0007141501007387 */ /* 0x0003e80000100800 */
[----:B--2---:R-:W2:Y:S01]  /*2e1e0*/  LDL R7, [R1+0x96c] ;  /* 0x00096c0001077983 */ /* 0x004ea20000100800 */
[----:B------:R-:W1:Y:S01]  /*2e1f0*/  S2R R23, SR_TID.X ;  /* 0x0000000000177919 */ /* 0x000e620000002100 */
[----:B------:R-:W-:Y:S01]  /*2e200*/  IMAD.MOV.U32 R5, RZ, RZ, R22 ;  /* 0x000000ffff057224 */ /* 0x000fe200078e0016 */
[C---:B-1----:R-:W-:Y:S01]  /*2e210*/  LOP3.LUT R24, R23.reuse, 0x60, RZ, 0xc0, !PT ;  /* 0x0000006017187812 */ /* 0x042fe200078ec0ff */
[----:B------:R-:W-:-:S05]  /*2e220*/  IMAD.SHL.U32 R23, R23, 0x4, RZ ;  /* 0x0000000417177824 */ /* 0x000fca00078e00ff */
[----:B------:R-:W-:-:S05]  /*2e230*/  LOP3.LUT R23, R23, 0x7c, RZ, 0xc0, !PT ;  /* 0x0000007c17177812 */ /* 0x000fca00078ec0ff */
[----:B------:R-:W-:-:S05]  /*2e240*/  IMAD R23, R24, 0x100, R23 ;  /* 0x0000010018177824 */ /* 0x000fca00078e0217 */
[----:B------:R-:W-:Y:S02]  /*2e250*/  LOP3.LUT R23, R23, 0x70, RZ, 0x3c, !PT ;  /* 0x0000007017177812 */ /* 0x000fe400078e3cff */
[----:B------:R-:W-:-:S03]  /*2e260*/  IADD3 R18, P4, PT, R18, R80, RZ ;  /* 0x0000005012127210 */ /* 0x000fc60007f9e0ff */
[----:B------:R-:W-:Y:S01]  /*2e270*/  VIADD R6, R23, UR9 ;  /* 0x0000000917067c36 */ /* 0x000fe20008000000 */
[----:B------:R-:W-:-:S04]  /*2e280*/  IADD3 R16, P5, PT, R16, R80, RZ ;  /* 0x0000005010107210 */ /* 0x000fc80007fbe0ff */
[----:B------:R1:W-:Y:S01]  /*2e290*/  LDGSTS.E [R6+0x40380], desc[UR16][R4.64], P2 ;  /* 0x4038000004067fae */ /* 0x0003e200091a1010 */
[--C-:B------:R-:W-:Y:S02]  /*2e2a0*/  IMAD.X R19, R19, 0x1, R3.reuse, P4 ;  /* 0x0000000113137824 */ /* 0x100fe400020e0603 */
[----:B------:R-:W-:Y:S02]  /*2e2b0*/  IMAD.X R17, R17, 0x1, R3, P5 ;  /* 0x0000000111117824 */ /* 0x000fe400028e0603 */
[----:B-1----:R-:W-:Y:S01]  /*2e2c0*/  IMAD.MOV.U32 R4, RZ, RZ, R20 ;  /* 0x000000ffff047224 */ /* 0x002fe200078e0014 */
[----:B------:R-:W-:-:S05]  /*2e2d0*/  MOV R5, R21 ;  /* 0x0000001500057202 */ /* 0x000fca0000000f00 */
[----:B------:R1:W-:Y:S01]  /*2e2e0*/  LDGSTS.E [R6+0x40780], desc[UR16][R4.64], P2 ;  /* 0x4078000004067fae */ /* 0x0003e200091a1010 */
[----:B----4-:R-:W-:Y:S02]  /*2e2f0*/  IADD3 R14, P4, PT, R14, R80, RZ ;  /* 0x000000500e0e7210 */ /* 0x010fe40007f9e0ff */
[----:B-1----:R-:W-:Y:S01]  /*2e300*/  MOV R4, R18 ;  /* 0x0000001200047202 */ /* 0x002fe20000000f00 */
[----:B------:R-:W-:Y:S02]  /*2e310*/  IMAD.MOV.U32 R5, RZ, RZ, R19 ;  /* 0x000000ffff057224 */ /* 0x000fe400078e0013 */
[----:B------:R-:W-:-:S03]  /*2e320*/  IMAD.X R15, R15, 0x1, R3, P4 ;  /* 0x000000010f0f7824 */ /* 0x000fc600020e0603 */
[----:B------:R1:W-:Y:S01]  /*2e330*/  LDGSTS.E [R6+0x40b80], desc[UR16][R4.64], P2 ;  /* 0x40b8000004067fae */ /* 0x0003e200091a1010 */
[----:B------:R-:W-:Y:S01]  /*2e340*/  IADD3 R12, P5, PT, R12, R80, RZ ;  /* 0x000000500c0c7210 */ /* 0x000fe20007fbe0ff */
[----:B-1----:R-:W-:Y:S01]  /*2e350*/  IMAD.MOV.U32 R4, RZ, RZ, R16 ;  /* 0x000000ffff047224 */ /* 0x002fe200078e0010 */
[----:B------:R-:W-:-:S03]  /*2e360*/  MOV R5, R17 ;  /* 0x0000001100057202 */ /* 0x000fc60000000f00 */
[----:B------:R-:W-:Y:S02]  /*2e370*/  IMAD.X R13, R13, 0x1, R3, P5 ;  /* 0x000000010d0d7824 */ /* 0x000fe400028e0603 */
[----:B------:R1:W-:Y:S01]  /*2e380*/  LDGSTS.E [R6+0x40f80], desc[UR16][R4.64], P2 ;  /* 0x40f8000004067fae */ /* 0x0003e200091a1010 */
[----:B---3--:R-:W-:-:S03]  /*2e390*/  IADD3 R10, P4, PT, R10, R80, RZ ;  /* 0x000000500a0a7210 */ /* 0x008fc60007f9e0ff */
[----:B------:R3:W-:Y:S01]  /*2e3a0*/  STL [R1+0x758], R18 ;  /* 0x0007581201007387 */ /* 0x0007e20000100800 */
[----:B-1----:R-:W-:Y:S01]  /*2e3b0*/  MOV R4, R14 ;  /* 0x0000000e00047202 */ /* 0x002fe20000000f00 */
[----:B------:R-:W-:Y:S02]  /*2e3c0*/  IMAD.MOV.U32 R5, RZ, RZ, R15 ;  /* 0x000000ffff057224 */ /* 0x000fe400078e000f */
[----:B------:R3:W-:Y:S01]  /*2e3d0*/  STL [R1+0x754], R19 ;  /* 0x0007541301007387 */ /* 0x0007e20000100800 */
[----:B------:R-:W-:-:S03]  /*2e3e0*/  IADD3 R8, P5, PT, R8, R80, RZ ;  /* 0x0000005008087210 */ /* 0x000fc60007fbe0ff */
[----:B------:R1:W-:Y:S04]  /*2e3f0*/  LDGSTS.E [R6+0x41380], desc[UR16][R4.64], P2 ;  /* 0x4138000004067fae */ /* 0x0003e800091a1010 */
[----:B------:R3:W-:Y:S01]  /*2e400*/  STL [R1+0x798], R16 ;  /* 0x0007981001007387 */ /* 0x0007e20000100800 */
[--C-:B------:R-:W-:Y:S02]  /*2e410*/  IMAD.X R11, R11, 0x1, R3.reuse, P4 ;  /* 0x000000010b0b7824 */ /* 0x100fe400020e0603 */
[----:B-1----:R-:W-:Y:S01]  /*2e420*/  IMAD.MOV.U32 R4, RZ, RZ, R12 ;  /* 0x000000ffff047224 */ /* 0x002fe200078e000c */
[----:B------:R-:W-:Y:S01]  /*2e430*/  MOV R5, R13 ;  /* 0x0000000d00057202 */ /* 0x000fe20000000f00 */
[----:B------:R3:W-:Y:S01]  /*2e440*/  STL [R1+0x794], R17 ;  /* 0x0007941101007387 */ /* 0x0007e20000100800 */
[----:B------:R-:W-:-:S03]  /*2e450*/  IMAD.X R9, R9, 0x1, R3, P5 ;  /* 0x0000000109097824 */ /* 0x000fc600028e0603 */
[----:B------:R1:W-:Y:S04]  /*2e460*/  LDGSTS.E [R6+0x41780], desc[UR16][R4.64], P2 ;  /* 0x4178000004067fae */ /* 0x0003e800091a1010 */
[----:B------:R3:W-:Y:S04]  /*2e470*/  STL [R1+0x7d8], R14 ;  /* 0x0007d80e01007387 */ /* 0x0007e80000100800 */
[----:B------:R3:W-:Y:S01]  /*2e480*/  STL [R1+0x7d4], R15 ;  /* 0x0007d40f01007387 */ /* 0x0007e20000100800 */
[----:B-1----:R-:W-:Y:S01]  /*2e490*/  MOV R4, R10 ;  /* 0x0000000a00047202 */ /* 0x002fe20000000f00 */
[----:B------:R-:W-:-:S02]  /*2e4a0*/  IMAD.MOV.U32 R5, RZ, RZ, R11 ;  /* 0x000000ffff057224 */ /* 0x000fc400078e000b */
[----:B------:R3:W-:Y:S04]  /*2e4b0*/  STL [R1+0x818], R12 ;  /* 0x0008180c01007387 */ /* 0x0007e80000100800 */
[----:B------:R3:W-:Y:S04]  /*2e4c0*/  STL [R1+0x814], R13 ;  /* 0x0008140d01007387 */ /* 0x0007e80000100800 */
[----:B------:R3:W-:Y:S04]  /*2e4d0*/  STL [R1+0x858], R10 ;  /* 0x0008580a01007387 */ /* 0x0007e80000100800 */
[----:B------:R3:W-:Y:S04]  /*2e4e0*/  STL [R1+0x854], R11 ;  /* 0x0008540b01007387 */ /* 0x0007e80000100800 */
[----:B------:R1:W-:Y:S04]  /*2e4f0*/  LDGSTS.E [R6+0x41b80], desc[UR16][R4.64], P2 ;  /* 0x41b8000004067fae */ /* 0x0003e800091a1010 */
[----:B------:R3:W-:Y:S04]  /*2e500*/  STL [R1+0x898], R8 ;  /* 0x0008980801007387 */ /* 0x0007e80000100800 */
[----:B------:R3:W-:Y:S01]  /*2e510*/  STL [R1+0x894], R9 ;  /* 0x0008940901007387 */ /* 0x0007e20000100800 */
[----:B-1----:R-:W-:Y:S01]  /*2e520*/  IMAD.MOV.U32 R4, RZ, RZ, R8 ;  /* 0x000000ffff047224 */ /* 0x002fe200078e0008 */
[----:B------:R-:W-:Y:S01]  /*2e530*/  MOV R5, R9 ;  /* 0x0000000900057202 */ /* 0x000fe20000000f00 */
[----:B------:R-:W-:-:S04]  /*2e540*/  UIADD3 UR13, UPT, UPT, UR13, 0x1, URZ ;  /* 0x000000010d0d7890 */ /* 0x000fc8000fffe0ff */
[----:B------:R1:W-:Y:S01]  /*2e550*/  LDGSTS.E [R6+0x41f80], desc[UR16][R4.64], P2 ;  /* 0x41f8000004067fae */ /* 0x0003e200091a1010 */
[----:B------:R-:W-:-:S03]  /*2e560*/  UISETP.GT.AND UP1, UPT, UR13, 0x1, UPT ;  /* 0x000000010d00788c */ /* 0x000fc6000bf24270 */
[----:B------:R-:W0:Y:S01]  /*2e570*/  LDGDEPBAR ;  /* 0x00000000000079af */ /* 0x000e220000000000 */
[----:B------:R-:W-:Y:S02]  /*2e580*/  USEL UR9, URZ, 0x1, !UP1 ;  /* 0x00000001ff097887 */ /* 0x000fe4000c800000 */
[----:B------:R-:W-:Y:S02]  /*2e590*/  USEL UR13, UR13, URZ, !UP1 ;  /* 0x000000ff0d0d7287 */ /* 0x000fe4000c800000 */
[----:B------:R-:W-:Y:S02]  /*2e5a0*/  ULOP3.LUT UR9, UR4, UR9, URZ, 0x3c, !UPT ;  /* 0x0000000904097292 */ /* 0x000fe4000f8e3cff */
[----:B-1----:R-:W-:Y:S01]  /*2e5b0*/  IMAD.U32 R4, RZ, RZ, UR4 ;  /* 0x00000004ff047e24 */ /* 0x002fe2000f8e00ff */
[C---:B--2---:R-:W-:Y:S01]  /*2e5c0*/  ISETP.NE.U32.AND P2, PT, R82.reuse, R7, PT ;  /* 0x000000075200720c */ /* 0x044fe20003f45070 */
[----:B------:R-:W-:-:S12]  /*2e5d0*/  VIADD R82, R82, 0x1 ;  /* 0x0000000152527836 */ /* 0x000fd80000000000 */
[----:B---3--:R-:W-:Y:S05]  /*2e5e0*/  @P2 BRA `(.L_x_12) ;  /* 0xffffff0800f02947 */ /* 0x008fea000383ffff */
.L_x_9:
[----:B------:R-:W2:Y:S01]  /*2e5f0*/  LDC R3, c[0x0][0x3b4] ;  /* 0x0000ed00ff037b82 */ /* 0x000ea20000000800 */
[----:B------:R-:W3:Y:S01]  /*2e600*/  LDCU UR5, c[0x0][0x3b8] ;  /* 0x00007700ff0577ac */ /* 0x000ee20008000800 */
[----:B------:R-:W4:Y:S01]  /*2e610*/  LDCU.128 UR12, c[0x0][0x390] ;  /* 0x00007200ff0c77ac */ /* 0x000f220008000c00 */
[----:B------:R-:W-:Y:S05]  /*2e620*/  @!P1 BRA `(.L_x_13) ;  /* 0x0000000000109947 */ /* 0x000fea0003800000 */
[----:B------:R-:W-:-:S06]  /*2e630*/  USHF.L.U32 UR4, UR4, 0x1f, URZ ;  /* 0x0000001f04047899 */ /* 0x000fcc00080006ff */
[----:B------:R-:W-:-:S04]  /*2e640*/  MOV R0, UR4 ;  /* 0x0000000400007c02 */ /* 0x000fc80008000f00 */
[----:B------:R-:W1:Y:S02]  /*2e650*/  SYNCS.PHASECHK.TRANS64.TRYWAIT P0, [UR8], R0 ;  /* 0x00000000ff0075a7 */ /* 0x000e640008001108 */
[----:B-1----:R-:W-:Y:S05]  /*2e660*/  @!P0 BRA `(.L_x_14) ;  /* 0x0000002400f88947 */ /* 0x002fea0003800000 */
.L_x_13:
[----:B----4-:R-:W4:Y:S01]  /*2e670*/  LDL.LU R146, [R1+0x960] ;  /* 0x0009600001927983 */ /* 0x010f220000300800 */
[----:B------:R-:W-:-:S04]  /*2e680*/  DEPBAR.LE SB0, 0x0 ;  /* 0x000080000000791a */ /* 0x000fc80000000000 */
[----:B---3--:R-:W3:Y:S01]  /*2e690*/  LDL.LU R144, [R1+0x964] ;  /* 0x0009640001907983 */ /* 0x008ee20000300800 */
[C---:B-----5:R-:W-:Y:S01]  /*2e6a0*/  VIADD R2, R132.reuse, 0x1 ;  /* 0x0000000184027836 */ /* 0x060fe20000000000 */
[C---:B-1----:R-:W-:Y:S01]  /*2e6b0*/  IADD3 R133, PT, PT, R132.reuse, 0x3, RZ ;  /* 0x0000000384857810 */ /* 0x042fe20007ffe0ff */
[C---:B------:R-:W-:Y:S01]  /*2e6c0*/  IMAD R139, R132.reuse, UR5, RZ ;  /* 0x00000005848b7c24 */ /* 0x040fe2000f8e02ff */
[----:B------:R-:W-:Y:S01]  /*2e6d0*/  BAR.SYNC.DEFER_BLOCKING 0x0 ;  /* 0x0000000000007b1d */ /* 0x000fe20000010000 */
[----:B------:R-:W-:Y:S02]  /*2e6e0*/  ISETP.GE.AND P6, PT, R132, UR15, PT ;  /* 0x0000000f84007c0c */ /* 0x000fe4000bfc6270 */
[----:B------:R-:W-:Y:S01]  /*2e6f0*/  ISETP.GE.AND P4, PT, R2, UR15, PT ;  /* 0x0000000f02007c0c */ /* 0x000fe2000bf86270 */
[C---:B------:R-:W-:Y:S01]  /*2e700*/  VIADD R2, R132.reuse, 0x2 ;  /* 0x0000000284027836 */ /* 0x040fe20000000000 */
[----:B------:R-:W-:Y:S01]  /*2e710*/  ISETP.GE.AND P1, PT, R133, UR15, PT ;  /* 0x0000000f85007c0c */ /* 0x000fe2000bf26270 */
[----:B------:R-:W-:Y:S01]  /*2e720*/  VIADD R133, R132, 0x4 ;  /* 0x0000000484857836 */ /* 0x000fe20000000000 */
[----:B------:R-:W1:Y:S02]  /*2e730*/  @!P3 SYNCS.CCTL.IV [UR7+0x58000] ;  /* 0x05800000ff00b9b1 */ /* 0x000e640008000007 */
[----:B-1----:R-:W-:Y:S06]  /*2e740*/  BAR.SYNC.DEFER_BLOCKING 0x0 ;  /* 0x0000000000007b1d */ /* 0x002fec0000010000 */
[----:B------:R-:W1:Y:S01]  /*2e750*/  LDTM.x128 R4, tmem[UR11] ;  /* 0x0000000b000479ee */ /* 0x000e6200083c0000 */
[----:B------:R-:W2:Y:S01]  /*2e760*/  @!P3 SYNCS.CCTL.IV [UR7+0x58008] ;  /* 0x05800800ff00b9b1 */ /* 0x000ea20008000007 */
[----:B------:R-:W-:Y:S01]  /*2e770*/  NOP ;  /* 0x0000000000007918 */ /* 0x000fe20000000000 */
[----:B------:R-:W-:-:S02]  /*2e780*/  ISETP.GE.AND P3, PT, R133, UR15, PT ;  /* 0x0000000f85007c0c */ /* 0x000fc4000bf66270 */
[----:B------:R-:W-:Y:S01]  /*2e790*/  IADD3 R133, PT, PT, R139, UR5, RZ ;  /* 0x000000058b857c10 */ /* 0x000fe2000fffe0ff */
[C---:B--2-4-:R-:W-:Y:S01]  /*2e7a0*/  IMAD R0, R146.reuse, R3, RZ ;  /* 0x0000000392007224 */ /* 0x054fe200078e02ff */
[----:B------:R-:W-:-:S04]  /*2e7b0*/  ISETP.GE.AND P2, PT, R146, UR14, PT ;  /* 0x0000000e92007c0c */ /* 0x000fc8000bf46270 */
[----:B------:R-:W-:Y:S02]  /*2e7c0*/  LEA R134, P0, R0, UR12, 0x2 ;  /* 0x0000000c00867c11 */ /* 0x000fe4000f8010ff */
[----:B------:R-:W-:Y:S02]  /*2e7d0*/  ISETP.LT.AND P2, PT, R132, UR15, !P2 ;  /* 0x0000000f84007c0c */ /* 0x000fe4000d741270 */
[----:B------:R-:W-:Y:S01]  /*2e7e0*/  LEA.HI.X.SX32 R135, R0, UR13, 0x2, P0 ;  /* 0x0000000d00877c11 */ /* 0x000fe200080f16ff */
[----:B------:R-:W-:Y:S01]  /*2e7f0*/  IMAD R0, R3, 0x80, R0 ;  /* 0x0000008003007824 */ /* 0x000fe200078e0200 */
[----:B------:R-:W-:Y:S01]  /*2e800*/  ISETP.GE.AND P0, PT, R2, UR15, PT ;  /* 0x0000000f02007c0c */ /* 0x000fe2000bf06270 */
[----:B------:R-:W-:-:S03]  /*2e810*/  IMAD.WIDE R136, R139, 0x4, R134 ;  /* 0x000000048b887825 */ /* 0x000fc600078e0286 */
[----:B------:R-:W-:-:S04]  /*2e820*/  LEA R2, P5, R0, UR12, 0x2 ;  /* 0x0000000c00027c11 */ /* 0x000fc8000f8a10ff */
[----:B------:R-:W-:Y:S01]  /*2e830*/  LEA.HI.X.SX32 R3, R0, UR13, 0x2, P5 ;  /* 0x0000000d00037c11 */ /* 0x000fe2000a8f16ff */
[----:B-1----:R1:W-:Y:S01]  /*2e840*/  @P2 STG.E desc[UR16][R136.64], R4 ;  /* 0x0000000488002986 */ /* 0x0023e2000c101910 */
[----:B---3--:R-:W-:Y:S01]  /*2e850*/  ISETP.LT.AND P2, PT, R144, UR14, !P6 ;  /* 0x0000000e90007c0c */ /* 0x008fe2000f741270 */
[----:B------:R-:W-:Y:S01]  /*2e860*/  VIADD R0, R132, 0x5 ;  /* 0x0000000584007836 */ /* 0x000fe20000000000 */
[----:B------:R-:W-:Y:S01]  /*2e870*/  ISETP.LT.AND P6, PT, R146, UR14, !P4 ;  /* 0x0000000e92007c0c */ /* 0x000fe2000e7c1270 */
[--C-:B------:R-:W-:Y:S01]  /*2e880*/  IMAD.WIDE R138, R139, 0x4, R2.reuse ;  /* 0x000000048b8a7825 */ /* 0x100fe200078e0202 */
[----:B------:R-:W-:Y:S02]  /*2e890*/  ISETP.LT.AND P4, PT, R144, UR14, !P4 ;  /* 0x0000000e90007c0c */ /* 0x000fe4000e781270 */
[----:B------:R-:W-:Y:S01]  /*2e8a0*/  ISETP.LT.AND P5, PT, R146, UR14, !P0 ;  /* 0x0000000e92007c0c */ /* 0x000fe2000c7a1270 */
[----:B------:R-:W-:Y:S01]  /*2e8b0*/  IMAD.WIDE R140, R133, 0x4, R2 ;  /* 0x00000004858c7825 */ /* 0x000fe200078e0202 */
[----:B------:R-:W-:-:S03]  /*2e8c0*/  ISETP.LT.AND P0, PT, R144, UR14, !P0 ;  /* 0x0000000e90007c0c */ /* 0x000fc6000c701270 */
[C-C-:B-1----:R-:W-:Y:S02]  /*2e8d0*/  IMAD.WIDE R136, R133.reuse, 0x4, R134.reuse ;  /* 0x0000000485887825 */ /* 0x142fe400078e0286 */
[----:B------:R1:W-:Y:S01]  /*2e8e0*/  @P2 STG.E desc[UR16][R138.64], R68 ;  /* 0x000000448a002986 */ /* 0x0003e2000c101910 */
[----:B------:R-:W-:Y:S01]  /*2e8f0*/  ISETP.GE.AND P2, PT, R0, UR15, PT ;  /* 0x0000000f00007c0c */ /* 0x000fe2000bf46270 */
[----:B------:R-:W-:Y:S01]  /*2e900*/  VIADD R133, R133, UR5 ;  /* 0x0000000585857c36 */ /* 0x000fe20008000000 */
[----:B------:R-:W-:Y:S01]  /*2e910*/  IADD3 R0, PT, PT, R132, 0x6, RZ ;  /* 0x0000000684007810 */ /* 0x000fe20007ffe0ff */
[----:B------:R2:W-:Y:S01]  /*2e920*/  @P6 STG.E desc[UR16][R136.64], R5 ;  /* 0x0000000588006986 */ /* 0x0005e2000c101910 */
[----:B------:R-:W-:Y:S01]  /*2e930*/  ISETP.LT.AND P6, PT, R146, UR14, !P1 ;  /* 0x0000000e92007c0c */ /* 0x000fe2000cfc1270 */
[C---:B------:R-:W-:Y:S01]  /*2e940*/  VIADD R145, R133.reuse, UR5 ;  /* 0x0000000585917c36 */ /* 0x040fe20008000000 */
[----:B------:R-:W-:Y:S01]  /*2e950*/  ISETP.LT.AND P1, PT, R144, UR14, !P1 ;  /* 0x0000000e90007c0c */ /* 0x000fe2000cf21270 */
[----:B------:R-:W-:Y:S01]  /*2e960*/  IMAD.WIDE R142, R133, 0x4, R134 ;  /* 0x00000004858e7825 */ /* 0x000fe200078e0286 */
[----:B------:R3:W-:Y:S01]  /*2e970*/  @P4 STG.E desc[UR16][R140.64], R69 ;  /* 0x000000458c004986 */ /* 0x0007e2000c101910 */
[----:B------:R-:W-:-:S02]  /*2e980*/  ISETP.GE.AND P4, PT, R0, UR15, PT ;  /* 0x0000000f00007c0c */ /* 0x000fc4000bf86270 */
[----:B-1----:R-:W-:Y:S01]  /*2e990*/  IMAD.WIDE R138, R133, 0x4, R2 ;  /* 0x00000004858a7825 */ /* 0x002fe200078e0202 */
[----:B------:R-:W-:Y:S01]  /*2e9a0*/  @P5 STG.E desc[UR16][R142.64], R6 ;  /* 0x000000068e005986 */ /* 0x000fe2000c101910 */
[----:B------:R-:W-:Y:S02]  /*2e9b0*/  ISETP.LT.AND P5, PT, R146, UR14, !P3 ;  /* 0x0000000e92007c0c */ /* 0x000fe4000dfa1270 */
[C---:B--2---:R-:W-:Y:S01]  /*2e9c0*/  IMAD.WIDE R4, R145.reuse, 0x4, R134 ;  /* 0x0000000491047825 */ /* 0x044fe200078e0286 */
[----:B------:R1:W-:Y:S01]  /*2e9d0*/  @P0 STG.E desc[UR16][R138.64], R70 ;  /* 0x000000468a000986 */ /* 0x0003e2000c101910 */
[----:B------:R-:W-:Y:S02]  /*2e9e0*/  ISETP.LT.AND P3, PT, R144, UR14, !P3 ;  /* 0x0000000e90007c0c */ /* 0x000fe4000df61270 */
[----:B------:R-:W-:Y:S01]  /*2e9f0*/  VIADD R0, R132, 0x7 ;  /* 0x0000000784007836 */ /* 0x000fe20000000000 */
[----:B------:R2:W-:Y:S01]  /*2ea00*/  @P6 STG.E desc[UR16][R4.64], R7 ;  /* 0x0000000704006986 */ /* 0x0005e2000c101910 */
[C---:B---3--:R-:W-:Y:S01]  /*2ea10*/  IMAD.WIDE R68, R145.reuse, 0x4, R2 ;  /* 0x0000000491447825 */ /* 0x048fe200078e0202 */
[----:B------:R-:W-:-:S02]  /*2ea20*/  IADD3 R145, PT, PT, R145, UR5, RZ ;  /* 0x0000000591917c10 */ /* 0x000fc4000fffe0ff */
[----:B------:R-:W-:Y:S02]  /*2ea30*/  ISETP.LT.AND P6, PT, R146, UR14, !P2 ;  /* 0x0000000e92007c0c */ /* 0x000fe4000d7c1270 */
[----:B------:R-:W-:Y:S01]  /*2ea40*/  ISETP.GE.AND P0, PT, R0, UR15, PT ;  /* 0x0000000f00007c0c */ /* 0x000fe2000bf06270 */
[C---:B------:R-:W-:Y:S01]  /*2ea50*/  VIADD R133, R145.reuse, UR5 ;  /* 0x0000000591857c36 */ /* 0x040fe20008000000 */
[----:B------:R3:W-:Y:S01]  /*2ea60*/  @P1 STG.E desc[UR16][R68.64], R71 ;  /* 0x0000004744001986 */ /* 0x0007e2000c101910 */
[----:B------:R-:W-:Y:S01]  /*2ea70*/  IMAD.WIDE R136, R145, 0x4, R134 ;  /* 0x0000000491887825 */ /* 0x000fe200078e0286 */
[----:B------:R-:W-:-:S03]  /*2ea80*/  ISETP.LT.AND P2, PT, R144, UR14, !P2 ;  /* 0x0000000e90007c0c */ /* 0x000fc6000d741270 */
[----:B-1----:R-:W-:Y:S01]  /*2ea90*/  IMAD.WIDE R138, R145, 0x4, R2 ;  /* 0x00000004918a7825 */ /* 0x002fe200078e0202 */
[----:B------:R-:W-:Y:S01]  /*2eaa0*/  @P5 STG.E desc[UR16][R136.64], R8 ;  /* 0x0000000888005986 */ /* 0x000fe2000c101910 */
[----:B------:R-:W-:Y:S02]  /*2eab0*/  ISETP.LT.AND P5, PT, R146, UR14, !P4 ;  /* 0x0000000e92007c0c */ /* 0x000fe4000e7a1270 */
[C---:B--2---:R-:W-:Y:S01]  /*2eac0*/  IMAD.WIDE R4, R133.reuse, 0x4, R134 ;  /* 0x0000000485047825 */ /* 0x044fe200078e0286 */
[----:B------:R-:W-:Y:S01]  /*2ead0*/  @P3 STG.E desc[UR16][R138.64], R72 ;  /* 0x000000488a003986 */ /* 0x000fe2000c101910 */
[----:B------:R-:W-:Y:S02]  /*2eae0*/  ISETP.LT.AND P4, PT, R144, UR14, !P4 ;  /* 0x0000000e90007c0c */ /* 0x000fe4000e781270 */
[C---:B---3--:R-:W-:Y:S01]  /*2eaf0*/  VIADD R71, R133.reuse, UR5 ;  /* 0x0000000585477c36 */ /* 0x048fe20008000000 */
[----:B------:R1:W-:Y:S01]  /*2eb00*/  @P6 STG.E desc[UR16][R4.64], R9 ;  /* 0x0000000904006986 */ /* 0x0003e2000c101910 */
[----:B------:R-:W-:Y:S01]  /*2eb10*/  VIADD R0, R132, 0x8 ;  /* 0x0000000884007836 */ /* 0x000fe20000000000 */
[----:B------:R-:W-:Y:S01]  /*2eb20*/  ISETP.LT.AND P6, PT, R146, UR14, !P0 ;  /* 0x0000000e92007c0c */ /* 0x000fe2000c7c1270 */
[----:B------:R-:W-:Y:S01]  /*2eb30*/  IMAD.WIDE R6, R133, 0x4, R2 ;  /* 0x0000000485067825 */ /* 0x000fe200078e0202 */
[----:B------:R-:W-:-:S02]  /*2eb40*/  IADD3 R133, PT, PT, R71, UR5, RZ ;  /* 0x0000000547857c10 */ /* 0x000fc4000fffe0ff */
[----:B------:R-:W-:Y:S01]  /*2eb50*/  ISETP.GE.AND P1, PT, R0, UR15, PT ;  /* 0x0000000f00007c0c */ /* 0x000fe2000bf26270 */
[C---:B------:R-:W-:Y:S01]  /*2eb60*/  IMAD.WIDE R68, R71.reuse, 0x4, R134 ;  /* 0x0000000447447825 */ /* 0x040fe200078e0286 */
[----:B------:R-:W-:Y:S01]  /*2eb70*/  IADD3 R0, PT, PT, R132, 0x9, RZ ;  /* 0x0000000984007810 */ /* 0x000fe20007ffe0ff */
[----:B------:R2:W-:Y:S01]  /*2eb80*/  @P2 STG.E desc[UR16][R6.64], R73 ;  /* 0x0000004906002986 */ /* 0x0005e2000c101910 */
[----:B------:R-:W-:Y:S01]  /*2eb90*/  ISETP.LT.AND P0, PT, R144, UR14, !P0 ;  /* 0x0000000e90007c0c */ /* 0x000fe2000c701270 */
[----:B------:R-:W-:Y:S01]  /*2eba0*/  IMAD.WIDE R70, R71, 0x4, R2 ;  /* 0x0000000447467825 */ /* 0x000fe200078e0202 */
[----:B------:R-:W-:Y:S01]  /*2ebb0*/  ISETP.GE.AND P3, PT, R0, UR15, PT ;  /* 0x0000000f00007c0c */ /* 0x000fe2000bf66270 */
[----:B------:R-:W-:Y:S01]  /*2ebc0*/  @P5 STG.E desc[UR16][R68.64], R10 ;  /* 0x0000000a44005986 */ /* 0x000fe2000c101910 */
[----:B------:R-:W-:Y:S01]  /*2ebd0*/  ISETP.LT.AND P5, PT, R146, UR14, !P1 ;  /* 0x0000000e92007c0c */ /* 0x000fe2000cfa1270 */
[----:B-1----:R-:W-:Y:S01]  /*2ebe0*/  IMAD.WIDE R4, R133, 0x4, R134 ;  /* 0x0000000485047825 */ /* 0x002fe200078e0286 */
[----:B------:R-:W-:Y:S01]  /*2ebf0*/  ISETP.LT.AND P1, PT, R144, UR14, !P1 ;  /* 0x0000000e90007c0c */ /* 0x000fe2000cf21270 */
[----:B------:R1:W-:Y:S02]  /*2ec00*/  @P4 STG.E desc[UR16][R70.64], R74 ;  /* 0x0000004a46004986 */ /* 0x0003e4000c101910 */
[----:B------:R-:W-:-:S02]  /*2ec10*/  VIADD R0, R132, 0xa ;  /* 0x0000000a84007836 */ /* 0x000fc40000000000 */
[C---:B--2---:R-:W-:Y:S01]  /*2ec20*/  IMAD.WIDE R6, R133.reuse, 0x4, R2 ;  /* 0x0000000485067825 */ /* 0x044fe200078e0202 */
[----:B------:R2:W-:Y:S01]  /*2ec30*/  @P6 STG.E desc[UR16][R4.64], R11 ;  /* 0x0000000b04006986 */ /* 0x0005e2000c101910 */
[----:B------:R-:W-:Y:S02]  /*2ec40*/  ISETP.LT.AND P6, PT, R146, UR14, !P3 ;  /* 0x0000000e92007c0c */ /* 0x000fe4000dfc1270 */
[----:B------:R-:W-:Y:S01]  /*2ec50*/  VIADD R133, R133, UR5 ;  /* 0x0000000585857c36 */ /* 0x000fe20008000000 */
[----:B------:R-:W-:Y:S01]  /*2ec60*/  ISETP.GE.AND P2, PT, R0, UR15, PT ;  /* 0x0000000f00007c0c */ /* 0x000fe2000bf46270 */
[----:B------:R-:W-:Y:S01]  /*2ec70*/  VIADD R0, R132, 0xb ;  /* 0x0000000b84007836 */ /* 0x000fe20000000000 */
[----:B------:R3:W-:Y:S01]  /*2ec80*/  @P0 STG.E desc[UR16][R6.64], R75 ;  /* 0x0000004b06000986 */ /* 0x0007e2000c101910 */
[C---:B-1----:R-:W-:Y:S01]  /*2ec90*/  VIADD R71, R133.reuse, UR5 ;  /* 0x0000000585477c36 */ /* 0x042fe20008000000 */
[----:B------:R-:W-:Y:S01]  /*2eca0*/  ISETP.LT.AND P3, PT, R144, UR14, !P3 ;  /* 0x0000000e90007c0c */ /* 0x000fe2000df61270 */
[----:B------:R-:W-:Y:S01]  /*2ecb0*/  IMAD.WIDE R8, R133, 0x4, R134 ;  /* 0x0000000485087825 */ /* 0x000fe200078e0286 */
[----:B------:R-:W-:-:S02]  /*2ecc0*/  ISETP.GE.AND P4, PT, R0, UR15, PT ;  /* 0x0000000f00007c0c */ /* 0x000fc4000bf86270 */
[----:B--2---:R-:W-:Y:S01]  /*2ecd0*/  IADD3 R11, PT, PT, R71, UR5, RZ ;  /* 0x00000005470b7c10 */ /* 0x004fe2000fffe0ff */
[----:B------:R-:W-:Y:S01]  /*2ece0*/  IMAD.WIDE R68, R133, 0x4, R2 ;  /* 0x0000000485447825 */ /* 0x000fe200078e0202 */
[----:B------:R-:W-:Y:S01]  /*2ecf0*/  @P5 STG.E desc[UR16][R8.64], R12 ;  /* 0x0000000c08005986 */ /* 0x000fe2000c101910 */
[----:B------:R-:W-:Y:S02]  /*2ed00*/  ISETP.LT.AND P5, PT, R146, UR14, !P2 ;  /* 0x0000000e92007c0c */ /* 0x000fe4000d7a1270 */
[C---:B------:R-:W-:Y:S01]  /*2ed10*/  IMAD.WIDE R4, R71.reuse, 0x4, R134 ;  /* 0x0000000447047825 */ /* 0x040fe200078e0286 */
[----:B------:R1:W-:Y:S01]  /*2ed20*/  @P1 STG.E desc[UR16][R68.64], R76 ;  /* 0x0000004c44001986 */ /* 0x0003e2000c101910 */
[----:B------:R-:W-:Y:S02]  /*2ed30*/  ISETP.LT.AND P2, PT, R144, UR14, !P2 ;  /* 0x0000000e90007c0c */ /* 0x000fe4000d741270 */
[----:B------:R-:W-:Y:S01]  /*2ed40*/  IADD3 R0, PT, PT, R132, 0xc, RZ ;  /* 0x0000000c84007810 */ /* 0x000fe20007ffe0ff */
[----:B------:R2:W-:Y:S01]  /*2ed50*/  @P6 STG.E desc[UR16][R4.64], R13 ;  /* 0x0000000d04006986 */ /* 0x0005e2000c101910 */
[----:B------:R-:W-:Y:S01]  /*2ed60*/  ISETP.LT.AND P6, PT, R146, UR14, !P4 ;  /* 0x0000000e92007c0c */ /* 0x000fe2000e7c1270 */
[----:B---3--:R-:W-:Y:S01]  /*2ed70*/  IMAD.WIDE R6, R71, 0x4, R2 ;  /* 0x0000000447067825 */ /* 0x008fe200078e0202 */
[----:B------:R-:W-:-:S02]  /*2ed80*/  ISETP.GE.AND P0, PT, R0, UR15, PT ;  /* 0x0000000f00007c0c */ /* 0x000fc4000bf06270 */
[----:B------:R-:W-:Y:S01]  /*2ed90*/  ISETP.LT.AND P4, PT, R144, UR14, !P4 ;  /* 0x0000000e90007c0c */ /* 0x000fe2000e781270 */
[----:B------:R-:W-:Y:S01]  /*2eda0*/  VIADD R0, R132, 0xd ;  /* 0x0000000d84007836 */ /* 0x000fe20000000000 */
[----:B------:R3:W-:Y:S01]  /*2edb0*/  @P3 STG.E desc[UR16][R6.64], R77 ;  /* 0x0000004d06003986 */ /* 0x0007e2000c101910 */
[C---:B-1----:R-:W-:Y:S02]  /*2edc0*/  VIADD R69, R11.reuse, UR5 ;  /* 0x000000050b457c36 */ /* 0x042fe40008000000 */
[----:B------:R-:W-:Y:S01]  /*2edd0*/  IMAD.WIDE R8, R11, 0x4, R134 ;  /* 0x000000040b087825 */ /* 0x000fe200078e0286 */
[----:B------:R-:W-:-:S03]  /*2ede0*/  ISETP.GE.AND P1, PT, R0, UR15, PT ;  /* 0x0000000f00007c0c */ /* 0x000fc6000bf26270 */
[----:B------:R-:W-:Y:S01]  /*2edf0*/  IMAD.WIDE R10, R11, 0x4, R2 ;  /* 0x000000040b0a7825 */ /* 0x000fe200078e0202 */
[----:B------:R1:W-:Y:S01]  /*2ee00*/  @P5 STG.E desc[UR16][R8.64], R14 ;  /* 0x0000000e08005986 */ /* 0x0003e2000c101910 */
[----:B------:R-:W-:Y:S02]  /*2ee10*/  ISETP.LT.AND P5, PT, R146, UR14, !P0 ;  /* 0x0000000e92007c0c */ /* 0x000fe4000c7a1270 */
[C---:B--2---:R-:W-:Y:S01]  /*2ee20*/  IMAD.WIDE R4, R69.reuse, 0x4, R134 ;  /* 0x0000000445047825 */ /* 0x044fe200078e0286 */
[----:B------:R2:W-:Y:S01]  /*2ee30*/  @P2 STG.E desc[UR16][R10.64], R78 ;  /* 0x0000004e0a002986 */ /* 0x0005e2000c101910 */
[----:B------:R-:W-:Y:S02]  /*2ee40*/  ISETP.LT.AND P0, PT, R144, UR14, !P0 ;  /* 0x0000000e90007c0c */ /* 0x000fe4000c701270 */
[----:B---3--:R-:W-:Y:S01]  /*2ee50*/  IMAD.WIDE R6, R69, 0x4, R2 ;  /* 0x0000000445067825 */ /* 0x008fe200078e0202 */
[----:B------:R3:W-:Y:S01]  /*2ee60*/  @P6 STG.E desc[UR16][R4.64], R15 ;  /* 0x0000000f04006986 */ /* 0x0007e2000c101910 */
[----:B------:R-:W-:-:S02]  /*2ee70*/  ISETP.LT.AND P6, PT, R146, UR14, !P1 ;  /* 0x0000000e92007c0c */ /* 0x000fc4000cfc1270 */
[----:B------:R-:W-:Y:S01]  /*2ee80*/  VIADD R69, R69, UR5 ;  /* 0x0000000545457c36 */ /* 0x000fe20008000000 */
[----:B------:R4:W-:Y:S01]  /*2ee90*/  @P4 STG.E desc[UR16][R6.64], R79 ;  /* 0x0000004f06004986 */ /* 0x0009e2000c101910 */
[----:B------:R-:W-:Y:S01]  /*2eea0*/  VIADD R0, R132, 0xe ;  /* 0x0000000e84007836 */ /* 0x000fe20000000000 */
[----:B------:R-:W-:Y:S01]  /*2eeb0*/  ISETP.LT.AND P1, PT, R144, UR14, !P1 ;  /* 0x0000000e90007c0c */ /* 0x000fe2000cf21270 */
[C---:B-1----:R-:W-:Y:S01]  /*2eec0*/  IMAD.WIDE R8, R69.reuse, 0x4, R134 ;  /* 0x0000000445087825 */ /* 0x042fe200078e0286 */
[C---:B------:R-:W-:Y:S02]  /*2eed0*/  IADD3 R13, PT, PT, R69.reuse, UR5, RZ ;  /* 0x00000005450d7c10 */ /* 0x040fe4000fffe0ff */
[----:B------:R-:W-:Y:S01]  /*2eee0*/  ISETP.GE.AND P3, PT, R0, UR15, PT ;  /* 0x0000000f00007c0c */ /* 0x000fe2000bf66270 */
[----:B--2---:R-:W-:Y:S01]  /*2eef0*/  IMAD.WIDE R10, R69, 0x4, R2 ;  /* 0x00000004450a7825 */ /* 0x004fe200078e0202 */
[----:B------:R-:W-:Y:S01]  /*2ef00*/  IADD3 R0, PT, PT, R132, 0xf, RZ ;  /* 0x0000000f84007810 */ /* 0x000fe20007ffe0ff */
[----:B------:R1:W-:Y:S01]  /*2ef10*/  @P5 STG.E desc[UR16][R8.64], R16 ;  /* 0x0000001008005986 */ /* 0x0003e2000c101910 */
[----:B------:R-:W-:Y:S01]  /*2ef20*/  ISETP.LT.AND P5, PT, R146, UR14, !P3 ;  /* 0x0000000e92007c0c */ /* 0x000fe2000dfa1270 */
[----:B---3--:R-:W-:Y:S01]  /*2ef30*/  IMAD.WIDE R4, R13, 0x4, R134 ;  /* 0x000000040d047825 */ /* 0x008fe200078e0286 */
[----:B------:R-:W-:Y:S01]  /*2ef40*/  ISETP.GE.AND P2, PT, R0, UR15, PT ;  /* 0x0000000f00007c0c */ /* 0x000fe2000bf46270 */
[----:B------:R2:W-:Y:S01]  /*2ef50*/  @P0 STG.E desc[UR16][R10.64], R80 ;  /* 0x000000500a000986 */ /* 0x0005e2000c101910 */
[----:B------:R-:W-:Y:S01]  /*2ef60*/  ISETP.LT.AND P3, PT, R144, UR14, !P3 ;  /* 0x0000000e90007c0c */ /* 0x000fe2000df61270 */
[----:B------:R-:W-:-:S02]  /*2ef70*/  VIADD R0, R132, 0x10 ;  /* 0x0000001084007836 */ /* 0x000fc40000000000 */
[C---:B----4-:R-:W-:Y:S01]  /*2ef80*/  IMAD.WIDE R6, R13.reuse, 0x4, R2 ;  /* 0x000000040d067825 */ /* 0x050fe200078e0202 */
[----:B------:R3:W-:Y:S01]  /*2ef90*/  @P6 STG.E desc[UR16][R4.64], R17 ;  /* 0x0000001104006986 */ /* 0x0007e2000c101910 */
[----:B------:R-:W-:Y:S02]  /*2efa0*/  ISETP.LT.AND P6, PT, R146, UR14, !P2 ;  /* 0x0000000e92007c0c */ /* 0x000fe4000d7c1270 */
[----:B------:R-:W-:Y:S01]  /*2efb0*/  VIADD R13, R13, UR5 ;  /* 0x000000050d0d7c36 */ /* 0x000fe20008000000 */
[----:B------:R-:W-:Y:S01]  /*2efc0*/  ISETP.GE.AND P4, PT, R0, UR15, PT ;  /* 0x0000000f00007c0c */ /* 0x000fe2000bf86270 */
[----:B------:R-:W-:Y:S01]  /*2efd0*/  VIADD R0, R132, 0x11 ;  /* 0x0000001184007836 */ /* 0x000fe20000000000 */
[----:B------:R4:W-:Y:S01]  /*2efe0*/  @P1 STG.E desc[UR16][R6.64], R81 ;  /* 0x0000005106001986 */ /* 0x0009e2000c101910 */
[C---:B------:R-:W-:Y:S01]  /*2eff0*/  VIADD R15, R13.reuse, UR5 ;  /* 0x000000050d0f7c36 */ /* 0x040fe20008000000 */
[----:B------:R-:W-:Y:S01]  /*2f000*/  ISETP.LT.AND P2, PT, R144, UR14, !P2 ;  /* 0x0000000e90007c0c */ /* 0x000fe2000d741270 */
[----:B-1----:R-:W-:Y:S01]  /*2f010*/  IMAD.WIDE R8, R13, 0x4, R134 ;  /* 0x000000040d087825 */ /* 0x002fe200078e0286 */
[----:B------:R-:W-:-:S02]  /*2f020*/  ISETP.GE.AND P0, PT, R0, UR15, PT ;  /* 0x0000000f00007c0c */ /* 0x000fc4000bf06270 */
[----:B------:R-:W-:Y:S01]  /*2f030*/  IADD3 R0, PT, PT, R132, 0x12, RZ ;  /* 0x0000001284007810 */ /* 0x000fe20007ffe0ff */
[----:B--2---:R-:W-:Y:S01]  /*2f040*/  IMAD.WIDE R10, R13, 0x4, R2 ;  /* 0x000000040d0a7825 */ /* 0x004fe200078e0202 */
[----:B------:R1:W-:Y:S01]  /*2f050*/  @P5 STG.E desc[UR16][R8.64], R18 ;  /* 0x0000001208005986 */ /* 0x0003e2000c101910 */
[----:B------:R-:W-:Y:S02]  /*2f060*/  ISETP.LT.AND P5, PT, R146, UR14, !P4 ;  /* 0x0000000e92007c0c */ /* 0x000fe4000e7a1270 */
[C---:B---3--:R-:W-:Y:S01]  /*2f070*/  IMAD.WIDE R4, R15.reuse, 0x4, R134 ;  /* 0x000000040f047825 */ /* 0x048fe200078e0286 */
[----:B------:R2:W-:Y:S01]  /*2f080*/  @P3 STG.E desc[UR16][R10.64], R82 ;  /* 0x000000520a003986 */ /* 0x0005e2000c101910 */
[----:B------:R-:W-:Y:S02]  /*2f090*/  ISETP.LT.AND P4, PT, R144, UR14, !P4 ;  /* 0x0000000e90007c0c */ /* 0x000fe4000e781270 */
[C---:B----4-:R-:W-:Y:S01]  /*2f0a0*/  IMAD.WIDE R6, R15.reuse, 0x4, R2 ;  /* 0x000000040f067825 */ /* 0x050fe200078e0202 */
[----:B------:R-:W-:Y:S01]  /*2f0b0*/  IADD3 R15, PT, PT, R15, UR5, RZ ;  /* 0x000000050f0f7c10 */ /* 0x000fe2000fffe0ff */
[----:B------:R3:W-:Y:S01]  /*2f0c0*/  @P6 STG.E desc[UR16][R4.64], R19 ;  /* 0x0000001304006986 */ /* 0x0007e2000c101910 */
[----:B------:R-:W-:-:S02]  /*2f0d0*/  ISETP.LT.AND P6, PT, R146, UR14, !P0 ;  /* 0x0000000e92007c0c */ /* 0x000fc4000c7c1270 */
[----:B------:R-:W-:Y:S01]  /*2f0e0*/  ISETP.GE.AND P1, PT, R0, UR15, PT ;  /* 0x0000000f00007c0c */ /* 0x000fe2000bf26270 */
[C---:B------:R-:W-:Y:S01]  /*2f0f0*/  VIADD R13, R15.reuse, UR5 ;  /* 0x000000050f0d7c36 */ /* 0x040fe20008000000 */
[----:B------:R4:W-:Y:S01]  /*2f100*/  @P2 STG.E desc[UR16][R6.64], R83 ;  /* 0x0000005306002986 */ /* 0x0009e2000c101910 */
[----:B------:R-:W-:Y:S01]  /*2f110*/  VIADD R0, R132, 0x13 ;  /* 0x0000001384007836 */ /* 0x000fe20000000000 */
[----:B------:R-:W-:Y:S01]  /*2f120*/  ISETP.LT.AND P0, PT, R144, UR14, !P0 ;  /* 0x0000000e90007c0c */ /* 0x000fe2000c701270 */
[----:B-1----:R-:W-:-:S03]  /*2f130*/  IMAD.WIDE R8, R15, 0x4, R134 ;  /* 0x000000040f087825 */ /* 0x002fc600078e0286 */
[----:B------:R-:W-:Y:S01]  /*2f140*/  ISETP.GE.AND P3, PT, R0, UR15, PT ;  /* 0x0000000f00007c0c */ /* 0x000fe2000bf66270 */
[----:B--2---:R-:W-:Y:S01]  /*2f150*/  IMAD.WIDE R10, R15, 0x4, R2 ;  /* 0x000000040f0a7825 */ /* 0x004fe200078e0202 */
[----:B------:R1:W-:Y:S01]  /*2f160*/  @P5 STG.E desc[UR16][R8.64], R20 ;  /* 0x0000001408005986 */ /* 0x0003e2000c101910 */
[----:B------:R-:W-:Y:S02]  /*2f170*/  ISETP.LT.AND P5, PT, R146, UR14, !P1 ;  /* 0x0000000e92007c0c */ /* 0x000fe4000cfa1270 */
[C---:B---3--:R-:W-:Y:S01]  /*2f180*/  IMAD.WIDE R4, R13.reuse, 0x4, R134 ;  /* 0x000000040d047825 */ /* 0x048fe200078e0286 */
[----:B------:R2:W-:Y:S01]  /*2f190*/  @P4 STG.E desc[UR16][R10.64], R84 ;  /* 0x000000540a004986 */ /* 0x0005e2000c101910 */
[----:B------:R-:W-:Y:S02]  /*2f1a0*/  ISETP.LT.AND P1, PT, R144, UR14, !P1 ;  /* 0x0000000e90007c0c */ /* 0x000fe4000cf21270 */
[----:B----4-:R-:W-:Y:S01]  /*2f1b0*/  IMAD.WIDE R6, R13, 0x4, R2 ;  /* 0x000000040d067825 */ /* 0x010fe200078e0202 */
        /* <DEDUP_REMOVED lines=96> */
[----:B------:R-:W-:Y:S01]  /*2f7c0*/  ISETP.LT.AND P3, PT, R144, UR14, !P3 ;  /* 0x0000000e90007c0c */ /* 0x000fe2000df61270 */
[----:B------:R-:W-:Y:S01]  /*2f7d0*/  VIADD R0, R132, 0x1f ;  /* 0x0000001f84007836 */ /* 0x000fe20000000000 */
[----:B------:R4:W-:Y:S01]  /*2f7e0*/  @P0 STG.E desc[UR16][R6.64], R95 ;  /* 0x0000005f06000986 */ /* 0x0009e2000c101910 */
        /* <DEDUP_REMOVED lines=12> */
[----:B------:R-:W-:Y:S01]  /*2f8b0*/  ISETP.LT.AND P4, PT, R144, UR14, !P4 ;  /* 0x0000000e90007c0c */ /* 0x000fe2000e781270 */
[----:B------:R-:W-:Y:S01]  /*2f8c0*/  VIADD R0, R132, 0x20 ;  /* 0x0000002084007836 */ /* 0x000fe20000000000 */
[----:B------:R4:W-:Y:S01]  /*2f8d0*/  @P3 STG.E desc[UR16][R6.64], R97 ;  /* 0x0000006106003986 */ /* 0x0009e2000c101910 */
[C---:B-1----:R-:W-:Y:S01]  /*2f8e0*/  IMAD.WIDE R8, R13.reuse, 0x4, R134 ;  /* 0x000000040d087825 */ /* 0x042fe200078e0286 */
[C---:B------:R-:W-:Y:S02]  /*2f8f0*/  IADD3 R15, PT, PT, R13.reuse, UR5, RZ ;  /* 0x000000050d0f7c10 */ /* 0x040fe4000fffe0ff */
[----:B------:R-:W-:Y:S01]  /*2f900*/  ISETP.GE.AND P0, PT, R0, UR15, PT ;  /* 0x0000000f00007c0c */ /* 0x000fe2000bf06270 */
[----:B--2---:R-:W-:Y:S01]  /*2f910*/  IMAD.WIDE R10, R13, 0x4, R2 ;  /* 0x000000040d0a7825 */ /* 0x004fe200078e0202 */
[----:B------:R-:W-:Y:S01]  /*2f920*/  IADD3 R0, PT, PT, R132, 0x21, RZ ;  /* 0x0000002184007810 */ /* 0x000fe20007ffe0ff */
[----:B------:R1:W-:Y:S01]  /*2f930*/  @P5 STG.E desc[UR16][R8.64], R34 ;  /* 0x0000002208005986 */ /* 0x0003e2000c101910 */
[----:B------:R-:W-:Y:S01]  /*2f940*/  ISETP.LT.AND P5, PT, R146, UR14, !P0 ;  /* 0x0000000e92007c0c */ /* 0x000fe2000c7a1270 */
[C---:B---3--:R-:W-:Y:S01]  /*2f950*/  IMAD.WIDE R4, R15.reuse, 0x4, R134 ;  /* 0x000000040f047825 */ /* 0x048fe200078e0286 */
[----:B------:R-:W-:Y:S01]  /*2f960*/  ISETP.GE.AND P1, PT, R0, UR15, PT ;  /* 0x0000000f00007c0c */ /* 0x000fe2000bf26270 */
[----:B------:R2:W-:Y:S01]  /*2f970*/  @P2 STG.E desc[UR16][R10.64], R98 ;  /* 0x000000620a002986 */ /* 0x0005e2000c101910 */
[----:B------:R-:W-:Y:S01]  /*2f980*/  ISETP.LT.AND P0, PT, R144, UR14, !P0 ;  /* 0x0000000e90007c0c */ /* 0x000fe2000c701270 */
[----:B----4-:R-:W-:-:S02]  /*2f990*/  IMAD.WIDE R6, R15, 0x4, R2 ;  /* 0x000000040f067825 */ /* 0x010fc400078e0202 */
[----:B------:R3:W-:Y:S01]  /*2f9a0*/  @P6 STG.E desc[UR16][R4.64], R35 ;  /* 0x0000002304006986 */ /* 0x0007e2000c101910 */
[----:B------:R-:W-:Y:S01]  /*2f9b0*/  ISETP.LT.AND P6, PT, R144, UR14, !P1 ;  /* 0x0000000e90007c0c */ /* 0x000fe2000cfc1270 */
[----:B------:R-:W-:Y:S02]  /*2f9c0*/  VIADD R0, R132, 0x22 ;  /* 0x0000002284007836 */ /* 0x000fe40000000000 */
[----:B------:R4:W-:Y:S01]  /*2f9d0*/  @P4 STG.E desc[UR16][R6.64], R99 ;  /* 0x0000006306004986 */ /* 0x0009e2000c101910 */
[----:B------:R-:W-:Y:S01]  /*2f9e0*/  VIADD R15, R15, UR5 ;  /* 0x000000050f0f7c36 */ /* 0x000fe20008000000 */
[----:B------:R-:W-:Y:S02]  /*2f9f0*/  ISETP.LT.AND P4, PT, R146, UR14, !P1 ;  /* 0x0000000e92007c0c */ /* 0x000fe4000cf81270 */
[----:B------:R-:W-:Y:S01]  /*2fa00*/  ISETP.GE.AND P3, PT, R0, UR15, PT ;  /* 0x0000000f00007c0c */ /* 0x000fe2000bf66270 */
[----:B------:R-:W-:Y:S02]  /*2fa10*/  VIADD R13, R15, UR5 ;  /* 0x000000050f0d7c36 */ /* 0x000fe40008000000 */
[----:B------:R-:W-:-:S02]  /*2fa20*/  VIADD R0, R132, 0x23 ;  /* 0x0000002384007836 */ /* 0x000fc40000000000 */
        /* <DEDUP_REMOVED lines=11> */
[----:B------:R-:W-:-:S02]  /*2fae0*/  IADD3 R0, PT, PT, R132, 0x24, RZ ;  /* 0x0000002484007810 */ /* 0x000fc40007ffe0ff */
[----:B------:R-:W-:Y:S01]  /*2faf0*/  ISETP.LT.AND P4, PT, R146, UR14, !P2 ;  /* 0x0000000e92007c0c */ /* 0x000fe2000d781270 */
[----:B------:R4:W-:Y:S01]  /*2fb00*/  @P6 STG.E desc[UR16][R6.64], R101 ;  /* 0x0000006506006986 */ /* 0x0009e2000c101910 */
[----:B------:R-:W-:Y:S01]  /*2fb10*/  ISETP.LT.AND P6, PT, R144, UR14, !P2 ;  /* 0x0000000e90007c0c */ /* 0x000fe2000d7c1270 */
[C---:B------:R-:W-:Y:S01]  /*2fb20*/  VIADD R15, R13.reuse, UR5 ;  /* 0x000000050d0f7c36 */ /* 0x040fe20008000000 */
[----:B------:R-:W-:Y:S01]  /*2fb30*/  ISETP.GE.AND P1, PT, R0, UR15, PT ;  /* 0x0000000f00007c0c */ /* 0x000fe2000bf26270 */
[----:B------:R-:W-:Y:S02]  /*2fb40*/  VIADD R0, R132, 0x25 ;  /* 0x0000002584007836 */ /* 0x000fe40000000000 */
        /* <DEDUP_REMOVED lines=30> */
[----:B------:R-:W-:Y:S01]  /*2fd30*/  VIADD R13, R13, UR5 ;  /* 0x000000050d0d7c36 */ /* 0x000fe20008000000 */
[----:B------:R4:W-:Y:S01]  /*2fd40*/  @P6 STG.E desc[UR16][R6.64], R105 ;  /* 0x0000006906006986 */ /* 0x0009e2000c101910 */
        /* <DEDUP_REMOVED lines=162> */
[----:B------:R4:W-:Y:S01]  /*30770*/  @P6 STG.E desc[UR16][R6.64], R123 ;  /* 0x0000007b06006986 */ /* 0x0009e2000c101910 */
[----:B------:R-:W-:Y:S01]  /*30780*/  VIADD R0, R132, 0x3b ;  /* 0x0000003b84007836 */ /* 0x000fe20000000000 */
[----:B------:R-:W-:Y:S01]  /*30790*/  ISETP.LT.AND P6, PT, R144, UR14, !P1 ;  /* 0x0000000e90007c0c */ /* 0x000fe2000cfc1270 */
[C---:B------:R-:W-:Y:S02]  /*307a0*/  VIADD R13, R15.reuse, UR5 ;  /* 0x000000050f0d7c36 */ /* 0x040fe40008000000 */
[----:B-1----:R-:W-:Y:S01]  /*307b0*/  IMAD.WIDE R8, R15, 0x4, R134 ;  /* 0x000000040f087825 */ /* 0x002fe200078e0286 */
[----:B------:R-:W-:-:S02]  /*307c0*/  ISETP.GE.AND P2, PT, R0, UR15, PT ;  /* 0x0000000f00007c0c */ /* 0x000fc4000bf46270 */
[----:B------:R-:W-:Y:S01]  /*307d0*/  IADD3 R0, PT, PT, R132, 0x3c, RZ ;  /* 0x0000003c84007810 */ /* 0x000fe20007ffe0ff */
[----:B--2---:R-:W-:Y:S01]  /*307e0*/  IMAD.WIDE R10, R15, 0x4, R2 ;  /* 0x000000040f0a7825 */ /* 0x004fe200078e0202 */
[----:B------:R1:W-:Y:S01]  /*307f0*/  @P5 STG.E desc[UR16][R8.64], R60 ;  /* 0x0000003c08005986 */ /* 0x0003e2000c101910 */
[----:B------:R-:W-:Y:S02]  /*30800*/  ISETP.LT.AND P5, PT, R146, UR14, !P3 ;  /* 0x0000000e92007c0c */ /* 0x000fe4000dfa1270 */
[C---:B---3--:R-:W-:Y:S01]  /*30810*/  IMAD.WIDE R4, R13.reuse, 0x4, R134 ;  /* 0x000000040d047825 */ /* 0x048fe200078e0286 */
[----:B------:R-:W-:Y:S01]  /*30820*/  ISETP.GE.AND P1, PT, R0, UR15, PT ;  /* 0x0000000f00007c0c */ /* 0x000fe2000bf26270 */
[----:B------:R-:W-:Y:S01]  /*30830*/  @P0 STG.E desc[UR16][R10.64], R124 ;  /* 0x0000007c0a000986 */ /* 0x000fe2000c101910 */
[----:B------:R-:W-:Y:S01]  /*30840*/  ISETP.LT.AND P3, PT, R144, UR14, !P3 ;  /* 0x0000000e90007c0c */ /* 0x000fe2000df61270 */
[C---:B----4-:R-:W-:Y:S01]  /*30850*/  IMAD.WIDE R6, R13.reuse, 0x4, R2 ;  /* 0x000000040d067825 */ /* 0x050fe200078e0202 */
[----:B------:R-:W-:Y:S01]  /*30860*/  IADD3 R13, PT, PT, R13, UR5, RZ ;  /* 0x000000050d0d7c10 */ /* 0x000fe2000fffe0ff */
[----:B------:R2:W-:Y:S01]  /*30870*/  @P4 STG.E desc[UR16][R4.64], R61 ;  /* 0x0000003d04004986 */ /* 0x0005e2000c101910 */
[----:B------:R-:W-:Y:S01]  /*30880*/  ISETP.LT.AND P4, PT, R146, UR14, !P2 ;  /* 0x0000000e92007c0c */ /* 0x000fe2000d781270 */
[----:B------:R-:W-:Y:S01]  /*30890*/  VIADD R0, R132, 0x3d ;  /* 0x0000003d84007836 */ /* 0x000fe20000000000 */
[----:B------:R-:W-:Y:S01]  /*308a0*/  ISETP.LT.AND P2, PT, R144, UR14, !P2 ;  /* 0x0000000e90007c0c */ /* 0x000fe2000d741270 */
[C---:B------:R-:W-:Y:S01]  /*308b0*/  VIADD R15, R13.reuse, UR5 ;  /* 0x000000050d0f7c36 */ /* 0x040fe20008000000 */
[----:B------:R3:W-:Y:S01]  /*308c0*/  @P6 STG.E desc[UR16][R6.64], R125 ;  /* 0x0000007d06006986 */ /* 0x0007e2000c101910 */
[----:B------:R-:W-:Y:S01]  /*308d0*/  ISETP.LT.AND P6, PT, R146, UR14, !P1 ;  /* 0x0000000e92007c0c */ /* 0x000fe2000cfc1270 */
[----:B-1----:R-:W-:Y:S01]  /*308e0*/  IMAD.WIDE R8, R13, 0x4, R134 ;  /* 0x000000040d087825 */ /* 0x002fe200078e0286 */
[----:B------:R-:W-:-:S02]  /*308f0*/  ISETP.GE.AND P0, PT, R0, UR15, PT ;  /* 0x0000000f00007c0c */ /* 0x000fc4000bf06270 */
[----:B------:R-:W-:Y:S01]  /*30900*/  IADD3 R17, PT, PT, R15, UR5, RZ ;  /* 0x000000050f117c10 */ /* 0x000fe2000fffe0ff */
[----:B------:R-:W-:Y:S01]  /*30910*/  VIADD R0, R132, 0x3e ;  /* 0x0000003e84007836 */ /* 0x000fe20000000000 */
[----:B------:R1:W-:Y:S01]  /*30920*/  @P5 STG.E desc[UR16][R8.64], R62 ;  /* 0x0000003e08005986 */ /* 0x0003e2000c101910 */
[----:B--2---:R-:W-:Y:S01]  /*30930*/  IMAD.WIDE R4, R13, 0x4, R2 ;  /* 0x000000040d047825 */ /* 0x004fe200078e0202 */
[----:B------:R-:W-:Y:S02]  /*30940*/  ISETP.LT.AND P1, PT, R144, UR14, !P1 ;  /* 0x0000000e90007c0c */ /* 0x000fe4000cf21270 */
[----:B------:R-:W-:Y:S01]  /*30950*/  ISETP.GE.AND P5, PT, R0, UR15, PT ;  /* 0x0000000f00007c0c */ /* 0x000fe2000bfa6270 */
[C---:B---3--:R-:W-:Y:S01]  /*30960*/  IMAD.WIDE R6, R15.reuse, 0x4, R134 ;  /* 0x000000040f067825 */ /* 0x048fe200078e0286 */
[----:B------:R2:W-:Y:S03]  /*30970*/  @P3 STG.E desc[UR16][R4.64], R126 ;  /* 0x0000007e04003986 */ /* 0x0005e6000c101910 */
[----:B------:R-:W-:Y:S01]  /*30980*/  IMAD.WIDE R10, R15, 0x4, R2 ;  /* 0x000000040f0a7825 */ /* 0x000fe200078e0202 */
[----:B------:R3:W-:Y:S01]  /*30990*/  @P4 STG.E desc[UR16][R6.64], R63 ;  /* 0x0000003f06004986 */ /* 0x0007e2000c101910 */
[----:B------:R-:W-:-:S02]  /*309a0*/  ISETP.LT.AND P4, PT, R146, UR14, !P5 ;  /* 0x0000000e92007c0c */ /* 0x000fc4000ef81270 */
[C---:B------:R-:W-:Y:S01]  /*309b0*/  IMAD.WIDE R12, R17.reuse, 0x4, R134 ;  /* 0x00000004110c7825 */ /* 0x040fe200078e0286 */
[----:B------:R4:W-:Y:S01]  /*309c0*/  @P2 STG.E desc[UR16][R10.64], R127 ;  /* 0x0000007f0a002986 */ /* 0x0009e2000c101910 */
[----:B------:R-:W-:Y:S02]  /*309d0*/  ISETP.LT.AND P5, PT, R144, UR14, !P5 ;  /* 0x0000000e90007c0c */ /* 0x000fe4000efa1270 */
[----:B------:R-:W-:Y:S01]  /*309e0*/  VIADD R132, R132, 0x3f ;  /* 0x0000003f84847836 */ /* 0x000fe20000000000 */
[----:B------:R4:W-:Y:S01]  /*309f0*/  @P6 STG.E desc[UR16][R12.64], R64 ;  /* 0x000000400c006986 */ /* 0x0009e2000c101910 */
[C---:B-1----:R-:W-:Y:S01]  /*30a00*/  VIADD R9, R17.reuse, UR5 ;  /* 0x0000000511097c36 */ /* 0x042fe20008000000 */
[----:B------:R-:W-:Y:S01]  /*30a10*/  ISETP.LT.AND P6, PT, R146, UR14, !P0 ;  /* 0x0000000e92007c0c */ /* 0x000fe2000c7c1270 */
[----:B--2---:R-:W-:Y:S01]  /*30a20*/  IMAD.WIDE R4, R17, 0x4, R2 ;  /* 0x0000000411047825 */ /* 0x004fe200078e0202 */
[----:B------:R-:W-:Y:S02]  /*30a30*/  ISETP.GE.AND P3, PT, R132, UR15, PT ;  /* 0x0000000f84007c0c */ /* 0x000fe4000bf66270 */
[----:B------:R-:W-:Y:S01]  /*30a40*/  ISETP.LT.AND P0, PT, R144, UR14, !P0 ;  /* 0x0000000e90007c0c */ /* 0x000fe2000c701270 */
[C---:B---3--:R-:W-:Y:S01]  /*30a50*/  IMAD.WIDE R6, R9.reuse, 0x4, R134 ;  /* 0x0000000409067825 */ /* 0x048fe200078e0286 */
[C---:B------:R-:W-:Y:S01]  /*30a60*/  IADD3 R15, PT, PT, R9.reuse, UR5, RZ ;  /* 0x00000005090f7c10 */ /* 0x040fe2000fffe0ff */
[----:B------:R1:W-:Y:S01]  /*30a70*/  @P1 STG.E desc[UR16][R4.64], R128 ;  /* 0x0000008004001986 */ /* 0x0003e2000c101910 */
[----:B------:R-:W-:Y:S01]  /*30a80*/  ISETP.LT.AND P2, PT, R146, UR14, !P3 ;  /* 0x0000000e92007c0c */ /* 0x000fe2000df41270 */
[----:B------:R-:W-:Y:S01]  /*30a90*/  IMAD.WIDE R8, R9, 0x4, R2 ;  /* 0x0000000409087825 */ /* 0x000fe200078e0202 */
[----:B------:R-:W-:-:S03]  /*30aa0*/  ISETP.LT.AND P3, PT, R144, UR14, !P3 ;  /* 0x0000000e90007c0c */ /* 0x000fc6000df61270 */
[C---:B------:R-:W-:Y:S01]  /*30ab0*/  VIADD R17, R15.reuse, UR5 ;  /* 0x000000050f117c36 */ /* 0x040fe20008000000 */
[----:B------:R1:W-:Y:S01]  /*30ac0*/  @P6 STG.E desc[UR16][R6.64], R65 ;  /* 0x0000004106006986 */ /* 0x0003e2000c101910 */
[----:B----4-:R-:W-:-:S03]  /*30ad0*/  IMAD.WIDE R10, R15, 0x4, R134 ;  /* 0x000000040f0a7825 */ /* 0x010fc600078e0286 */
[----:B------:R1:W-:Y:S01]  /*30ae0*/  @P0 STG.E desc[UR16][R8.64], R129 ;  /* 0x0000008108000986 */ /* 0x0003e2000c101910 */
[----:B------:R-:W-:-:S03]  /*30af0*/  IMAD.WIDE R12, R15, 0x4, R2 ;  /* 0x000000040f0c7825 */ /* 0x000fc600078e0202 */
[----:B------:R1:W-:Y:S01]  /*30b00*/  @P4 STG.E desc[UR16][R10.64], R66 ;  /* 0x000000420a004986 */ /* 0x0003e2000c101910 */
[----:B------:R-:W-:-:S03]  /*30b10*/  IMAD.WIDE R134, R17, 0x4, R134 ;  /* 0x0000000411867825 */ /* 0x000fc600078e0286 */
[----:B------:R1:W-:Y:S01]  /*30b20*/  @P5 STG.E desc[UR16][R12.64], R130 ;  /* 0x000000820c005986 */ /* 0x0003e2000c101910 */
[----:B------:R-:W-:-:S03]  /*30b30*/  IMAD.WIDE R2, R17, 0x4, R2 ;  /* 0x0000000411027825 */ /* 0x000fc600078e0202 */
[----:B------:R1:W-:Y:S04]  /*30b40*/  @P2 STG.E desc[UR16][R134.64], R67 ;  /* 0x0000004386002986 */ /* 0x0003e8000c101910 */
[----:B------:R1:W-:Y:S01]  /*30b50*/  @P3 STG.E desc[UR16][R2.64], R131 ;  /* 0x0000008302003986 */ /* 0x0003e2000c101910 */
[----:B------:R-:W-:Y:S06]  /*30b60*/  BAR.SYNC.DEFER_BLOCKING 0x0 ;  /* 0x0000000000007b1d */ /* 0x000fec0000010000 */
[----:B------:R-:W-:Y:S05]  /*30b70*/  BRA.U UP0, `(.L_x_15) ;  /* 0x0000000100a07547 */ /* 0x000fea000b800000 */
[----:B------:R-:W2:Y:S01]  /*30b80*/  S2UR UR5, SR_CgaCtaId ;  /* 0x00000000000579c3 */ /* 0x000ea20000008800 */
[----:B------:R-:W-:Y:S01]  /*30b90*/  NOP ;  /* 0x0000000000007918 */ /* 0x000fe20000000000 */
[----:B------:R-:W-:Y:S01]  /*30ba0*/  UMOV UR4, 0x50 ;  /* 0x0000005000047882 */ /* 0x000fe20000000000 */
[----:B------:R-:W-:Y:S01]  /*30bb0*/  IMAD.U32 R0, RZ, RZ, UR10 ;  /* 0x0000000aff007e24 */ /* 0x000fe2000f8e00ff */
[----:B-1----:R-:W-:Y:S01]  /*30bc0*/  MOV R3, 0xffff ;  /* 0x0000ffff00037802 */ /* 0x002fe20000000f00 */
[----:B------:R-:W-:-:S03]  /*30bd0*/  IMAD.MOV.U32 R7, RZ, RZ, 0x1 ;  /* 0x00000001ff077424 */ /* 0x000fc600078e00ff */
[----:B------:R-:W-:-:S04]  /*30be0*/  LOP3.LUT R0, R0, 0xffff, RZ, 0xc0, !PT ;  /* 0x0000ffff00007812 */ /* 0x000fc800078ec0ff */
[----:B------:R-:W-:-:S05]  /*30bf0*/  SHF.R.U32.HI R0, RZ, 0x5, R0 ;  /* 0x00000005ff007819 */ /* 0x000fca0000011600 */
[----:B------:R-:W-:Y:S01]  /*30c00*/  VIADD R2, R0, 0x10 ;  /* 0x0000001000027836 */ /* 0x000fe20000000000 */
[----:B------:R-:W-:Y:S01]  /*30c10*/  SHF.L.U32 R0, R3, R0, RZ ;  /* 0x0000000003007219 */ /* 0x000fe200000006ff */
[----:B--2---:R-:W-:-:S03]  /*30c20*/  ULEA UR6, UR5, UR4, 0x18 ;  /* 0x0000000405067291 */ /* 0x004fc6000f8ec0ff */
[----:B------:R-:W-:-:S04]  /*30c30*/  SHF.L.U32 R3, R7, R2, RZ ;  /* 0x0000000207037219 */ /* 0x000fc800000006ff */
[----:B------:R-:W-:Y:S02]  /*30c40*/  LOP3.LUT R0, R3, R0, RZ, 0xfc, !PT ;  /* 0x0000000003007212 */ /* 0x000fe400078efcff */
[----:B------:R-:W1:Y:S02]  /*30c50*/  LDS R5, [UR6] ;  /* 0x00000006ff057984 */ /* 0x000e640008000800 */
[C---:B------:R-:W-:Y:S02]  /*30c60*/  LOP3.LUT R2, R0.reuse, 0xffff, RZ, 0xc0, !PT ;  /* 0x0000ffff00027812 */ /* 0x040fe400078ec0ff */
[----:B-1----:R-:W-:-:S04]  /*30c70*/  LOP3.LUT R3, R0, 0xffff, R5, 0x80, !PT ;  /* 0x0000ffff00037812 */ /* 0x002fc800078e8005 */
[----:B------:R-:W-:-:S13]  /*30c80*/  ISETP.NE.AND P0, PT, R3, R2, PT ;  /* 0x000000020300720c */ /* 0x000fda0003f05270 */
[----:B------:R-:W-:Y:S05]  /*30c90*/  @P0 BRA `(.L_x_16) ;  /* 0x0000000000500947 */ /* 0x000fea0003800000 */
[----:B------:R-:W-:Y:S02]  /*30ca0*/  SHF.R.U32.HI R5, RZ, 0x10, R5 ;  /* 0x00000010ff057819 */ /* 0x000fe40000011605 */
[----:B------:R-:W-:-:S04]  /*30cb0*/  SHF.R.U32.HI R2, RZ, 0x10, R0 ;  /* 0x00000010ff027819 */ /* 0x000fc80000011600 */
[----:B------:R-:W-:-:S04]  /*30cc0*/  LOP3.LUT R5, R5, R2, RZ, 0xc0, !PT ;  /* 0x0000000205057212 */ /* 0x000fc800078ec0ff */
[----:B------:R-:W-:-:S13]  /*30cd0*/  ISETP.NE.AND P0, PT, R5, R2, PT ;  /* 0x000000020500720c */ /* 0x000fda0003f05270 */
[----:B------:R-:W-:Y:S05]  /*30ce0*/  @P0 BRA `(.L_x_17) ;  /* 0x0000000000300947 */ /* 0x000fea0003800000 */
[----:B------:R-:W-:Y:S01]  /*30cf0*/  R2UR UR4, R0 ;  /* 0x00000000000472ca */ /* 0x000fe200000e0000 */
[----:B------:R-:W-:Y:S01]  /*30d00*/  VOTEU.ANY UR5, UPT, PT ;  /* 0x0000000000057886 */ /* 0x000fe200038e0100 */
[----:B------:R-:W1:Y:S01]  /*30d10*/  S2R R0, SR_LANEID ;  /* 0x0000000000007919 */ /* 0x000e620000000000 */
[----:B------:R-:W-:-:S10]  /*30d20*/  UFLO.U32 UR5, UR5 ;  /* 0x00000005000572bd */ /* 0x000fd400080e0000 */
[----:B------:R-:W-:-:S06]  /*30d30*/  ULOP3.LUT UR4, URZ, UR4, URZ, 0x33, !UPT ;  /* 0x00000004ff047292 */ /* 0x000fcc000f8e33ff */
[----:B------:R-:W-:-:S04]  /*30d40*/  MOV R2, UR4 ;  /* 0x0000000400027c02 */ /* 0x000fc80008000f00 */
[----:B------:R-:W2:Y:S02]  /*30d50*/  REDUX UR7, R2 ;  /* 0x00000000020773c4 */ /* 0x000ea40000000000 */
[----:B------:R3:W-:Y:S01]  /*30d60*/  UTCATOMSWS.AND URZ, UR4 ;  /* 0x0000000400ff79e3 */ /* 0x0007e20008000000 */
[----:B-1----:R-:W-:Y:S01]  /*30d70*/  ISETP.EQ.U32.AND P0, PT, R0, UR5, PT ;  /* 0x0000000500007c0c */ /* 0x002fe2000bf02070 */
[----:B--2---:R-:W-:-:S12]  /*30d80*/  IMAD.U32 R0, RZ, RZ, UR7 ;  /* 0x00000007ff007e24 */ /* 0x004fd8000f8e00ff */
[----:B------:R3:W-:Y:S01]  /*30d90*/  @P0 ATOMS.AND RZ, [UR6], R0 ;  /* 0x00000000ffff098c */ /* 0x0007e2000a800006 */
[----:B------:R-:W-:Y:S05]  /*30da0*/  BRA `(.L_x_15) ;  /* 0x0000000000147947 */ /* 0x000fea0003800000 */
.L_x_17:
[----:B------:R-:W-:-:S07]  /*30db0*/  MOV R2, 0x30dd0 ;  /* 0x00030dd000027802 */ /* 0x000fce0000000f00 */
[----:B------:R-:W-:Y:S05]  /*30dc0*/  CALL.REL.NOINC `($__internal_0_$__cuda_sm10x_tcgen05_guardrail_trap_col_being_dealloced_not_returned_by_alloc) ;  /* 0x00000000002c7944 */ /* 0x000fea0003c00000 */
[----:B------:R-:W-:Y:S05]  /*30dd0*/  BRA `(.L_x_15) ;  /* 0x0000000000087947 */ /* 0x000fea0003800000 */
.L_x_16:
[----:B------:R-:W-:-:S07]  /*30de0*/  MOV R2, 0x30e00 ;  /* 0x00030e0000027802 */ /* 0x000fce0000000f00 */
[----:B------:R-:W-:Y:S05]  /*30df0*/  CALL.REL.NOINC `($__internal_2_$__cuda_sm10x_tcgen05_guardrail_trap_unallocated_columns_being_dealloced) ;  /* 0x0000000000387944 */ /* 0x000fea0003c00000 */
.L_x_15:
[----:B------:R-:W-:Y:S01]  /*30e00*/  NOP ;  /* 0x0000000000007918 */ /* 0x000fe20000000000 */
[----:B---3--:R-:W-:Y:S05]  /*30e10*/  EXIT ;  /* 0x000000000000794d */ /* 0x008fea0003800000 */
.L_x_10:
[----:B------:R-:W1:Y:S02]  /*30e20*/  SYNCS.PHASECHK.TRANS64.TRYWAIT P2, [UR8], R4 ;  /* 0x00000004ff0075a7 */ /* 0x000e640008041108 */
[----:B-1----:R-:W-:Y:S05]  /*30e30*/  @!P2 BRA `(.L_x_10) ;  /* 0xfffffffc00f8a947 */ /* 0x002fea000383ffff */
[----:B------:R-:W-:Y:S05]  /*30e40*/  BRA `(.L_x_18) ;  /* 0xfffffee000f47947 */ /* 0x000fea000383ffff */
.L_x_14:
[----:B------:R-:W1:Y:S02]  /*30e50*/  SYNCS.PHASECHK.TRANS64.TRYWAIT P0, [UR8], R0 ;  /* 0x00000000ff0075a7 */ /* 0x000e640008001108 */
[----:B-1----:R-:W-:Y:S05]  /*30e60*/  @!P0 BRA `(.L_x_14) ;  /* 0xfffffffc00f88947 */ /* 0x002fea000383ffff */
[----:B------:R-:W-:Y:S05]  /*30e70*/  BRA `(.L_x_13) ;  /* 0xffffffd400fc7947 */ /* 0x000fea000383ffff */
        .weak           $__internal_0_$__cuda_sm10x_tcgen05_guardrail_trap_col_being_dealloced_not_returned_by_alloc
        .type           $__internal_0_$__cuda_sm10x_tcgen05_guardrail_trap_col_being_dealloced_not_returned_by_alloc,@function
        .size           $__internal_0_$__cuda_sm10x_tcgen05_guardrail_trap_col_being_dealloced_not_returned_by_alloc,($__internal_1_$__cuda_sm10x_tcgen05_guardrail_trap_phase_invalid_during_alloc - $__internal_0_$__cuda_sm10x_tcgen05_guardrail_trap_col_being_dealloced_not_returned_by_alloc)
$__internal_0_$__cuda_sm10x_tcgen05_guardrail_trap_col_being_dealloced_not_returned_by_alloc:
[----:B------:R-:W-:Y:S05]  /*30e80*/  BPT.TRAP 0x1 ;  /* 0x000000040000795c */ /* 0x000fea0000300000 */
[----:B------:R-:W-:-:S04]  /*30e90*/  IMAD.MOV.U32 R3, RZ, RZ, 0x0 ;  /* 0x00000000ff037424 */ /* 0x000fc800078e00ff */
[----:B------:R-:W-:Y:S05]  /*30ea0*/  RET.REL.NODEC R2 `(matmul_kernel) ;  /* 0xfffffcf002547950 */ /* 0x000fea0003c3ffff */
        .weak           $__internal_1_$__cuda_sm10x_tcgen05_guardrail_trap_phase_invalid_during_alloc
        .type           $__internal_1_$__cuda_sm10x_tcgen05_guardrail_trap_phase_invalid_during_alloc,@function
        .size           $__internal_1_$__cuda_sm10x_tcgen05_guardrail_trap_phase_invalid_during_alloc,($__internal_2_$__cuda_sm10x_tcgen05_guardrail_trap_unallocated_columns_being_dealloced - $__internal_1_$__cuda_sm10x_tcgen05_guardrail_trap_phase_invalid_during_alloc)
$__internal_1_$__cuda_sm10x_tcgen05_guardrail_trap_phase_invalid_during_alloc:
[----:B------:R-:W-:Y:S05]  /*30eb0*/  BPT.TRAP 0x1 ;  /* 0x000000040000795c */ /* 0x000fea0000300000 */
[----:B------:R-:W-:-:S04]  /*30ec0*/  HFMA2 R3, -RZ, RZ, 0, 0 ;  /* 0x00000000ff037431 */ /* 0x000fc800000001ff */
[----:B------:R-:W-:Y:S05]  /*30ed0*/  RET.REL.NODEC R2 `(matmul_kernel) ;  /* 0xfffffcf002487950 */ /* 0x000fea0003c3ffff */
        .weak           $__internal_2_$__cuda_sm10x_tcgen05_guardrail_trap_unallocated_columns_being_dealloced
        .type           $__internal_2_$__cuda_sm10x_tcgen05_guardrail_trap_unallocated_columns_being_dealloced,@function
        .size           $__internal_2_$__cuda_sm10x_tcgen05_guardrail_trap_unallocated_columns_being_dealloced,(.L_x_22 - $__internal_2_$__cuda_sm10x_tcgen05_guardrail_trap_unallocated_columns_being_dealloced)
$__internal_2_$__cuda_sm10x_tcgen05_guardrail_trap_unallocated_columns_being_dealloced:
[----:B------:R-:W-:Y:S05]  /*30ee0*/  BPT.TRAP 0x1 ;  /* 0x000000040000795c */ /* 0x000fea0000300000 */
[----:B------:R-:W-:-:S04]  /*30ef0*/  IMAD.MOV.U32 R3, RZ, RZ, 0x0 ;  /* 0x00000000ff037424 */ /* 0x000fc800078e00ff */
[----:B------:R-:W-:Y:S05]  /*30f00*/  RET.REL.NODEC R2 `(matmul_kernel) ;  /* 0xfffffcf0023c7950 */ /* 0x000fea0003c3ffff */
.L_x_19:
[----:B------:R-:W-:-:S00]  /*30f10*/  BRA `(.L_x_19) ;  /* 0xfffffffc00fc7947 */ /* 0x000fc0000383ffff */
[----:B------:R-:W-:-:S00]  /*30f20*/  NOP ;  /* 0x0000000000007918 */ /* 0x000fc00000000000 */
        /* <DEDUP_REMOVED lines=13> */
.L_x_22:


//--------------------- .nv.shared.matmul_kernel  --------------------------
	.section	.nv.shared.matmul_kernel,"aw",@nobits
	.sectionflags	@""
	.align	16
	.zero		1024


//--------------------- .nv.shared.reserved.0     --------------------------
	.section	.nv.shared.reserved.0,"aw",@nobits
	.align	8
	.weak		__nv_reservedSMEM_offset_0_alias
	.size		__nv_reservedSMEM_offset_0_alias, 0, 64
	.other		__nv_reservedSMEM_offset_0_alias,@"STO_CUDA_RESERVED_SHARED STV_DEFAULT"
__nv_reservedSMEM_offset_0_alias:
	.zero		0
.nv.shared.reserved.0:
	.zero		64
	.weak		__nv_reservedSMEM_allocation_phase
	.type		__nv_reservedSMEM_allocation_phase,@object
	.size		__nv_reservedSMEM_allocation_phase,(.L_0 - __nv_reservedSMEM_allocation_phase)
__nv_reservedSMEM_allocation_phase:
	.zero		1
.L_0:
	.zero		7
	.weak		__nv_reservedSMEM_devtool_atexit_pc
	.type		__nv_reservedSMEM_devtool_atexit_pc,@object
	.size		__nv_reservedSMEM_devtool_atexit_pc,(__nv_reservedSMEM_allocation_mask - __nv_reservedSMEM_devtool_atexit_pc)
__nv_reservedSMEM_devtool_atexit_pc:
	.zero		8
	.weak		__nv_reservedSMEM_allocation_mask
	.type		__nv_reservedSMEM_allocation_mask,@object
	.size		__nv_reservedSMEM_allocation_mask,(.L_2 - __nv_reservedSMEM_allocation_mask)
__nv_reservedSMEM_allocation_mask:
	.zero		4
.L_2:


//--------------------- .nv.constant0.matmul_kernel --------------------------
	.section	.nv.constant0.matmul_kernel,"a",@progbits
	.sectionflags	@""
	.align	4
.nv.constant0.matmul_kernel:
	.zero		976


//--------------------- SYMBOLS --------------------------

	.type		.nv.reservedSmem.offset0,@object
	.size		.nv.reservedSmem.offset0,0x4
	.type		.nv.reservedSmem.cap,@object
	.size		.nv.reservedSmem.cap,0x4
